	.headerflags	@"EF_CUDA_TEXMODE_UNIFIED EF_CUDA_64BIT_ADDRESS EF_CUDA_SM89 EF_CUDA_VIRTUAL_SM(EF_CUDA_SM89)"
	.elftype	@"ET_EXEC"


//--------------------- .nv.info                  --------------------------
	.section	.nv.info,"",@"SHT_CUDA_INFO"
	.align	4


	//----- nvinfo : EIATTR_REGCOUNT
	.align		4
        /*0000*/ 	.byte	0x04, 0x2f
        /*0002*/ 	.short	(.L_27 - .L_26)
	.align		4
.L_26:
        /*0004*/ 	.word	index@(sleepParticles_cuda_kernel_forward)
        /*0008*/ 	.word	0x00000016


	//----- nvinfo : EIATTR_MIN_STACK_SIZE
	.align		4
.L_27:
        /*000c*/ 	.byte	0x04, 0x12
        /*000e*/ 	.short	(.L_29 - .L_28)
	.align		4
.L_28:
        /*0010*/ 	.word	index@($__internal_41_$__cuda_sm3x_div_rn_noftz_f32_slowpath)
        /*0014*/ 	.word	0x00000000


	//----- nvinfo : EIATTR_FRAME_SIZE
	.align		4
.L_29:
        /*0018*/ 	.byte	0x04, 0x11
        /*001a*/ 	.short	(.L_31 - .L_30)
	.align		4
.L_30:
        /*001c*/ 	.word	index@($__internal_41_$__cuda_sm3x_div_rn_noftz_f32_slowpath)
        /*0020*/ 	.word	0x00000000


	//----- nvinfo : EIATTR_MIN_STACK_SIZE
	.align		4
.L_31:
        /*0024*/ 	.byte	0x04, 0x12
        /*0026*/ 	.short	(.L_33 - .L_32)
	.align		4
.L_32:
        /*0028*/ 	.word	index@($__internal_40_$__cuda_sm20_sqrt_rn_f32_slowpath)
        /*002c*/ 	.word	0x00000000


	//----- nvinfo : EIATTR_FRAME_SIZE
	.align		4
.L_33:
        /*0030*/ 	.byte	0x04, 0x11
        /*0032*/ 	.short	(.L_35 - .L_34)
	.align		4
.L_34:
        /*0034*/ 	.word	index@($__internal_40_$__cuda_sm20_sqrt_rn_f32_slowpath)
        /*0038*/ 	.word	0x00000000


	//----- nvinfo : EIATTR_MIN_STACK_SIZE
	.align		4
.L_35:
        /*003c*/ 	.byte	0x04, 0x12
        /*003e*/ 	.short	(.L_37 - .L_36)
	.align		4
.L_36:
        /*0040*/ 	.word	index@(sleepParticles_cuda_kernel_forward)
        /*0044*/ 	.word	0x00000000


	//----- nvinfo : EIATTR_FRAME_SIZE
	.align		4
.L_37:
        /*0048*/ 	.byte	0x04, 0x11
        /*004a*/ 	.short	(.L_39 - .L_38)
	.align		4
.L_38:
        /*004c*/ 	.word	index@(sleepParticles_cuda_kernel_forward)
        /*0050*/ 	.word	0x00000000


	//----- nvinfo : EIATTR_REGCOUNT
	.align		4
.L_39:
        /*0054*/ 	.byte	0x04, 0x2f
        /*0056*/ 	.short	(.L_41 - .L_40)
	.align		4
.L_40:
        /*0058*/ 	.word	index@(sleepParticles_cuda_kernel_backward)
        /*005c*/ 	.word	0x0000001e


	//----- nvinfo : EIATTR_MIN_STACK_SIZE
	.align		4
.L_41:
        /*0060*/ 	.byte	0x04, 0x12
        /*0062*/ 	.short	(.L_43 - .L_42)
	.align		4
.L_42:
        /*0064*/ 	.word	index@($__internal_39_$__cuda_sm3x_div_rn_noftz_f32_slowpath)
        /*0068*/ 	.word	0x00000000


	//----- nvinfo : EIATTR_FRAME_SIZE
	.align		4
.L_43:
        /*006c*/ 	.byte	0x04, 0x11
        /*006e*/ 	.short	(.L_45 - .L_44)
	.align		4
.L_44:
        /*0070*/ 	.word	index@($__internal_39_$__cuda_sm3x_div_rn_noftz_f32_slowpath)
        /*0074*/ 	.word	0x00000000


	//----- nvinfo : EIATTR_MIN_STACK_SIZE
	.align		4
.L_45:
        /*0078*/ 	.byte	0x04, 0x12
        /*007a*/ 	.short	(.L_47 - .L_46)
	.align		4
.L_46:
        /*007c*/ 	.word	index@($__internal_38_$__cuda_sm20_sqrt_rn_f32_slowpath)
        /*0080*/ 	.word	0x00000000


	//----- nvinfo : EIATTR_FRAME_SIZE
	.align		4
.L_47:
        /*0084*/ 	.byte	0x04, 0x11
        /*0086*/ 	.short	(.L_49 - .L_48)
	.align		4
.L_48:
        /*0088*/ 	.word	index@($__internal_38_$__cuda_sm20_sqrt_rn_f32_slowpath)
        /*008c*/ 	.word	0x00000000


	//----- nvinfo : EIATTR_MIN_STACK_SIZE
	.align		4
.L_49:
        /*0090*/ 	.byte	0x04, 0x12
        /*0092*/ 	.short	(.L_51 - .L_50)
	.align		4
.L_50:
        /*0094*/ 	.word	index@(sleepParticles_cuda_kernel_backward)
        /*0098*/ 	.word	0x00000000


	//----- nvinfo : EIATTR_FRAME_SIZE
	.align		4
.L_51:
        /*009c*/ 	.byte	0x04, 0x11
        /*009e*/ 	.short	(.L_53 - .L_52)
	.align		4
.L_52:
        /*00a0*/ 	.word	index@(sleepParticles_cuda_kernel_backward)
        /*00a4*/ 	.word	0x00000000


	//----- nvinfo : EIATTR_REGCOUNT
	.align		4
.L_53:
        /*00a8*/ 	.byte	0x04, 0x2f
        /*00aa*/ 	.short	(.L_55 - .L_54)
	.align		4
.L_54:
        /*00ac*/ 	.word	index@(swellParticles_cuda_kernel_forward)
        /*00b0*/ 	.word	0x00000026


	//----- nvinfo : EIATTR_MIN_STACK_SIZE
	.align		4
.L_55:
        /*00b4*/ 	.byte	0x04, 0x12
        /*00b6*/ 	.short	(.L_57 - .L_56)
	.align		4
.L_56:
        /*00b8*/ 	.word	index@($__internal_37_$__cuda_sm20_sqrt_rn_f32_slowpath)
        /*00bc*/ 	.word	0x00000000


	//----- nvinfo : EIATTR_FRAME_SIZE
	.align		4
.L_57:
        /*00c0*/ 	.byte	0x04, 0x11
        /*00c2*/ 	.short	(.L_59 - .L_58)
	.align		4
.L_58:
        /*00c4*/ 	.word	index@($__internal_37_$__cuda_sm20_sqrt_rn_f32_slowpath)
        /*00c8*/ 	.word	0x00000000


	//----- nvinfo : EIATTR_MIN_STACK_SIZE
	.align		4
.L_59:
        /*00cc*/ 	.byte	0x04, 0x12
        /*00ce*/ 	.short	(.L_61 - .L_60)
	.align		4
.L_60:
        /*00d0*/ 	.word	index@(swellParticles_cuda_kernel_forward)
        /*00d4*/ 	.word	0x00000020


	//----- nvinfo : EIATTR_FRAME_SIZE
	.align		4
.L_61:
        /*00d8*/ 	.byte	0x04, 0x11
        /*00da*/ 	.short	(.L_63 - .L_62)
	.align		4
.L_62:
        /*00dc*/ 	.word	index@(swellParticles_cuda_kernel_forward)
        /*00e0*/ 	.word	0x00000020


	//----- nvinfo : EIATTR_REGCOUNT
	.align		4
.L_63:
        /*00e4*/ 	.byte	0x04, 0x2f
        /*00e6*/ 	.short	(.L_65 - .L_64)
	.align		4
.L_64:
        /*00e8*/ 	.word	index@(swellParticles_cuda_kernel_backward)
        /*00ec*/ 	.word	0x0000002b


	//----- nvinfo : EIATTR_MIN_STACK_SIZE
	.align		4
.L_65:
        /*00f0*/ 	.byte	0x04, 0x12
        /*00f2*/ 	.short	(.L_67 - .L_66)
	.align		4
.L_66:
        /*00f4*/ 	.word	index@($__internal_36_$__cuda_sm3x_div_rn_noftz_f32_slowpath)
        /*00f8*/ 	.word	0x00000000


	//----- nvinfo : EIATTR_FRAME_SIZE
	.align		4
.L_67:
        /*00fc*/ 	.byte	0x04, 0x11
        /*00fe*/ 	.short	(.L_69 - .L_68)
	.align		4
.L_68:
        /*0100*/ 	.word	index@($__internal_36_$__cuda_sm3x_div_rn_noftz_f32_slowpath)
        /*0104*/ 	.word	0x00000000


	//----- nvinfo : EIATTR_MIN_STACK_SIZE
	.align		4
.L_69:
        /*0108*/ 	.byte	0x04, 0x12
        /*010a*/ 	.short	(.L_71 - .L_70)
	.align		4
.L_70:
        /*010c*/ 	.word	index@($__internal_35_$__cuda_sm20_sqrt_rn_f32_slowpath)
        /*0110*/ 	.word	0x00000000


	//----- nvinfo : EIATTR_FRAME_SIZE
	.align		4
.L_71:
        /*0114*/ 	.byte	0x04, 0x11
        /*0116*/ 	.short	(.L_73 - .L_72)
	.align		4
.L_72:
        /*0118*/ 	.word	index@($__internal_35_$__cuda_sm20_sqrt_rn_f32_slowpath)
        /*011c*/ 	.word	0x00000000


	//----- nvinfo : EIATTR_MIN_STACK_SIZE
	.align		4
.L_73:
        /*0120*/ 	.byte	0x04, 0x12
        /*0122*/ 	.short	(.L_75 - .L_74)
	.align		4
.L_74:
        /*0124*/ 	.word	index@(swellParticles_cuda_kernel_backward)
        /*0128*/ 	.word	0x00000000


	//----- nvinfo : EIATTR_FRAME_SIZE
	.align		4
.L_75:
        /*012c*/ 	.byte	0x04, 0x11
        /*012e*/ 	.short	(.L_77 - .L_76)
	.align		4
.L_76:
        /*0130*/ 	.word	index@(swellParticles_cuda_kernel_backward)
        /*0134*/ 	.word	0x00000000


	//----- nvinfo : EIATTR_REGCOUNT
	.align		4
.L_77:
        /*0138*/ 	.byte	0x04, 0x2f
        /*013a*/ 	.short	(.L_79 - .L_78)
	.align		4
.L_78:
        /*013c*/ 	.word	index@(swellParticlesStage2_cuda_kernel_forward)
        /*0140*/ 	.word	0x00000014


	//----- nvinfo : EIATTR_MIN_STACK_SIZE
	.align		4
.L_79:
        /*0144*/ 	.byte	0x04, 0x12
        /*0146*/ 	.short	(.L_81 - .L_80)
	.align		4
.L_80:
        /*0148*/ 	.word	index@($__internal_34_$__cuda_sm3x_div_rn_noftz_f32_slowpath)
        /*014c*/ 	.word	0x00000000


	//----- nvinfo : EIATTR_FRAME_SIZE
	.align		4
.L_81:
        /*0150*/ 	.byte	0x04, 0x11
        /*0152*/ 	.short	(.L_83 - .L_82)
	.align		4
.L_82:
        /*0154*/ 	.word	index@($__internal_34_$__cuda_sm3x_div_rn_noftz_f32_slowpath)
        /*0158*/ 	.word	0x00000000


	//----- nvinfo : EIATTR_MIN_STACK_SIZE
	.align		4
.L_83:
        /*015c*/ 	.byte	0x04, 0x12
        /*015e*/ 	.short	(.L_85 - .L_84)
	.align		4
.L_84:
        /*0160*/ 	.word	index@($__internal_33_$__cuda_sm20_rcp_rn_f32_slowpath)
        /*0164*/ 	.word	0x00000000


	//----- nvinfo : EIATTR_FRAME_SIZE
	.align		4
.L_85:
        /*0168*/ 	.byte	0x04, 0x11
        /*016a*/ 	.short	(.L_87 - .L_86)
	.align		4
.L_86:
        /*016c*/ 	.word	index@($__internal_33_$__cuda_sm20_rcp_rn_f32_slowpath)
        /*0170*/ 	.word	0x00000000


	//----- nvinfo : EIATTR_MIN_STACK_SIZE
	.align		4
.L_87:
        /*0174*/ 	.byte	0x04, 0x12
        /*0176*/ 	.short	(.L_89 - .L_88)
	.align		4
.L_88:
        /*0178*/ 	.word	index@(swellParticlesStage2_cuda_kernel_forward)
        /*017c*/ 	.word	0x00000000


	//----- nvinfo : EIATTR_FRAME_SIZE
	.align		4
.L_89:
        /*0180*/ 	.byte	0x04, 0x11
        /*0182*/ 	.short	(.L_91 - .L_90)
	.align		4
.L_90:
        /*0184*/ 	.word	index@(swellParticlesStage2_cuda_kernel_forward)
        /*0188*/ 	.word	0x00000000


	//----- nvinfo : EIATTR_REGCOUNT
	.align		4
.L_91:
        /*018c*/ 	.byte	0x04, 0x2f
        /*018e*/ 	.short	(.L_93 - .L_92)
	.align		4
.L_92:
        /*0190*/ 	.word	index@(swellParticlesStage2_cuda_kernel_backward)
        /*0194*/ 	.word	0x0000001e


	//----- nvinfo : EIATTR_MIN_STACK_SIZE
	.align		4
.L_93:
        /*0198*/ 	.byte	0x04, 0x12
        /*019a*/ 	.short	(.L_95 - .L_94)
	.align		4
.L_94:
        /*019c*/ 	.word	index@($__internal_32_$__cuda_sm3x_div_rn_noftz_f32_slowpath)
        /*01a0*/ 	.word	0x00000000


	//----- nvinfo : EIATTR_FRAME_SIZE
	.align		4
.L_95:
        /*01a4*/ 	.byte	0x04, 0x11
        /*01a6*/ 	.short	(.L_97 - .L_96)
	.align		4
.L_96:
        /*01a8*/ 	.word	index@($__internal_32_$__cuda_sm3x_div_rn_noftz_f32_slowpath)
        /*01ac*/ 	.word	0x00000000


	//----- nvinfo : EIATTR_MIN_STACK_SIZE
	.align		4
.L_97:
        /*01b0*/ 	.byte	0x04, 0x12
        /*01b2*/ 	.short	(.L_99 - .L_98)
	.align		4
.L_98:
        /*01b4*/ 	.word	index@($__internal_31_$__cuda_sm20_rcp_rn_f32_slowpath)
        /*01b8*/ 	.word	0x00000000


	//----- nvinfo : EIATTR_FRAME_SIZE
	.align		4
.L_99:
        /*01bc*/ 	.byte	0x04, 0x11
        /*01be*/ 	.short	(.L_101 - .L_100)
	.align		4
.L_100:
        /*01c0*/ 	.word	index@($__internal_31_$__cuda_sm20_rcp_rn_f32_slowpath)
        /*01c4*/ 	.word	0x00000000


	//----- nvinfo : EIATTR_MIN_STACK_SIZE
	.align		4
.L_101:
        /*01c8*/ 	.byte	0x04, 0x12
        /*01ca*/ 	.short	(.L_103 - .L_102)
	.align		4
.L_102:
        /*01cc*/ 	.word	index@(swellParticlesStage2_cuda_kernel_backward)
        /*01d0*/ 	.word	0x00000000


	//----- nvinfo : EIATTR_FRAME_SIZE
	.align		4
.L_103:
        /*01d4*/ 	.byte	0x04, 0x11
        /*01d6*/ 	.short	(.L_105 - .L_104)
	.align		4
.L_104:
        /*01d8*/ 	.word	index@(swellParticlesStage2_cuda_kernel_backward)
        /*01dc*/ 	.word	0x00000000


	//----- nvinfo : EIATTR_REGCOUNT
	.align		4
.L_105:
        /*01e0*/ 	.byte	0x04, 0x2f
        /*01e2*/ 	.short	(.L_107 - .L_106)
	.align		4
.L_106:
        /*01e4*/ 	.word	index@(my_integrate_particles_cuda_kernel_forward)
        /*01e8*/ 	.word	0x0000001a


	//----- nvinfo : EIATTR_MIN_STACK_SIZE
	.align		4
.L_107:
        /*01ec*/ 	.byte	0x04, 0x12
        /*01ee*/ 	.short	(.L_109 - .L_108)
	.align		4
.L_108:
        /*01f0*/ 	.word	index@($__internal_30_$__cuda_sm3x_div_rn_noftz_f32_slowpath)
        /*01f4*/ 	.word	0x00000000


	//----- nvinfo : EIATTR_FRAME_SIZE
	.align		4
.L_109:
        /*01f8*/ 	.byte	0x04, 0x11
        /*01fa*/ 	.short	(.L_111 - .L_110)
	.align		4
.L_110:
        /*01fc*/ 	.word	index@($__internal_30_$__cuda_sm3x_div_rn_noftz_f32_slowpath)
        /*0200*/ 	.word	0x00000000


	//----- nvinfo : EIATTR_MIN_STACK_SIZE
	.align		4
.L_111:
        /*0204*/ 	.byte	0x04, 0x12
        /*0206*/ 	.short	(.L_113 - .L_112)
	.align		4
.L_112:
        /*0208*/ 	.word	index@($__internal_29_$__cuda_sm20_sqrt_rn_f32_slowpath)
        /*020c*/ 	.word	0x00000000


	//----- nvinfo : EIATTR_FRAME_SIZE
	.align		4
.L_113:
        /*0210*/ 	.byte	0x04, 0x11
        /*0212*/ 	.short	(.L_115 - .L_114)
	.align		4
.L_114:
        /*0214*/ 	.word	index@($__internal_29_$__cuda_sm20_sqrt_rn_f32_slowpath)
        /*0218*/ 	.word	0x00000000


	//----- nvinfo : EIATTR_MIN_STACK_SIZE
	.align		4
.L_115:
        /*021c*/ 	.byte	0x04, 0x12
        /*021e*/ 	.short	(.L_117 - .L_116)
	.align		4
.L_116:
        /*0220*/ 	.word	index@(my_integrate_particles_cuda_kernel_forward)
        /*0224*/ 	.word	0x00000000


	//----- nvinfo : EIATTR_FRAME_SIZE
	.align		4
.L_117:
        /*0228*/ 	.byte	0x04, 0x11
        /*022a*/ 	.short	(.L_119 - .L_118)
	.align		4
.L_118:
        /*022c*/ 	.word	index@(my_integrate_particles_cuda_kernel_forward)
        /*0230*/ 	.word	0x00000000


	//----- nvinfo : EIATTR_REGCOUNT
	.align		4
.L_119:
        /*0234*/ 	.byte	0x04, 0x2f
        /*0236*/ 	.short	(.L_121 - .L_120)
	.align		4
.L_120:
        /*0238*/ 	.word	index@(my_integrate_particles_cuda_kernel_backward)
        /*023c*/ 	.word	0x00000023


	//----- nvinfo : EIATTR_MIN_STACK_SIZE
	.align		4
.L_121:
        /*0240*/ 	.byte	0x04, 0x12
        /*0242*/ 	.short	(.L_123 - .L_122)
	.align		4
.L_122:
        /*0244*/ 	.word	index@($__internal_28_$__cuda_sm3x_div_rn_noftz_f32_slowpath)
        /*0248*/ 	.word	0x00000000


	//----- nvinfo : EIATTR_FRAME_SIZE
	.align		4
.L_123:
        /*024c*/ 	.byte	0x04, 0x11
        /*024e*/ 	.short	(.L_125 - .L_124)
	.align		4
.L_124:
        /*0250*/ 	.word	index@($__internal_28_$__cuda_sm3x_div_rn_noftz_f32_slowpath)
        /*0254*/ 	.word	0x00000000


	//----- nvinfo : EIATTR_MIN_STACK_SIZE
	.align		4
.L_125:
        /*0258*/ 	.byte	0x04, 0x12
        /*025a*/ 	.short	(.L_127 - .L_126)
	.align		4
.L_126:
        /*025c*/ 	.word	index@($__internal_27_$__cuda_sm20_sqrt_rn_f32_slowpath)
        /*0260*/ 	.word	0x00000000


	//----- nvinfo : EIATTR_FRAME_SIZE
	.align		4
.L_127:
        /*0264*/ 	.byte	0x04, 0x11
        /*0266*/ 	.short	(.L_129 - .L_128)
	.align		4
.L_128:
        /*0268*/ 	.word	index@($__internal_27_$__cuda_sm20_sqrt_rn_f32_slowpath)
        /*026c*/ 	.word	0x00000000


	//----- nvinfo : EIATTR_MIN_STACK_SIZE
	.align		4
.L_129:
        /*0270*/ 	.byte	0x04, 0x12
        /*0272*/ 	.short	(.L_131 - .L_130)
	.align		4
.L_130:
        /*0274*/ 	.word	index@(my_integrate_particles_cuda_kernel_backward)
        /*0278*/ 	.word	0x00000000


	//----- nvinfo : EIATTR_FRAME_SIZE
	.align		4
.L_131:
        /*027c*/ 	.byte	0x04, 0x11
        /*027e*/ 	.short	(.L_133 - .L_132)
	.align		4
.L_132:
        /*0280*/ 	.word	index@(my_integrate_particles_cuda_kernel_backward)
        /*0284*/ 	.word	0x00000000


	//----- nvinfo : EIATTR_REGCOUNT
	.align		4
.L_133:
        /*0288*/ 	.byte	0x04, 0x2f
        /*028a*/ 	.short	(.L_135 - .L_134)
	.align		4
.L_134:
        /*028c*/ 	.word	index@(my_apply_particle_deltas_cuda_kernel_forward)
        /*0290*/ 	.word	0x00000018


	//----- nvinfo : EIATTR_MIN_STACK_SIZE
	.align		4
.L_135:
        /*0294*/ 	.byte	0x04, 0x12
        /*0296*/ 	.short	(.L_137 - .L_136)
	.align		4
.L_136:
        /*0298*/ 	.word	index@($__internal_26_$__cuda_sm3x_div_rn_noftz_f32_slowpath)
        /*029c*/ 	.word	0x00000000


	//----- nvinfo : EIATTR_FRAME_SIZE
	.align		4
.L_137:
        /*02a0*/ 	.byte	0x04, 0x11
        /*02a2*/ 	.short	(.L_139 - .L_138)
	.align		4
.L_138:
        /*02a4*/ 	.word	index@($__internal_26_$__cuda_sm3x_div_rn_noftz_f32_slowpath)
        /*02a8*/ 	.word	0x00000000


	//----- nvinfo : EIATTR_MIN_STACK_SIZE
	.align		4
.L_139:
        /*02ac*/ 	.byte	0x04, 0x12
        /*02ae*/ 	.short	(.L_141 - .L_140)
	.align		4
.L_140:
        /*02b0*/ 	.word	index@($__internal_25_$__cuda_sm20_sqrt_rn_f32_slowpath)
        /*02b4*/ 	.word	0x00000000


	//----- nvinfo : EIATTR_FRAME_SIZE
	.align		4
.L_141:
        /*02b8*/ 	.byte	0x04, 0x11
        /*02ba*/ 	.short	(.L_143 - .L_142)
	.align		4
.L_142:
        /*02bc*/ 	.word	index@($__internal_25_$__cuda_sm20_sqrt_rn_f32_slowpath)
        /*02c0*/ 	.word	0x00000000


	//----- nvinfo : EIATTR_MIN_STACK_SIZE
	.align		4
.L_143:
        /*02c4*/ 	.byte	0x04, 0x12
        /*02c6*/ 	.short	(.L_145 - .L_144)
	.align		4
.L_144:
        /*02c8*/ 	.word	index@(my_apply_particle_deltas_cuda_kernel_forward)
        /*02cc*/ 	.word	0x00000000


	//----- nvinfo : EIATTR_FRAME_SIZE
	.align		4
.L_145:
        /*02d0*/ 	.byte	0x04, 0x11
        /*02d2*/ 	.short	(.L_147 - .L_146)
	.align		4
.L_146:
        /*02d4*/ 	.word	index@(my_apply_particle_deltas_cuda_kernel_forward)
        /*02d8*/ 	.word	0x00000000


	//----- nvinfo : EIATTR_REGCOUNT
	.align		4
.L_147:
        /*02dc*/ 	.byte	0x04, 0x2f
        /*02de*/ 	.short	(.L_149 - .L_148)
	.align		4
.L_148:
        /*02e0*/ 	.word	index@(my_apply_particle_deltas_cuda_kernel_backward)
        /*02e4*/ 	.word	0x00000022


	//----- nvinfo : EIATTR_MIN_STACK_SIZE
	.align		4
.L_149:
        /*02e8*/ 	.byte	0x04, 0x12
        /*02ea*/ 	.short	(.L_151 - .L_150)
	.align		4
.L_150:
        /*02ec*/ 	.word	index@($__internal_24_$__cuda_sm3x_div_rn_noftz_f32_slowpath)
        /*02f0*/ 	.word	0x00000000


	//----- nvinfo : EIATTR_FRAME_SIZE
	.align		4
.L_151:
        /*02f4*/ 	.byte	0x04, 0x11
        /*02f6*/ 	.short	(.L_153 - .L_152)
	.align		4
.L_152:
        /*02f8*/ 	.word	index@($__internal_24_$__cuda_sm3x_div_rn_noftz_f32_slowpath)
        /*02fc*/ 	.word	0x00000000


	//----- nvinfo : EIATTR_MIN_STACK_SIZE
	.align		4
.L_153:
        /*0300*/ 	.byte	0x04, 0x12
        /*0302*/ 	.short	(.L_155 - .L_154)
	.align		4
.L_154:
        /*0304*/ 	.word	index@($__internal_23_$__cuda_sm20_sqrt_rn_f32_slowpath)
        /*0308*/ 	.word	0x00000000


	//----- nvinfo : EIATTR_FRAME_SIZE
	.align		4
.L_155:
        /*030c*/ 	.byte	0x04, 0x11
        /*030e*/ 	.short	(.L_157 - .L_156)
	.align		4
.L_156:
        /*0310*/ 	.word	index@($__internal_23_$__cuda_sm20_sqrt_rn_f32_slowpath)
        /*0314*/ 	.word	0x00000000


	//----- nvinfo : EIATTR_MIN_STACK_SIZE
	.align		4
.L_157:
        /*0318*/ 	.byte	0x04, 0x12
        /*031a*/ 	.short	(.L_159 - .L_158)
	.align		4
.L_158:
        /*031c*/ 	.word	index@(my_apply_particle_deltas_cuda_kernel_backward)
        /*0320*/ 	.word	0x00000000


	//----- nvinfo : EIATTR_FRAME_SIZE
	.align		4
.L_159:
        /*0324*/ 	.byte	0x04, 0x11
        /*0326*/ 	.short	(.L_161 - .L_160)
	.align		4
.L_160:
        /*0328*/ 	.word	index@(my_apply_particle_deltas_cuda_kernel_backward)
        /*032c*/ 	.word	0x00000000


	//----- nvinfo : EIATTR_REGCOUNT
	.align		4
.L_161:
        /*0330*/ 	.byte	0x04, 0x2f
        /*0332*/ 	.short	(.L_163 - .L_162)
	.align		4
.L_162:
        /*0334*/ 	.word	index@(my_solve_particle_ground_contacts_cuda_kernel_forward)
        /*0338*/ 	.word	0x0000001b


	//----- nvinfo : EIATTR_MIN_STACK_SIZE
	.align		4
.L_163:
        /*033c*/ 	.byte	0x04, 0x12
        /*033e*/ 	.short	(.L_165 - .L_164)
	.align		4
.L_164:
        /*0340*/ 	.word	index@($__internal_22_$__cuda_sm3x_div_rn_noftz_f32_slowpath)
        /*0344*/ 	.word	0x00000000


	//----- nvinfo : EIATTR_FRAME_SIZE
	.align		4
.L_165:
        /*0348*/ 	.byte	0x04, 0x11
        /*034a*/ 	.short	(.L_167 - .L_166)
	.align		4
.L_166:
        /*034c*/ 	.word	index@($__internal_22_$__cuda_sm3x_div_rn_noftz_f32_slowpath)
        /*0350*/ 	.word	0x00000000


	//----- nvinfo : EIATTR_MIN_STACK_SIZE
	.align		4
.L_167:
        /*0354*/ 	.byte	0x04, 0x12
        /*0356*/ 	.short	(.L_169 - .L_168)
	.align		4
.L_168:
        /*0358*/ 	.word	index@($__internal_21_$__cuda_sm20_sqrt_rn_f32_slowpath)
        /*035c*/ 	.word	0x00000000


	//----- nvinfo : EIATTR_FRAME_SIZE
	.align		4
.L_169:
        /*0360*/ 	.byte	0x04, 0x11
        /*0362*/ 	.short	(.L_171 - .L_170)
	.align		4
.L_170:
        /*0364*/ 	.word	index@($__internal_21_$__cuda_sm20_sqrt_rn_f32_slowpath)
        /*0368*/ 	.word	0x00000000


	//----- nvinfo : EIATTR_MIN_STACK_SIZE
	.align		4
.L_171:
        /*036c*/ 	.byte	0x04, 0x12
        /*036e*/ 	.short	(.L_173 - .L_172)
	.align		4
.L_172:
        /*0370*/ 	.word	index@(my_solve_particle_ground_contacts_cuda_kernel_forward)
        /*0374*/ 	.word	0x00000000


	//----- nvinfo : EIATTR_FRAME_SIZE
	.align		4
.L_173:
        /*0378*/ 	.byte	0x04, 0x11
        /*037a*/ 	.short	(.L_175 - .L_174)
	.align		4
.L_174:
        /*037c*/ 	.word	index@(my_solve_particle_ground_contacts_cuda_kernel_forward)
        /*0380*/ 	.word	0x00000000


	//----- nvinfo : EIATTR_REGCOUNT
	.align		4
.L_175:
        /*0384*/ 	.byte	0x04, 0x2f
        /*0386*/ 	.short	(.L_177 - .L_176)
	.align		4
.L_176:
        /*0388*/ 	.word	index@(my_solve_particle_ground_contacts_cuda_kernel_backward)
        /*038c*/ 	.word	0x00000038


	//----- nvinfo : EIATTR_MIN_STACK_SIZE
	.align		4
.L_177:
        /*0390*/ 	.byte	0x04, 0x12
        /*0392*/ 	.short	(.L_179 - .L_178)
	.align		4
.L_178:
        /*0394*/ 	.word	index@($__internal_20_$__cuda_sm3x_div_rn_noftz_f32_slowpath)
        /*0398*/ 	.word	0x00000000


	//----- nvinfo : EIATTR_FRAME_SIZE
	.align		4
.L_179:
        /*039c*/ 	.byte	0x04, 0x11
        /*039e*/ 	.short	(.L_181 - .L_180)
	.align		4
.L_180:
        /*03a0*/ 	.word	index@($__internal_20_$__cuda_sm3x_div_rn_noftz_f32_slowpath)
        /*03a4*/ 	.word	0x00000000


	//----- nvinfo : EIATTR_MIN_STACK_SIZE
	.align		4
.L_181:
        /*03a8*/ 	.byte	0x04, 0x12
        /*03aa*/ 	.short	(.L_183 - .L_182)
	.align		4
.L_182:
        /*03ac*/ 	.word	index@($__internal_19_$__cuda_sm20_sqrt_rn_f32_slowpath)
        /*03b0*/ 	.word	0x00000000


	//----- nvinfo : EIATTR_FRAME_SIZE
	.align		4
.L_183:
        /*03b4*/ 	.byte	0x04, 0x11
        /*03b6*/ 	.short	(.L_185 - .L_184)
	.align		4
.L_184:
        /*03b8*/ 	.word	index@($__internal_19_$__cuda_sm20_sqrt_rn_f32_slowpath)
        /*03bc*/ 	.word	0x00000000


	//----- nvinfo : EIATTR_MIN_STACK_SIZE
	.align		4
.L_185:
        /*03c0*/ 	.byte	0x04, 0x12
        /*03c2*/ 	.short	(.L_187 - .L_186)
	.align		4
.L_186:
        /*03c4*/ 	.word	index@($__internal_18_$__cuda_sm20_rcp_rn_f32_slowpath)
        /*03c8*/ 	.word	0x00000000


	//----- nvinfo : EIATTR_FRAME_SIZE
	.align		4
.L_187:
        /*03cc*/ 	.byte	0x04, 0x11
        /*03ce*/ 	.short	(.L_189 - .L_188)
	.align		4
.L_188:
        /*03d0*/ 	.word	index@($__internal_18_$__cuda_sm20_rcp_rn_f32_slowpath)
        /*03d4*/ 	.word	0x00000000


	//----- nvinfo : EIATTR_MIN_STACK_SIZE
	.align		4
.L_189:
        /*03d8*/ 	.byte	0x04, 0x12
        /*03da*/ 	.short	(.L_191 - .L_190)
	.align		4
.L_190:
        /*03dc*/ 	.word	index@(my_solve_particle_ground_contacts_cuda_kernel_backward)
        /*03e0*/ 	.word	0x00000000


	//----- nvinfo : EIATTR_FRAME_SIZE
	.align		4
.L_191:
        /*03e4*/ 	.byte	0x04, 0x11
        /*03e6*/ 	.short	(.L_193 - .L_192)
	.align		4
.L_192:
        /*03e8*/ 	.word	index@(my_solve_particle_ground_contacts_cuda_kernel_backward)
        /*03ec*/ 	.word	0x00000000


	//----- nvinfo : EIATTR_REGCOUNT
	.align		4
.L_193:
        /*03f0*/ 	.byte	0x04, 0x2f
        /*03f2*/ 	.short	(.L_195 - .L_194)
	.align		4
.L_194:
        /*03f4*/ 	.word	index@(my_solve_particle_particle_contacts_cuda_kernel_forward)
        /*03f8*/ 	.word	0x0000003b


	//----- nvinfo : EIATTR_MIN_STACK_SIZE
	.align		4
.L_195:
        /*03fc*/ 	.byte	0x04, 0x12
        /*03fe*/ 	.short	(.L_197 - .L_196)
	.align		4
.L_196:
        /*0400*/ 	.word	index@($__internal_17_$__cuda_sm3x_div_rn_noftz_f32_slowpath)
        /*0404*/ 	.word	0x00000000


	//----- nvinfo : EIATTR_FRAME_SIZE
	.align		4
.L_197:
        /*0408*/ 	.byte	0x04, 0x11
        /*040a*/ 	.short	(.L_199 - .L_198)
	.align		4
.L_198:
        /*040c*/ 	.word	index@($__internal_17_$__cuda_sm3x_div_rn_noftz_f32_slowpath)
        /*0410*/ 	.word	0x00000000


	//----- nvinfo : EIATTR_MIN_STACK_SIZE
	.align		4
.L_199:
        /*0414*/ 	.byte	0x04, 0x12
        /*0416*/ 	.short	(.L_201 - .L_200)
	.align		4
.L_200:
        /*0418*/ 	.word	index@($__internal_16_$__cuda_sm20_sqrt_rn_f32_slowpath)
        /*041c*/ 	.word	0x00000000


	//----- nvinfo : EIATTR_FRAME_SIZE
	.align		4
.L_201:
        /*0420*/ 	.byte	0x04, 0x11
        /*0422*/ 	.short	(.L_203 - .L_202)
	.align		4
.L_202:
        /*0424*/ 	.word	index@($__internal_16_$__cuda_sm20_sqrt_rn_f32_slowpath)
        /*0428*/ 	.word	0x00000000


	//----- nvinfo : EIATTR_MIN_STACK_SIZE
	.align		4
.L_203:
        /*042c*/ 	.byte	0x04, 0x12
        /*042e*/ 	.short	(.L_205 - .L_204)
	.align		4
.L_204:
        /*0430*/ 	.word	index@(my_solve_particle_particle_contacts_cuda_kernel_forward)
        /*0434*/ 	.word	0x00000000


	//----- nvinfo : EIATTR_FRAME_SIZE
	.align		4
.L_205:
        /*0438*/ 	.byte	0x04, 0x11
        /*043a*/ 	.short	(.L_207 - .L_206)
	.align		4
.L_206:
        /*043c*/ 	.word	index@(my_solve_particle_particle_contacts_cuda_kernel_forward)
        /*0440*/ 	.word	0x00000000


	//----- nvinfo : EIATTR_REGCOUNT
	.align		4
.L_207:
        /*0444*/ 	.byte	0x04, 0x2f
        /*0446*/ 	.short	(.L_209 - .L_208)
	.align		4
.L_208:
        /*0448*/ 	.word	index@(my_solve_particle_particle_contacts_cuda_kernel_backward)
        /*044c*/ 	.word	0x00000066


	//----- nvinfo : EIATTR_MIN_STACK_SIZE
	.align		4
.L_209:
        /*0450*/ 	.byte	0x04, 0x12
        /*0452*/ 	.short	(.L_211 - .L_210)
	.align		4
.L_210:
        /*0454*/ 	.word	index@($__internal_15_$__cuda_sm3x_div_rn_noftz_f32_slowpath)
        /*0458*/ 	.word	0x00000000


	//----- nvinfo : EIATTR_FRAME_SIZE
	.align		4
.L_211:
        /*045c*/ 	.byte	0x04, 0x11
        /*045e*/ 	.short	(.L_213 - .L_212)
	.align		4
.L_212:
        /*0460*/ 	.word	index@($__internal_15_$__cuda_sm3x_div_rn_noftz_f32_slowpath)
        /*0464*/ 	.word	0x00000000


	//----- nvinfo : EIATTR_MIN_STACK_SIZE
	.align		4
.L_213:
        /*0468*/ 	.byte	0x04, 0x12
        /*046a*/ 	.short	(.L_215 - .L_214)
	.align		4
.L_214:
        /*046c*/ 	.word	index@($__internal_14_$__cuda_sm20_sqrt_rn_f32_slowpath)
        /*0470*/ 	.word	0x00000000


	//----- nvinfo : EIATTR_FRAME_SIZE
	.align		4
.L_215:
        /*0474*/ 	.byte	0x04, 0x11
        /*0476*/ 	.short	(.L_217 - .L_216)
	.align		4
.L_216:
        /*0478*/ 	.word	index@($__internal_14_$__cuda_sm20_sqrt_rn_f32_slowpath)
        /*047c*/ 	.word	0x00000000


	//----- nvinfo : EIATTR_MIN_STACK_SIZE
	.align		4
.L_217:
        /*0480*/ 	.byte	0x04, 0x12
        /*0482*/ 	.short	(.L_219 - .L_218)
	.align		4
.L_218:
        /*0484*/ 	.word	index@($__internal_13_$__cuda_sm20_rcp_rn_f32_slowpath)
        /*0488*/ 	.word	0x00000000


	//----- nvinfo : EIATTR_FRAME_SIZE
	.align		4
.L_219:
        /*048c*/ 	.byte	0x04, 0x11
        /*048e*/ 	.short	(.L_221 - .L_220)
	.align		4
.L_220:
        /*0490*/ 	.word	index@($__internal_13_$__cuda_sm20_rcp_rn_f32_slowpath)
        /*0494*/ 	.word	0x00000000


	//----- nvinfo : EIATTR_MIN_STACK_SIZE
	.align		4
.L_221:
        /*0498*/ 	.byte	0x04, 0x12
        /*049a*/ 	.short	(.L_223 - .L_222)
	.align		4
.L_222:
        /*049c*/ 	.word	index@(my_solve_particle_particle_contacts_cuda_kernel_backward)
        /*04a0*/ 	.word	0x00000000


	//----- nvinfo : EIATTR_FRAME_SIZE
	.align		4
.L_223:
        /*04a4*/ 	.byte	0x04, 0x11
        /*04a6*/ 	.short	(.L_225 - .L_224)
	.align		4
.L_224:
        /*04a8*/ 	.word	index@(my_solve_particle_particle_contacts_cuda_kernel_backward)
        /*04ac*/ 	.word	0x00000000


	//----- nvinfo : EIATTR_REGCOUNT
	.align		4
.L_225:
        /*04b0*/ 	.byte	0x04, 0x2f
        /*04b2*/ 	.short	(.L_227 - .L_226)
	.align		4
.L_226:
        /*04b4*/ 	.word	index@(my_solve_particle_shape_contacts_cuda_kernel_forward)
        /*04b8*/ 	.word	0x00000028


	//----- nvinfo : EIATTR_MIN_STACK_SIZE
	.align		4
.L_227:
        /*04bc*/ 	.byte	0x04, 0x12
        /*04be*/ 	.short	(.L_229 - .L_228)
	.align		4
.L_228:
        /*04c0*/ 	.word	index@($__internal_12_$__cuda_sm3x_div_rn_noftz_f32_slowpath)
        /*04c4*/ 	.word	0x00000000


	//----- nvinfo : EIATTR_FRAME_SIZE
	.align		4
.L_229:
        /*04c8*/ 	.byte	0x04, 0x11
        /*04ca*/ 	.short	(.L_231 - .L_230)
	.align		4
.L_230:
        /*04cc*/ 	.word	index@($__internal_12_$__cuda_sm3x_div_rn_noftz_f32_slowpath)
        /*04d0*/ 	.word	0x00000000


	//----- nvinfo : EIATTR_MIN_STACK_SIZE
	.align		4
.L_231:
        /*04d4*/ 	.byte	0x04, 0x12
        /*04d6*/ 	.short	(.L_233 - .L_232)
	.align		4
.L_232:
        /*04d8*/ 	.word	index@($__internal_11_$__cuda_sm20_sqrt_rn_f32_slowpath)
        /*04dc*/ 	.word	0x00000000


	//----- nvinfo : EIATTR_FRAME_SIZE
	.align		4
.L_233:
        /*04e0*/ 	.byte	0x04, 0x11
        /*04e2*/ 	.short	(.L_235 - .L_234)
	.align		4
.L_234:
        /*04e4*/ 	.word	index@($__internal_11_$__cuda_sm20_sqrt_rn_f32_slowpath)
        /*04e8*/ 	.word	0x00000000


	//----- nvinfo : EIATTR_MIN_STACK_SIZE
	.align		4
.L_235:
        /*04ec*/ 	.byte	0x04, 0x12
        /*04ee*/ 	.short	(.L_237 - .L_236)
	.align		4
.L_236:
        /*04f0*/ 	.word	index@(my_solve_particle_shape_contacts_cuda_kernel_forward)
        /*04f4*/ 	.word	0x00000000


	//----- nvinfo : EIATTR_FRAME_SIZE
	.align		4
.L_237:
        /*04f8*/ 	.byte	0x04, 0x11
        /*04fa*/ 	.short	(.L_239 - .L_238)
	.align		4
.L_238:
        /*04fc*/ 	.word	index@(my_solve_particle_shape_contacts_cuda_kernel_forward)
        /*0500*/ 	.word	0x00000000


	//----- nvinfo : EIATTR_REGCOUNT
	.align		4
.L_239:
        /*0504*/ 	.byte	0x04, 0x2f
        /*0506*/ 	.short	(.L_241 - .L_240)
	.align		4
.L_240:
        /*0508*/ 	.word	index@(my_solve_particle_shape_contacts_cuda_kernel_backward)
        /*050c*/ 	.word	0x00000069


	//----- nvinfo : EIATTR_MIN_STACK_SIZE
	.align		4
.L_241:
        /*0510*/ 	.byte	0x04, 0x12
        /*0512*/ 	.short	(.L_243 - .L_242)
	.align		4
.L_242:
        /*0514*/ 	.word	index@($__internal_10_$__cuda_sm3x_div_rn_noftz_f32_slowpath)
        /*0518*/ 	.word	0x00000000


	//----- nvinfo : EIATTR_FRAME_SIZE
	.align		4
.L_243:
        /*051c*/ 	.byte	0x04, 0x11
        /*051e*/ 	.short	(.L_245 - .L_244)
	.align		4
.L_244:
        /*0520*/ 	.word	index@($__internal_10_$__cuda_sm3x_div_rn_noftz_f32_slowpath)
        /*0524*/ 	.word	0x00000000


	//----- nvinfo : EIATTR_MIN_STACK_SIZE
	.align		4
.L_245:
        /*0528*/ 	.byte	0x04, 0x12
        /*052a*/ 	.short	(.L_247 - .L_246)
	.align		4
.L_246:
        /*052c*/ 	.word	index@($__internal_9_$__cuda_sm20_sqrt_rn_f32_slowpath)
        /*0530*/ 	.word	0x00000000


	//----- nvinfo : EIATTR_FRAME_SIZE
	.align		4
.L_247:
        /*0534*/ 	.byte	0x04, 0x11
        /*0536*/ 	.short	(.L_249 - .L_248)
	.align		4
.L_248:
        /*0538*/ 	.word	index@($__internal_9_$__cuda_sm20_sqrt_rn_f32_slowpath)
        /*053c*/ 	.word	0x00000000


	//----- nvinfo : EIATTR_MIN_STACK_SIZE
	.align		4
.L_249:
        /*0540*/ 	.byte	0x04, 0x12
        /*0542*/ 	.short	(.L_251 - .L_250)
	.align		4
.L_250:
        /*0544*/ 	.word	index@($__internal_8_$__cuda_sm20_rcp_rn_f32_slowpath)
        /*0548*/ 	.word	0x00000000


	//----- nvinfo : EIATTR_FRAME_SIZE
	.align		4
.L_251:
        /*054c*/ 	.byte	0x04, 0x11
        /*054e*/ 	.short	(.L_253 - .L_252)
	.align		4
.L_252:
        /*0550*/ 	.word	index@($__internal_8_$__cuda_sm20_rcp_rn_f32_slowpath)
        /*0554*/ 	.word	0x00000000


	//----- nvinfo : EIATTR_MIN_STACK_SIZE
	.align		4
.L_253:
        /*0558*/ 	.byte	0x04, 0x12
        /*055a*/ 	.short	(.L_255 - .L_254)
	.align		4
.L_254:
        /*055c*/ 	.word	index@(my_solve_particle_shape_contacts_cuda_kernel_backward)
        /*0560*/ 	.word	0x00000000


	//----- nvinfo : EIATTR_FRAME_SIZE
	.align		4
.L_255:
        /*0564*/ 	.byte	0x04, 0x11
        /*0566*/ 	.short	(.L_257 - .L_256)
	.align		4
.L_256:
        /*0568*/ 	.word	index@(my_solve_particle_shape_contacts_cuda_kernel_backward)
        /*056c*/ 	.word	0x00000000


	//----- nvinfo : EIATTR_REGCOUNT
	.align		4
.L_257:
        /*0570*/ 	.byte	0x04, 0x2f
        /*0572*/ 	.short	(.L_259 - .L_258)
	.align		4
.L_258:
        /*0574*/ 	.word	index@(my_create_soft_contacts_cuda_kernel_forward)
        /*0578*/ 	.word	0x00000058


	//----- nvinfo : EIATTR_MIN_STACK_SIZE
	.align		4
.L_259:
        /*057c*/ 	.byte	0x04, 0x12
        /*057e*/ 	.short	(.L_261 - .L_260)
	.align		4
.L_260:
        /*0580*/ 	.word	index@($__internal_7_$__cuda_sm3x_div_rn_noftz_f32_slowpath)
        /*0584*/ 	.word	0x00000000


	//----- nvinfo : EIATTR_FRAME_SIZE
	.align		4
.L_261:
        /*0588*/ 	.byte	0x04, 0x11
        /*058a*/ 	.short	(.L_263 - .L_262)
	.align		4
.L_262:
        /*058c*/ 	.word	index@($__internal_7_$__cuda_sm3x_div_rn_noftz_f32_slowpath)
        /*0590*/ 	.word	0x00000000


	//----- nvinfo : EIATTR_MIN_STACK_SIZE
	.align		4
.L_263:
        /*0594*/ 	.byte	0x04, 0x12
        /*0596*/ 	.short	(.L_265 - .L_264)
	.align		4
.L_264:
        /*0598*/ 	.word	index@($__internal_6_$__cuda_sm20_sqrt_rn_f32_slowpath)
        /*059c*/ 	.word	0x00000000


	//----- nvinfo : EIATTR_FRAME_SIZE
	.align		4
.L_265:
        /*05a0*/ 	.byte	0x04, 0x11
        /*05a2*/ 	.short	(.L_267 - .L_266)
	.align		4
.L_266:
        /*05a4*/ 	.word	index@($__internal_6_$__cuda_sm20_sqrt_rn_f32_slowpath)
        /*05a8*/ 	.word	0x00000000


	//----- nvinfo : EIATTR_MIN_STACK_SIZE
	.align		4
.L_267:
        /*05ac*/ 	.byte	0x04, 0x12
        /*05ae*/ 	.short	(.L_269 - .L_268)
	.align		4
.L_268:
        /*05b0*/ 	.word	index@($__internal_5_$__cuda_sm20_rcp_rn_f32_slowpath)
        /*05b4*/ 	.word	0x00000000


	//----- nvinfo : EIATTR_FRAME_SIZE
	.align		4
.L_269:
        /*05b8*/ 	.byte	0x04, 0x11
        /*05ba*/ 	.short	(.L_271 - .L_270)
	.align		4
.L_270:
        /*05bc*/ 	.word	index@($__internal_5_$__cuda_sm20_rcp_rn_f32_slowpath)
        /*05c0*/ 	.word	0x00000000


	//----- nvinfo : EIATTR_MIN_STACK_SIZE
	.align		4
.L_271:
        /*05c4*/ 	.byte	0x04, 0x12
        /*05c6*/ 	.short	(.L_273 - .L_272)
	.align		4
.L_272:
        /*05c8*/ 	.word	index@($__internal_4_$__cuda_sm20_div_u64)
        /*05cc*/ 	.word	0x00000000


	//----- nvinfo : EIATTR_FRAME_SIZE
	.align		4
.L_273:
        /*05d0*/ 	.byte	0x04, 0x11
        /*05d2*/ 	.short	(.L_275 - .L_274)
	.align		4
.L_274:
        /*05d4*/ 	.word	index@($__internal_4_$__cuda_sm20_div_u64)
        /*05d8*/ 	.word	0x00000000


	//----- nvinfo : EIATTR_MIN_STACK_SIZE
	.align		4
.L_275:
        /*05dc*/ 	.byte	0x04, 0x12
        /*05de*/ 	.short	(.L_277 - .L_276)
	.align		4
.L_276:
        /*05e0*/ 	.word	index@(my_create_soft_contacts_cuda_kernel_forward)
        /*05e4*/ 	.word	0x00000080


	//----- nvinfo : EIATTR_FRAME_SIZE
	.align		4
.L_277:
        /*05e8*/ 	.byte	0x04, 0x11
        /*05ea*/ 	.short	(.L_279 - .L_278)
	.align		4
.L_278:
        /*05ec*/ 	.word	index@(my_create_soft_contacts_cuda_kernel_forward)
        /*05f0*/ 	.word	0x00000080


	//----- nvinfo : EIATTR_REGCOUNT
	.align		4
.L_279:
        /*05f4*/ 	.byte	0x04, 0x2f
        /*05f6*/ 	.short	(.L_281 - .L_280)
	.align		4
.L_280:
        /*05f8*/ 	.word	index@(my_create_soft_contacts_cuda_kernel_backward)
        /*05fc*/ 	.word	0x00000082


	//----- nvinfo : EIATTR_MIN_STACK_SIZE
	.align		4
.L_281:
        /*0600*/ 	.byte	0x04, 0x12
        /*0602*/ 	.short	(.L_283 - .L_282)
	.align		4
.L_282:
        /*0604*/ 	.word	index@($__internal_3_$__cuda_sm3x_div_rn_noftz_f32_slowpath)
        /*0608*/ 	.word	0x00000000


	//----- nvinfo : EIATTR_FRAME_SIZE
	.align		4
.L_283:
        /*060c*/ 	.byte	0x04, 0x11
        /*060e*/ 	.short	(.L_285 - .L_284)
	.align		4
.L_284:
        /*0610*/ 	.word	index@($__internal_3_$__cuda_sm3x_div_rn_noftz_f32_slowpath)
        /*0614*/ 	.word	0x00000000


	//----- nvinfo : EIATTR_MIN_STACK_SIZE
	.align		4
.L_285:
        /*0618*/ 	.byte	0x04, 0x12
        /*061a*/ 	.short	(.L_287 - .L_286)
	.align		4
.L_286:
        /*061c*/ 	.word	index@($__internal_2_$__cuda_sm20_sqrt_rn_f32_slowpath)
        /*0620*/ 	.word	0x00000000


	//----- nvinfo : EIATTR_FRAME_SIZE
	.align		4
.L_287:
        /*0624*/ 	.byte	0x04, 0x11
        /*0626*/ 	.short	(.L_289 - .L_288)
	.align		4
.L_288:
        /*0628*/ 	.word	index@($__internal_2_$__cuda_sm20_sqrt_rn_f32_slowpath)
        /*062c*/ 	.word	0x00000000


	//----- nvinfo : EIATTR_MIN_STACK_SIZE
	.align		4
.L_289:
        /*0630*/ 	.byte	0x04, 0x12
        /*0632*/ 	.short	(.L_291 - .L_290)
	.align		4
.L_290:
        /*0634*/ 	.word	index@($__internal_1_$__cuda_sm20_rcp_rn_f32_slowpath)
        /*0638*/ 	.word	0x00000000


	//----- nvinfo : EIATTR_FRAME_SIZE
	.align		4
.L_291:
        /*063c*/ 	.byte	0x04, 0x11
        /*063e*/ 	.short	(.L_293 - .L_292)
	.align		4
.L_292:
        /*0640*/ 	.word	index@($__internal_1_$__cuda_sm20_rcp_rn_f32_slowpath)
        /*0644*/ 	.word	0x00000000


	//----- nvinfo : EIATTR_MIN_STACK_SIZE
	.align		4
.L_293:
        /*0648*/ 	.byte	0x04, 0x12
        /*064a*/ 	.short	(.L_295 - .L_294)
	.align		4
.L_294:
        /*064c*/ 	.word	index@($__internal_0_$__cuda_sm20_div_u64)
        /*0650*/ 	.word	0x00000000


	//----- nvinfo : EIATTR_FRAME_SIZE
	.align		4
.L_295:
        /*0654*/ 	.byte	0x04, 0x11
        /*0656*/ 	.short	(.L_297 - .L_296)
	.align		4
.L_296:
        /*0658*/ 	.word	index@($__internal_0_$__cuda_sm20_div_u64)
        /*065c*/ 	.word	0x00000000


	//----- nvinfo : EIATTR_MIN_STACK_SIZE
	.align		4
.L_297:
        /*0660*/ 	.byte	0x04, 0x12
        /*0662*/ 	.short	(.L_299 - .L_298)
	.align		4
.L_298:
        /*0664*/ 	.word	index@(my_create_soft_contacts_cuda_kernel_backward)
        /*0668*/ 	.word	0x00000080


	//----- nvinfo : EIATTR_FRAME_SIZE
	.align		4
.L_299:
        /*066c*/ 	.byte	0x04, 0x11
        /*066e*/ 	.short	(.L_301 - .L_300)
	.align		4
.L_300:
        /*0670*/ 	.word	index@(my_create_soft_contacts_cuda_kernel_backward)
        /*0674*/ 	.word	0x00000080


	//----- nvinfo : EIATTR_MIN_STACK_SIZE
	.align		4
.L_301:
        /*0678*/ 	.byte	0x04, 0x12
        /*067a*/ 	.short	(.L_303 - .L_302)
	.align		4
.L_302:
        /*067c*/ 	.word	index@(my_create_soft_contacts_cuda_kernel_backward)
        /*0680*/ 	.word	0x00000080


	//----- nvinfo : EIATTR_MIN_STACK_SIZE
	.align		4
.L_303:
        /*0684*/ 	.byte	0x04, 0x12
        /*0686*/ 	.short	(.L_305 - .L_304)
	.align		4
.L_304:
        /*0688*/ 	.word	index@(my_create_soft_contacts_cuda_kernel_forward)
        /*068c*/ 	.word	0x00000080


	//----- nvinfo : EIATTR_MIN_STACK_SIZE
	.align		4
.L_305:
        /*0690*/ 	.byte	0x04, 0x12
        /*0692*/ 	.short	(.L_307 - .L_306)
	.align		4
.L_306:
        /*0694*/ 	.word	index@(my_solve_particle_shape_contacts_cuda_kernel_backward)
        /*0698*/ 	.word	0x00000000


	//----- nvinfo : EIATTR_MIN_STACK_SIZE
	.align		4
.L_307:
        /*069c*/ 	.byte	0x04, 0x12
        /*069e*/ 	.short	(.L_309 - .L_308)
	.align		4
.L_308:
        /*06a0*/ 	.word	index@(my_solve_particle_shape_contacts_cuda_kernel_forward)
        /*06a4*/ 	.word	0x00000000


	//----- nvinfo : EIATTR_MIN_STACK_SIZE
	.align		4
.L_309:
        /*06a8*/ 	.byte	0x04, 0x12
        /*06aa*/ 	.short	(.L_311 - .L_310)
	.align		4
.L_310:
        /*06ac*/ 	.word	index@(my_solve_particle_particle_contacts_cuda_kernel_backward)
        /*06b0*/ 	.word	0x00000000


	//----- nvinfo : EIATTR_MIN_STACK_SIZE
	.align		4
.L_311:
        /*06b4*/ 	.byte	0x04, 0x12
        /*06b6*/ 	.short	(.L_313 - .L_312)
	.align		4
.L_312:
        /*06b8*/ 	.word	index@(my_solve_particle_particle_contacts_cuda_kernel_forward)
        /*06bc*/ 	.word	0x00000000


	//----- nvinfo : EIATTR_MIN_STACK_SIZE
	.align		4
.L_313:
        /*06c0*/ 	.byte	0x04, 0x12
        /*06c2*/ 	.short	(.L_315 - .L_314)
	.align		4
.L_314:
        /*06c4*/ 	.word	index@(my_solve_particle_ground_contacts_cuda_kernel_backward)
        /*06c8*/ 	.word	0x00000000


	//----- nvinfo : EIATTR_MIN_STACK_SIZE
	.align		4
.L_315:
        /*06cc*/ 	.byte	0x04, 0x12
        /*06ce*/ 	.short	(.L_317 - .L_316)
	.align		4
.L_316:
        /*06d0*/ 	.word	index@(my_solve_particle_ground_contacts_cuda_kernel_forward)
        /*06d4*/ 	.word	0x00000000


	//----- nvinfo : EIATTR_MIN_STACK_SIZE
	.align		4
.L_317:
        /*06d8*/ 	.byte	0x04, 0x12
        /*06da*/ 	.short	(.L_319 - .L_318)
	.align		4
.L_318:
        /*06dc*/ 	.word	index@(my_apply_particle_deltas_cuda_kernel_backward)
        /*06e0*/ 	.word	0x00000000


	//----- nvinfo : EIATTR_MIN_STACK_SIZE
	.align		4
.L_319:
        /*06e4*/ 	.byte	0x04, 0x12
        /*06e6*/ 	.short	(.L_321 - .L_320)
	.align		4
.L_320:
        /*06e8*/ 	.word	index@(my_apply_particle_deltas_cuda_kernel_forward)
        /*06ec*/ 	.word	0x00000000


	//----- nvinfo : EIATTR_MIN_STACK_SIZE
	.align		4
.L_321:
        /*06f0*/ 	.byte	0x04, 0x12
        /*06f2*/ 	.short	(.L_323 - .L_322)
	.align		4
.L_322:
        /*06f4*/ 	.word	index@(my_integrate_particles_cuda_kernel_backward)
        /*06f8*/ 	.word	0x00000000


	//----- nvinfo : EIATTR_MIN_STACK_SIZE
	.align		4
.L_323:
        /*06fc*/ 	.byte	0x04, 0x12
        /*06fe*/ 	.short	(.L_325 - .L_324)
	.align		4
.L_324:
        /*0700*/ 	.word	index@(my_integrate_particles_cuda_kernel_forward)
        /*0704*/ 	.word	0x00000000


	//----- nvinfo : EIATTR_MIN_STACK_SIZE
	.align		4
.L_325:
        /*0708*/ 	.byte	0x04, 0x12
        /*070a*/ 	.short	(.L_327 - .L_326)
	.align		4
.L_326:
        /*070c*/ 	.word	index@(swellParticlesStage2_cuda_kernel_backward)
        /*0710*/ 	.word	0x00000000


	//----- nvinfo : EIATTR_MIN_STACK_SIZE
	.align		4
.L_327:
        /*0714*/ 	.byte	0x04, 0x12
        /*0716*/ 	.short	(.L_329 - .L_328)
	.align		4
.L_328:
        /*0718*/ 	.word	index@(swellParticlesStage2_cuda_kernel_forward)
        /*071c*/ 	.word	0x00000000


	//----- nvinfo : EIATTR_MIN_STACK_SIZE
	.align		4
.L_329:
        /*0720*/ 	.byte	0x04, 0x12
        /*0722*/ 	.short	(.L_331 - .L_330)
	.align		4
.L_330:
        /*0724*/ 	.word	index@(swellParticles_cuda_kernel_backward)
        /*0728*/ 	.word	0x00000000


	//----- nvinfo : EIATTR_MIN_STACK_SIZE
	.align		4
.L_331:
        /*072c*/ 	.byte	0x04, 0x12
        /*072e*/ 	.short	(.L_333 - .L_332)
	.align		4
.L_332:
        /*0730*/ 	.word	index@(swellParticles_cuda_kernel_forward)
        /*0734*/ 	.word	0x00000020


	//----- nvinfo : EIATTR_MIN_STACK_SIZE
	.align		4
.L_333:
        /*0738*/ 	.byte	0x04, 0x12
        /*073a*/ 	.short	(.L_335 - .L_334)
	.align		4
.L_334:
        /*073c*/ 	.word	index@(sleepParticles_cuda_kernel_backward)
        /*0740*/ 	.word	0x00000000


	//----- nvinfo : EIATTR_MIN_STACK_SIZE
	.align		4
.L_335:
        /*0744*/ 	.byte	0x04, 0x12
        /*0746*/ 	.short	(.L_337 - .L_336)
	.align		4
.L_336:
        /*0748*/ 	.word	index@(sleepParticles_cuda_kernel_forward)
        /*074c*/ 	.word	0x00000000
.L_337:


//--------------------- .nv.info.my_create_soft_contacts_cuda_kernel_backward --------------------------
	.section	.nv.info.my_create_soft_contacts_cuda_kernel_backward,"",@"SHT_CUDA_INFO"
	.sectionflags	@""
	.align	4


	//----- nvinfo : EIATTR_CUDA_API_VERSION
	.align		4
        /*0000*/ 	.byte	0x04, 0x37
        /*0002*/ 	.short	(.L_339 - .L_338)
.L_338:
        /*0004*/ 	.word	0x0000007d


	//----- nvinfo : EIATTR_PARAM_CBANK
	.align		4
.L_339:
        /*0008*/ 	.byte	0x04, 0x0a
        /*000a*/ 	.short	(.L_341 - .L_340)
	.align		4
.L_340:
        /*000c*/ 	.word	index@(.nv.constant0.my_create_soft_contacts_cuda_kernel_backward)
        /*0010*/ 	.short	0x0160
        /*0012*/ 	.short	0x07ac


	//----- nvinfo : EIATTR_CBANK_PARAM_SIZE
	.align		4
.L_341:
        /*0014*/ 	.byte	0x03, 0x19
        /*0016*/ 	.short	0x07ac


	//----- nvinfo : EIATTR_KPARAM_INFO
	.align		4
        /*0018*/ 	.byte	0x04, 0x17
        /*001a*/ 	.short	(.L_343 - .L_342)
.L_342:
        /*001c*/ 	.word	0x00000000
        /*0020*/ 	.short	0x0020
        /*0022*/ 	.short	0x07a8
        /*0024*/ 	.byte	0x00, 0xf0, 0x11, 0x00


	//----- nvinfo : EIATTR_KPARAM_INFO
	.align		4
.L_343:
        /*0028*/ 	.byte	0x04, 0x17
        /*002a*/ 	.short	(.L_345 - .L_344)
.L_344:
        /*002c*/ 	.word	0x00000000
        /*0030*/ 	.short	0x001f
        /*0032*/ 	.short	0x0770
        /*0034*/ 	.byte	0x00, 0xf0, 0xe1, 0x00


	//----- nvinfo : EIATTR_KPARAM_INFO
	.align		4
.L_345:
        /*0038*/ 	.byte	0x04, 0x17
        /*003a*/ 	.short	(.L_347 - .L_346)
.L_346:
        /*003c*/ 	.word	0x00000000
        /*0040*/ 	.short	0x001e
        /*0042*/ 	.short	0x0738
        /*0044*/ 	.byte	0x00, 0xf0, 0xe1, 0x00


	//----- nvinfo : EIATTR_KPARAM_INFO
	.align		4
.L_347:
        /*0048*/ 	.byte	0x04, 0x17
        /*004a*/ 	.short	(.L_349 - .L_348)
.L_348:
        /*004c*/ 	.word	0x00000000
        /*0050*/ 	.short	0x001d
        /*0052*/ 	.short	0x0700
        /*0054*/ 	.byte	0x00, 0xf0, 0xe1, 0x00


	//----- nvinfo : EIATTR_KPARAM_INFO
	.align		4
.L_349:
        /*0058*/ 	.byte	0x04, 0x17
        /*005a*/ 	.short	(.L_351 - .L_350)
.L_350:
        /*005c*/ 	.word	0x00000000
        /*0060*/ 	.short	0x001c
        /*0062*/ 	.short	0x06c8
        /*0064*/ 	.byte	0x00, 0xf0, 0xe1, 0x00


	//----- nvinfo : EIATTR_KPARAM_INFO
	.align		4
.L_351:
        /*0068*/ 	.byte	0x04, 0x17
        /*006a*/ 	.short	(.L_353 - .L_352)
.L_352:
        /*006c*/ 	.word	0x00000000
        /*0070*/ 	.short	0x001b
        /*0072*/ 	.short	0x0690
        /*0074*/ 	.byte	0x00, 0xf0, 0xe1, 0x00


	//----- nvinfo : EIATTR_KPARAM_INFO
	.align		4
.L_353:
        /*0078*/ 	.byte	0x04, 0x17
        /*007a*/ 	.short	(.L_355 - .L_354)
.L_354:
        /*007c*/ 	.word	0x00000000
        /*0080*/ 	.short	0x001a
        /*0082*/ 	.short	0x0658
        /*0084*/ 	.byte	0x00, 0xf0, 0xe1, 0x00


	//----- nvinfo : EIATTR_KPARAM_INFO
	.align		4
.L_355:
        /*0088*/ 	.byte	0x04, 0x17
        /*008a*/ 	.short	(.L_357 - .L_356)
.L_356:
        /*008c*/ 	.word	0x00000000
        /*0090*/ 	.short	0x0019
        /*0092*/ 	.short	0x0654
        /*0094*/ 	.byte	0x00, 0xf0, 0x11, 0x00


	//----- nvinfo : EIATTR_KPARAM_INFO
	.align		4
.L_357:
        /*0098*/ 	.byte	0x04, 0x17
        /*009a*/ 	.short	(.L_359 - .L_358)
.L_358:
        /*009c*/ 	.word	0x00000000
        /*00a0*/ 	.short	0x0018
        /*00a2*/ 	.short	0x0650
        /*00a4*/ 	.byte	0x00, 0xf0, 0x11, 0x00


	//----- nvinfo : EIATTR_KPARAM_INFO
	.align		4
.L_359:
        /*00a8*/ 	.byte	0x04, 0x17
        /*00aa*/ 	.short	(.L_361 - .L_360)
.L_360:
        /*00ac*/ 	.word	0x00000000
        /*00b0*/ 	.short	0x0017
        /*00b2*/ 	.short	0x0538
        /*00b4*/ 	.byte	0x00, 0xf0, 0x61, 0x04


	//----- nvinfo : EIATTR_KPARAM_INFO
	.align		4
.L_361:
        /*00b8*/ 	.byte	0x04, 0x17
        /*00ba*/ 	.short	(.L_363 - .L_362)
.L_362:
        /*00bc*/ 	.word	0x00000000
        /*00c0*/ 	.short	0x0016
        /*00c2*/ 	.short	0x0500
        /*00c4*/ 	.byte	0x00, 0xf0, 0xe1, 0x00


	//----- nvinfo : EIATTR_KPARAM_INFO
	.align		4
.L_363:
        /*00c8*/ 	.byte	0x04, 0x17
        /*00ca*/ 	.short	(.L_365 - .L_364)
.L_364:
        /*00cc*/ 	.word	0x00000000
        /*00d0*/ 	.short	0x0015
        /*00d2*/ 	.short	0x04c8
        /*00d4*/ 	.byte	0x00, 0xf0, 0xe1, 0x00


	//----- nvinfo : EIATTR_KPARAM_INFO
	.align		4
.L_365:
        /*00d8*/ 	.byte	0x04, 0x17
        /*00da*/ 	.short	(.L_367 - .L_366)
.L_366:
        /*00dc*/ 	.word	0x00000000
        /*00e0*/ 	.short	0x0014
        /*00e2*/ 	.short	0x0490
        /*00e4*/ 	.byte	0x00, 0xf0, 0xe1, 0x00


	//----- nvinfo : EIATTR_KPARAM_INFO
	.align		4
.L_367:
        /*00e8*/ 	.byte	0x04, 0x17
        /*00ea*/ 	.short	(.L_369 - .L_368)
.L_368:
        /*00ec*/ 	.word	0x00000000
        /*00f0*/ 	.short	0x0013
        /*00f2*/ 	.short	0x0458
        /*00f4*/ 	.byte	0x00, 0xf0, 0xe1, 0x00


	//----- nvinfo : EIATTR_KPARAM_INFO
	.align		4
.L_369:
        /*00f8*/ 	.byte	0x04, 0x17
        /*00fa*/ 	.short	(.L_371 - .L_370)
.L_370:
        /*00fc*/ 	.word	0x00000000
        /*0100*/ 	.short	0x0012
        /*0102*/ 	.short	0x0420
        /*0104*/ 	.byte	0x00, 0xf0, 0xe1, 0x00


	//----- nvinfo : EIATTR_KPARAM_INFO
	.align		4
.L_371:
        /*0108*/ 	.byte	0x04, 0x17
        /*010a*/ 	.short	(.L_373 - .L_372)
.L_372:
        /*010c*/ 	.word	0x00000000
        /*0110*/ 	.short	0x0011
        /*0112*/ 	.short	0x03e8
        /*0114*/ 	.byte	0x00, 0xf0, 0xe1, 0x00


	//----- nvinfo : EIATTR_KPARAM_INFO
	.align		4
.L_373:
        /*0118*/ 	.byte	0x04, 0x17
        /*011a*/ 	.short	(.L_375 - .L_374)
.L_374:
        /*011c*/ 	.word	0x00000000
        /*0120*/ 	.short	0x0010
        /*0122*/ 	.short	0x03e0
        /*0124*/ 	.byte	0x00, 0xf0, 0x11, 0x00


	//----- nvinfo : EIATTR_KPARAM_INFO
	.align		4
.L_375:
        /*0128*/ 	.byte	0x04, 0x17
        /*012a*/ 	.short	(.L_377 - .L_376)
.L_376:
        /*012c*/ 	.word	0x00000000
        /*0130*/ 	.short	0x000f
        /*0132*/ 	.short	0x03a8
        /*0134*/ 	.byte	0x00, 0xf0, 0xe1, 0x00


	//----- nvinfo : EIATTR_KPARAM_INFO
	.align		4
.L_377:
        /*0138*/ 	.byte	0x04, 0x17
        /*013a*/ 	.short	(.L_379 - .L_378)
.L_378:
        /*013c*/ 	.word	0x00000000
        /*0140*/ 	.short	0x000e
        /*0142*/ 	.short	0x0370
        /*0144*/ 	.byte	0x00, 0xf0, 0xe1, 0x00


	//----- nvinfo : EIATTR_KPARAM_INFO
	.align		4
.L_379:
        /*0148*/ 	.byte	0x04, 0x17
        /*014a*/ 	.short	(.L_381 - .L_380)
.L_380:
        /*014c*/ 	.word	0x00000000
        /*0150*/ 	.short	0x000d
        /*0152*/ 	.short	0x0338
        /*0154*/ 	.byte	0x00, 0xf0, 0xe1, 0x00


	//----- nvinfo : EIATTR_KPARAM_INFO
	.align		4
.L_381:
        /*0158*/ 	.byte	0x04, 0x17
        /*015a*/ 	.short	(.L_383 - .L_382)
.L_382:
        /*015c*/ 	.word	0x00000000
        /*0160*/ 	.short	0x000c
        /*0162*/ 	.short	0x0300
        /*0164*/ 	.byte	0x00, 0xf0, 0xe1, 0x00


	//----- nvinfo : EIATTR_KPARAM_INFO
	.align		4
.L_383:
        /*0168*/ 	.byte	0x04, 0x17
        /*016a*/ 	.short	(.L_385 - .L_384)
.L_384:
        /*016c*/ 	.word	0x00000000
        /*0170*/ 	.short	0x000b
        /*0172*/ 	.short	0x02c8
        /*0174*/ 	.byte	0x00, 0xf0, 0xe1, 0x00


	//----- nvinfo : EIATTR_KPARAM_INFO
	.align		4
.L_385:
        /*0178*/ 	.byte	0x04, 0x17
        /*017a*/ 	.short	(.L_387 - .L_386)
.L_386:
        /*017c*/ 	.word	0x00000000
        /*0180*/ 	.short	0x000a
        /*0182*/ 	.short	0x0290
        /*0184*/ 	.byte	0x00, 0xf0, 0xe1, 0x00


	//----- nvinfo : EIATTR_KPARAM_INFO
	.align		4
.L_387:
        /*0188*/ 	.byte	0x04, 0x17
        /*018a*/ 	.short	(.L_389 - .L_388)
.L_388:
        /*018c*/ 	.word	0x00000000
        /*0190*/ 	.short	0x0009
        /*0192*/ 	.short	0x028c
        /*0194*/ 	.byte	0x00, 0xf0, 0x11, 0x00


	//----- nvinfo : EIATTR_KPARAM_INFO
	.align		4
.L_389:
        /*0198*/ 	.byte	0x04, 0x17
        /*019a*/ 	.short	(.L_391 - .L_390)
.L_390:
        /*019c*/ 	.word	0x00000000
        /*01a0*/ 	.short	0x0008
        /*01a2*/ 	.short	0x0288
        /*01a4*/ 	.byte	0x00, 0xf0, 0x11, 0x00


	//----- nvinfo : EIATTR_KPARAM_INFO
	.align		4
.L_391:
        /*01a8*/ 	.byte	0x04, 0x17
        /*01aa*/ 	.short	(.L_393 - .L_392)
.L_392:
        /*01ac*/ 	.word	0x00000000
        /*01b0*/ 	.short	0x0007
        /*01b2*/ 	.short	0x0170
        /*01b4*/ 	.byte	0x00, 0xf0, 0x61, 0x04


	//----- nvinfo : EIATTR_KPARAM_INFO
	.align		4
.L_393:
        /*01b8*/ 	.byte	0x04, 0x17
        /*01ba*/ 	.short	(.L_395 - .L_394)
.L_394:
        /*01bc*/ 	.word	0x00000000
        /*01c0*/ 	.short	0x0006
        /*01c2*/ 	.short	0x0138
        /*01c4*/ 	.byte	0x00, 0xf0, 0xe1, 0x00


	//----- nvinfo : EIATTR_KPARAM_INFO
	.align		4
.L_395:
        /*01c8*/ 	.byte	0x04, 0x17
        /*01ca*/ 	.short	(.L_397 - .L_396)
.L_396:
        /*01cc*/ 	.word	0x00000000
        /*01d0*/ 	.short	0x0005
        /*01d2*/ 	.short	0x0100
        /*01d4*/ 	.byte	0x00, 0xf0, 0xe1, 0x00


	//----- nvinfo : EIATTR_KPARAM_INFO
	.align		4
.L_397:
        /*01d8*/ 	.byte	0x04, 0x17
        /*01da*/ 	.short	(.L_399 - .L_398)
.L_398:
        /*01dc*/ 	.word	0x00000000
        /*01e0*/ 	.short	0x0004
        /*01e2*/ 	.short	0x00c8
        /*01e4*/ 	.byte	0x00, 0xf0, 0xe1, 0x00


	//----- nvinfo : EIATTR_KPARAM_INFO
	.align		4
.L_399:
        /*01e8*/ 	.byte	0x04, 0x17
        /*01ea*/ 	.short	(.L_401 - .L_400)
.L_400:
        /*01ec*/ 	.word	0x00000000
        /*01f0*/ 	.short	0x0003
        /*01f2*/ 	.short	0x0090
        /*01f4*/ 	.byte	0x00, 0xf0, 0xe1, 0x00


	//----- nvinfo : EIATTR_KPARAM_INFO
	.align		4
.L_401:
        /*01f8*/ 	.byte	0x04, 0x17
        /*01fa*/ 	.short	(.L_403 - .L_402)
.L_402:
        /*01fc*/ 	.word	0x00000000
        /*0200*/ 	.short	0x0002
        /*0202*/ 	.short	0x0058
        /*0204*/ 	.byte	0x00, 0xf0, 0xe1, 0x00


	//----- nvinfo : EIATTR_KPARAM_INFO
	.align		4
.L_403:
        /*0208*/ 	.byte	0x04, 0x17
        /*020a*/ 	.short	(.L_405 - .L_404)
.L_404:
        /*020c*/ 	.word	0x00000000
        /*0210*/ 	.short	0x0001
        /*0212*/ 	.short	0x0020
        /*0214*/ 	.byte	0x00, 0xf0, 0xe1, 0x00


	//----- nvinfo : EIATTR_KPARAM_INFO
	.align		4
.L_405:
        /*0218*/ 	.byte	0x04, 0x17
        /*021a*/ 	.short	(.L_407 - .L_406)
.L_406:
        /*021c*/ 	.word	0x00000000
        /*0220*/ 	.short	0x0000
        /*0222*/ 	.short	0x0000
        /*0224*/ 	.byte	0x00, 0xf0, 0x81, 0x00


	//----- nvinfo : EIATTR_MAXREG_COUNT
	.align		4
.L_407:
        /*0228*/ 	.byte	0x03, 0x1b
        /*022a*/ 	.short	0x00ff


	//----- nvinfo : EIATTR_EXIT_INSTR_OFFSETS
	.align		4
        /*022c*/ 	.byte	0x04, 0x1c
        /*022e*/ 	.short	(.L_409 - .L_408)


	//   ....[0]....
.L_408:
        /*0230*/ 	.word	0x00000080


	//   ....[1]....
        /*0234*/ 	.word	0x0000c7f0


	//----- nvinfo : EIATTR_CRS_STACK_SIZE
	.align		4
.L_409:
        /*0238*/ 	.byte	0x04, 0x1e
        /*023a*/ 	.short	(.L_411 - .L_410)
.L_410:
        /*023c*/ 	.word	0x00000000
.L_411:


//--------------------- .nv.info.my_create_soft_contacts_cuda_kernel_forward --------------------------
	.section	.nv.info.my_create_soft_contacts_cuda_kernel_forward,"",@"SHT_CUDA_INFO"
	.sectionflags	@""
	.align	4


	//----- nvinfo : EIATTR_CUDA_API_VERSION
	.align		4
        /*0000*/ 	.byte	0x04, 0x37
        /*0002*/ 	.short	(.L_413 - .L_412)
.L_412:
        /*0004*/ 	.word	0x0000007d


	//----- nvinfo : EIATTR_PARAM_CBANK
	.align		4
.L_413:
        /*0008*/ 	.byte	0x04, 0x0a
        /*000a*/ 	.short	(.L_415 - .L_414)
	.align		4
.L_414:
        /*000c*/ 	.word	index@(.nv.constant0.my_create_soft_contacts_cuda_kernel_forward)
        /*0010*/ 	.short	0x0160
        /*0012*/ 	.short	0x03e4


	//----- nvinfo : EIATTR_CBANK_PARAM_SIZE
	.align		4
.L_415:
        /*0014*/ 	.byte	0x03, 0x19
        /*0016*/ 	.short	0x03e4


	//----- nvinfo : EIATTR_KPARAM_INFO
	.align		4
        /*0018*/ 	.byte	0x04, 0x17
        /*001a*/ 	.short	(.L_417 - .L_416)
.L_416:
        /*001c*/ 	.word	0x00000000
        /*0020*/ 	.short	0x0010
        /*0022*/ 	.short	0x03e0
        /*0024*/ 	.byte	0x00, 0xf0, 0x11, 0x00


	//----- nvinfo : EIATTR_KPARAM_INFO
	.align		4
.L_417:
        /*0028*/ 	.byte	0x04, 0x17
        /*002a*/ 	.short	(.L_419 - .L_418)
.L_418:
        /*002c*/ 	.word	0x00000000
        /*0030*/ 	.short	0x000f
        /*0032*/ 	.short	0x03a8
        /*0034*/ 	.byte	0x00, 0xf0, 0xe1, 0x00


	//----- nvinfo : EIATTR_KPARAM_INFO
	.align		4
.L_419:
        /*0038*/ 	.byte	0x04, 0x17
        /*003a*/ 	.short	(.L_421 - .L_420)
.L_420:
        /*003c*/ 	.word	0x00000000
        /*0040*/ 	.short	0x000e
        /*0042*/ 	.short	0x0370
        /*0044*/ 	.byte	0x00, 0xf0, 0xe1, 0x00


	//----- nvinfo : EIATTR_KPARAM_INFO
	.align		4
.L_421:
        /*0048*/ 	.byte	0x04, 0x17
        /*004a*/ 	.short	(.L_423 - .L_422)
.L_422:
        /*004c*/ 	.word	0x00000000
        /*0050*/ 	.short	0x000d
        /*0052*/ 	.short	0x0338
        /*0054*/ 	.byte	0x00, 0xf0, 0xe1, 0x00


	//----- nvinfo : EIATTR_KPARAM_INFO
	.align		4
.L_423:
        /*0058*/ 	.byte	0x04, 0x17
        /*005a*/ 	.short	(.L_425 - .L_424)
.L_424:
        /*005c*/ 	.word	0x00000000
        /*0060*/ 	.short	0x000c
        /*0062*/ 	.short	0x0300
        /*0064*/ 	.byte	0x00, 0xf0, 0xe1, 0x00


	//----- nvinfo : EIATTR_KPARAM_INFO
	.align		4
.L_425:
        /*0068*/ 	.byte	0x04, 0x17
        /*006a*/ 	.short	(.L_427 - .L_426)
.L_426:
        /*006c*/ 	.word	0x00000000
        /*0070*/ 	.short	0x000b
        /*0072*/ 	.short	0x02c8
        /*0074*/ 	.byte	0x00, 0xf0, 0xe1, 0x00


	//----- nvinfo : EIATTR_KPARAM_INFO
	.align		4
.L_427:
        /*0078*/ 	.byte	0x04, 0x17
        /*007a*/ 	.short	(.L_429 - .L_428)
.L_428:
        /*007c*/ 	.word	0x00000000
        /*0080*/ 	.short	0x000a
        /*0082*/ 	.short	0x0290
        /*0084*/ 	.byte	0x00, 0xf0, 0xe1, 0x00


	//----- nvinfo : EIATTR_KPARAM_INFO
	.align		4
.L_429:
        /*0088*/ 	.byte	0x04, 0x17
        /*008a*/ 	.short	(.L_431 - .L_430)
.L_430:
        /*008c*/ 	.word	0x00000000
        /*0090*/ 	.short	0x0009
        /*0092*/ 	.short	0x028c
        /*0094*/ 	.byte	0x00, 0xf0, 0x11, 0x00


	//----- nvinfo : EIATTR_KPARAM_INFO
	.align		4
.L_431:
        /*0098*/ 	.byte	0x04, 0x17
        /*009a*/ 	.short	(.L_433 - .L_432)
.L_432:
        /*009c*/ 	.word	0x00000000
        /*00a0*/ 	.short	0x0008
        /*00a2*/ 	.short	0x0288
        /*00a4*/ 	.byte	0x00, 0xf0, 0x11, 0x00


	//----- nvinfo : EIATTR_KPARAM_INFO
	.align		4
.L_433:
        /*00a8*/ 	.byte	0x04, 0x17
        /*00aa*/ 	.short	(.L_435 - .L_434)
.L_434:
        /*00ac*/ 	.word	0x00000000
        /*00b0*/ 	.short	0x0007
        /*00b2*/ 	.short	0x0170
        /*00b4*/ 	.byte	0x00, 0xf0, 0x61, 0x04


	//----- nvinfo : EIATTR_KPARAM_INFO
	.align		4
.L_435:
        /*00b8*/ 	.byte	0x04, 0x17
        /*00ba*/ 	.short	(.L_437 - .L_436)
.L_436:
        /*00bc*/ 	.word	0x00000000
        /*00c0*/ 	.short	0x0006
        /*00c2*/ 	.short	0x0138
        /*00c4*/ 	.byte	0x00, 0xf0, 0xe1, 0x00


	//----- nvinfo : EIATTR_KPARAM_INFO
	.align		4
.L_437:
        /*00c8*/ 	.byte	0x04, 0x17
        /*00ca*/ 	.short	(.L_439 - .L_438)
.L_438:
        /*00cc*/ 	.word	0x00000000
        /*00d0*/ 	.short	0x0005
        /*00d2*/ 	.short	0x0100
        /*00d4*/ 	.byte	0x00, 0xf0, 0xe1, 0x00


	//----- nvinfo : EIATTR_KPARAM_INFO
	.align		4
.L_439:
        /*00d8*/ 	.byte	0x04, 0x17
        /*00da*/ 	.short	(.L_441 - .L_440)
.L_440:
        /*00dc*/ 	.word	0x00000000
        /*00e0*/ 	.short	0x0004
        /*00e2*/ 	.short	0x00c8
        /*00e4*/ 	.byte	0x00, 0xf0, 0xe1, 0x00


	//----- nvinfo : EIATTR_KPARAM_INFO
	.align		4
.L_441:
        /*00e8*/ 	.byte	0x04, 0x17
        /*00ea*/ 	.short	(.L_443 - .L_442)
.L_442:
        /*00ec*/ 	.word	0x00000000
        /*00f0*/ 	.short	0x0003
        /*00f2*/ 	.short	0x0090
        /*00f4*/ 	.byte	0x00, 0xf0, 0xe1, 0x00


	//----- nvinfo : EIATTR_KPARAM_INFO
	.align		4
.L_443:
        /*00f8*/ 	.byte	0x04, 0x17
        /*00fa*/ 	.short	(.L_445 - .L_444)
.L_444:
        /*00fc*/ 	.word	0x00000000
        /*0100*/ 	.short	0x0002
        /*0102*/ 	.short	0x0058
        /*0104*/ 	.byte	0x00, 0xf0, 0xe1, 0x00


	//----- nvinfo : EIATTR_KPARAM_INFO
	.align		4
.L_445:
        /*0108*/ 	.byte	0x04, 0x17
        /*010a*/ 	.short	(.L_447 - .L_446)
.L_446:
        /*010c*/ 	.word	0x00000000
        /*0110*/ 	.short	0x0001
        /*0112*/ 	.short	0x0020
        /*0114*/ 	.byte	0x00, 0xf0, 0xe1, 0x00


	//----- nvinfo : EIATTR_KPARAM_INFO
	.align		4
.L_447:
        /*0118*/ 	.byte	0x04, 0x17
        /*011a*/ 	.short	(.L_449 - .L_448)
.L_448:
        /*011c*/ 	.word	0x00000000
        /*0120*/ 	.short	0x0000
        /*0122*/ 	.short	0x0000
        /*0124*/ 	.byte	0x00, 0xf0, 0x81, 0x00


	//----- nvinfo : EIATTR_MAXREG_COUNT
	.align		4
.L_449:
        /*0128*/ 	.byte	0x03, 0x1b
        /*012a*/ 	.short	0x00ff


	//----- nvinfo : EIATTR_INT_WARP_WIDE_INSTR_OFFSETS
	.align		4
        /*012c*/ 	.byte	0x04, 0x31
        /*012e*/ 	.short	(.L_451 - .L_450)


	//   ....[0]....
.L_450:
        /*0130*/ 	.word	0x000063d0


	//   ....[1]....
        /*0134*/ 	.word	0x00006890


	//----- nvinfo : EIATTR_EXIT_INSTR_OFFSETS
	.align		4
.L_451:
        /*0138*/ 	.byte	0x04, 0x1c
        /*013a*/ 	.short	(.L_453 - .L_452)


	//   ....[0]....
.L_452:
        /*013c*/ 	.word	0x00000080


	//   ....[1]....
        /*0140*/ 	.word	0x00000510


	//   ....[2]....
        /*0144*/ 	.word	0x00006c40


	//----- nvinfo : EIATTR_CRS_STACK_SIZE
	.align		4
.L_453:
        /*0148*/ 	.byte	0x04, 0x1e
        /*014a*/ 	.short	(.L_455 - .L_454)
.L_454:
        /*014c*/ 	.word	0x00000000
.L_455:


//--------------------- .nv.info.my_solve_particle_shape_contacts_cuda_kernel_backward --------------------------
	.section	.nv.info.my_solve_particle_shape_contacts_cuda_kernel_backward,"",@"SHT_CUDA_INFO"
	.sectionflags	@""
	.align	4


	//----- nvinfo : EIATTR_CUDA_API_VERSION
	.align		4
        /*0000*/ 	.byte	0x04, 0x37
        /*0002*/ 	.short	(.L_457 - .L_456)
.L_456:
        /*0004*/ 	.word	0x0000007d


	//----- nvinfo : EIATTR_PARAM_CBANK
	.align		4
.L_457:
        /*0008*/ 	.byte	0x04, 0x0a
        /*000a*/ 	.short	(.L_459 - .L_458)
	.align		4
.L_458:
        /*000c*/ 	.word	index@(.nv.constant0.my_solve_particle_shape_contacts_cuda_kernel_backward)
        /*0010*/ 	.short	0x0160
        /*0012*/ 	.short	0x0ae0


	//----- nvinfo : EIATTR_CBANK_PARAM_SIZE
	.align		4
.L_459:
        /*0014*/ 	.byte	0x03, 0x19
        /*0016*/ 	.short	0x0ae0


	//----- nvinfo : EIATTR_KPARAM_INFO
	.align		4
        /*0018*/ 	.byte	0x04, 0x17
        /*001a*/ 	.short	(.L_461 - .L_460)
.L_460:
        /*001c*/ 	.word	0x00000000
        /*0020*/ 	.short	0x0036
        /*0022*/ 	.short	0x0aa8
        /*0024*/ 	.byte	0x00, 0xf0, 0xe1, 0x00


	//----- nvinfo : EIATTR_KPARAM_INFO
	.align		4
.L_461:
        /*0028*/ 	.byte	0x04, 0x17
        /*002a*/ 	.short	(.L_463 - .L_462)
.L_462:
        /*002c*/ 	.word	0x00000000
        /*0030*/ 	.short	0x0035
        /*0032*/ 	.short	0x0a70
        /*0034*/ 	.byte	0x00, 0xf0, 0xe1, 0x00


	//----- nvinfo : EIATTR_KPARAM_INFO
	.align		4
.L_463:
        /*0038*/ 	.byte	0x04, 0x17
        /*003a*/ 	.short	(.L_465 - .L_464)
.L_464:
        /*003c*/ 	.word	0x00000000
        /*0040*/ 	.short	0x0034
        /*0042*/ 	.short	0x0a68
        /*0044*/ 	.byte	0x00, 0xf0, 0x11, 0x00


	//----- nvinfo : EIATTR_KPARAM_INFO
	.align		4
.L_465:
        /*0048*/ 	.byte	0x04, 0x17
        /*004a*/ 	.short	(.L_467 - .L_466)
.L_466:
        /*004c*/ 	.word	0x00000000
        /*0050*/ 	.short	0x0033
        /*0052*/ 	.short	0x0a64
        /*0054*/ 	.byte	0x00, 0xf0, 0x11, 0x00


	//----- nvinfo : EIATTR_KPARAM_INFO
	.align		4
.L_467:
        /*0058*/ 	.byte	0x04, 0x17
        /*005a*/ 	.short	(.L_469 - .L_468)
.L_468:
        /*005c*/ 	.word	0x00000000
        /*0060*/ 	.short	0x0032
        /*0062*/ 	.short	0x0a60
        /*0064*/ 	.byte	0x00, 0xf0, 0x11, 0x00


	//----- nvinfo : EIATTR_KPARAM_INFO
	.align		4
.L_469:
        /*0068*/ 	.byte	0x04, 0x17
        /*006a*/ 	.short	(.L_471 - .L_470)
.L_470:
        /*006c*/ 	.word	0x00000000
        /*0070*/ 	.short	0x0031
        /*0072*/ 	.short	0x0a28
        /*0074*/ 	.byte	0x00, 0xf0, 0xe1, 0x00


	//----- nvinfo : EIATTR_KPARAM_INFO
	.align		4
.L_471:
        /*0078*/ 	.byte	0x04, 0x17
        /*007a*/ 	.short	(.L_473 - .L_472)
.L_472:
        /*007c*/ 	.word	0x00000000
        /*0080*/ 	.short	0x0030
        /*0082*/ 	.short	0x09f0
        /*0084*/ 	.byte	0x00, 0xf0, 0xe1, 0x00


	//----- nvinfo : EIATTR_KPARAM_INFO
	.align		4
.L_473:
        /*0088*/ 	.byte	0x04, 0x17
        /*008a*/ 	.short	(.L_475 - .L_474)
.L_474:
        /*008c*/ 	.word	0x00000000
        /*0090*/ 	.short	0x002f
        /*0092*/ 	.short	0x09b8
        /*0094*/ 	.byte	0x00, 0xf0, 0xe1, 0x00


	//----- nvinfo : EIATTR_KPARAM_INFO
	.align		4
.L_475:
        /*0098*/ 	.byte	0x04, 0x17
        /*009a*/ 	.short	(.L_477 - .L_476)
.L_476:
        /*009c*/ 	.word	0x00000000
        /*00a0*/ 	.short	0x002e
        /*00a2*/ 	.short	0x0980
        /*00a4*/ 	.byte	0x00, 0xf0, 0xe1, 0x00


	//----- nvinfo : EIATTR_KPARAM_INFO
	.align		4
.L_477:
        /*00a8*/ 	.byte	0x04, 0x17
        /*00aa*/ 	.short	(.L_479 - .L_478)
.L_478:
        /*00ac*/ 	.word	0x00000000
        /*00b0*/ 	.short	0x002d
        /*00b2*/ 	.short	0x0948
        /*00b4*/ 	.byte	0x00, 0xf0, 0xe1, 0x00


	//----- nvinfo : EIATTR_KPARAM_INFO
	.align		4
.L_479:
        /*00b8*/ 	.byte	0x04, 0x17
        /*00ba*/ 	.short	(.L_481 - .L_480)
.L_480:
        /*00bc*/ 	.word	0x00000000
        /*00c0*/ 	.short	0x002c
        /*00c2*/ 	.short	0x0910
        /*00c4*/ 	.byte	0x00, 0xf0, 0xe1, 0x00


	//----- nvinfo : EIATTR_KPARAM_INFO
	.align		4
.L_481:
        /*00c8*/ 	.byte	0x04, 0x17
        /*00ca*/ 	.short	(.L_483 - .L_482)
.L_482:
        /*00cc*/ 	.word	0x00000000
        /*00d0*/ 	.short	0x002b
        /*00d2*/ 	.short	0x090c
        /*00d4*/ 	.byte	0x00, 0xf0, 0x11, 0x00


	//----- nvinfo : EIATTR_KPARAM_INFO
	.align		4
.L_483:
        /*00d8*/ 	.byte	0x04, 0x17
        /*00da*/ 	.short	(.L_485 - .L_484)
.L_484:
        /*00dc*/ 	.word	0x00000000
        /*00e0*/ 	.short	0x002a
        /*00e2*/ 	.short	0x0908
        /*00e4*/ 	.byte	0x00, 0xf0, 0x11, 0x00


	//----- nvinfo : EIATTR_KPARAM_INFO
	.align		4
.L_485:
        /*00e8*/ 	.byte	0x04, 0x17
        /*00ea*/ 	.short	(.L_487 - .L_486)
.L_486:
        /*00ec*/ 	.word	0x00000000
        /*00f0*/ 	.short	0x0029
        /*00f2*/ 	.short	0x0904
        /*00f4*/ 	.byte	0x00, 0xf0, 0x11, 0x00


	//----- nvinfo : EIATTR_KPARAM_INFO
	.align		4
.L_487:
        /*00f8*/ 	.byte	0x04, 0x17
        /*00fa*/ 	.short	(.L_489 - .L_488)
.L_488:
        /*00fc*/ 	.word	0x00000000
        /*0100*/ 	.short	0x0028
        /*0102*/ 	.short	0x0900
        /*0104*/ 	.byte	0x00, 0xf0, 0x11, 0x00


	//----- nvinfo : EIATTR_KPARAM_INFO
	.align		4
.L_489:
        /*0108*/ 	.byte	0x04, 0x17
        /*010a*/ 	.short	(.L_491 - .L_490)
.L_490:
        /*010c*/ 	.word	0x00000000
        /*0110*/ 	.short	0x0027
        /*0112*/ 	.short	0x07e8
        /*0114*/ 	.byte	0x00, 0xf0, 0x61, 0x04


	//----- nvinfo : EIATTR_KPARAM_INFO
	.align		4
.L_491:
        /*0118*/ 	.byte	0x04, 0x17
        /*011a*/ 	.short	(.L_493 - .L_492)
.L_492:
        /*011c*/ 	.word	0x00000000
        /*0120*/ 	.short	0x0026
        /*0122*/ 	.short	0x07b0
        /*0124*/ 	.byte	0x00, 0xf0, 0xe1, 0x00


	//----- nvinfo : EIATTR_KPARAM_INFO
	.align		4
.L_493:
        /*0128*/ 	.byte	0x04, 0x17
        /*012a*/ 	.short	(.L_495 - .L_494)
.L_494:
        /*012c*/ 	.word	0x00000000
        /*0130*/ 	.short	0x0025
        /*0132*/ 	.short	0x0778
        /*0134*/ 	.byte	0x00, 0xf0, 0xe1, 0x00


	//----- nvinfo : EIATTR_KPARAM_INFO
	.align		4
.L_495:
        /*0138*/ 	.byte	0x04, 0x17
        /*013a*/ 	.short	(.L_497 - .L_496)
.L_496:
        /*013c*/ 	.word	0x00000000
        /*0140*/ 	.short	0x0024
        /*0142*/ 	.short	0x0740
        /*0144*/ 	.byte	0x00, 0xf0, 0xe1, 0x00


	//----- nvinfo : EIATTR_KPARAM_INFO
	.align		4
.L_497:
        /*0148*/ 	.byte	0x04, 0x17
        /*014a*/ 	.short	(.L_499 - .L_498)
.L_498:
        /*014c*/ 	.word	0x00000000
        /*0150*/ 	.short	0x0023
        /*0152*/ 	.short	0x0708
        /*0154*/ 	.byte	0x00, 0xf0, 0xe1, 0x00


	//----- nvinfo : EIATTR_KPARAM_INFO
	.align		4
.L_499:
        /*0158*/ 	.byte	0x04, 0x17
        /*015a*/ 	.short	(.L_501 - .L_500)
.L_500:
        /*015c*/ 	.word	0x00000000
        /*0160*/ 	.short	0x0022
        /*0162*/ 	.short	0x06d0
        /*0164*/ 	.byte	0x00, 0xf0, 0xe1, 0x00


	//----- nvinfo : EIATTR_KPARAM_INFO
	.align		4
.L_501:
        /*0168*/ 	.byte	0x04, 0x17
        /*016a*/ 	.short	(.L_503 - .L_502)
.L_502:
        /*016c*/ 	.word	0x00000000
        /*0170*/ 	.short	0x0021
        /*0172*/ 	.short	0x0698
        /*0174*/ 	.byte	0x00, 0xf0, 0xe1, 0x00


	//----- nvinfo : EIATTR_KPARAM_INFO
	.align		4
.L_503:
        /*0178*/ 	.byte	0x04, 0x17
        /*017a*/ 	.short	(.L_505 - .L_504)
.L_504:
        /*017c*/ 	.word	0x00000000
        /*0180*/ 	.short	0x0020
        /*0182*/ 	.short	0x0660
        /*0184*/ 	.byte	0x00, 0xf0, 0xe1, 0x00


	//----- nvinfo : EIATTR_KPARAM_INFO
	.align		4
.L_505:
        /*0188*/ 	.byte	0x04, 0x17
        /*018a*/ 	.short	(.L_507 - .L_506)
.L_506:
        /*018c*/ 	.word	0x00000000
        /*0190*/ 	.short	0x001f
        /*0192*/ 	.short	0x0628
        /*0194*/ 	.byte	0x00, 0xf0, 0xe1, 0x00


	//----- nvinfo : EIATTR_KPARAM_INFO
	.align		4
.L_507:
        /*0198*/ 	.byte	0x04, 0x17
        /*019a*/ 	.short	(.L_509 - .L_508)
.L_508:
        /*019c*/ 	.word	0x00000000
        /*01a0*/ 	.short	0x001e
        /*01a2*/ 	.short	0x05f0
        /*01a4*/ 	.byte	0x00, 0xf0, 0xe1, 0x00


	//----- nvinfo : EIATTR_KPARAM_INFO
	.align		4
.L_509:
        /*01a8*/ 	.byte	0x04, 0x17
        /*01aa*/ 	.short	(.L_511 - .L_510)
.L_510:
        /*01ac*/ 	.word	0x00000000
        /*01b0*/ 	.short	0x001d
        /*01b2*/ 	.short	0x05b8
        /*01b4*/ 	.byte	0x00, 0xf0, 0xe1, 0x00


	//----- nvinfo : EIATTR_KPARAM_INFO
	.align		4
.L_511:
        /*01b8*/ 	.byte	0x04, 0x17
        /*01ba*/ 	.short	(.L_513 - .L_512)
.L_512:
        /*01bc*/ 	.word	0x00000000
        /*01c0*/ 	.short	0x001c
        /*01c2*/ 	.short	0x0580
        /*01c4*/ 	.byte	0x00, 0xf0, 0xe1, 0x00


	//----- nvinfo : EIATTR_KPARAM_INFO
	.align		4
.L_513:
        /*01c8*/ 	.byte	0x04, 0x17
        /*01ca*/ 	.short	(.L_515 - .L_514)
.L_514:
        /*01cc*/ 	.word	0x00000000
        /*01d0*/ 	.short	0x001b
        /*01d2*/ 	.short	0x0548
        /*01d4*/ 	.byte	0x00, 0xf0, 0xe1, 0x00


	//----- nvinfo : EIATTR_KPARAM_INFO
	.align		4
.L_515:
        /*01d8*/ 	.byte	0x04, 0x17
        /*01da*/ 	.short	(.L_517 - .L_516)
.L_516:
        /*01dc*/ 	.word	0x00000000
        /*01e0*/ 	.short	0x001a
        /*01e2*/ 	.short	0x0510
        /*01e4*/ 	.byte	0x00, 0xf0, 0xe1, 0x00


	//----- nvinfo : EIATTR_KPARAM_INFO
	.align		4
.L_517:
        /*01e8*/ 	.byte	0x04, 0x17
        /*01ea*/ 	.short	(.L_519 - .L_518)
.L_518:
        /*01ec*/ 	.word	0x00000000
        /*01f0*/ 	.short	0x0019
        /*01f2*/ 	.short	0x0508
        /*01f4*/ 	.byte	0x00, 0xf0, 0x11, 0x00


	//----- nvinfo : EIATTR_KPARAM_INFO
	.align		4
.L_519:
        /*01f8*/ 	.byte	0x04, 0x17
        /*01fa*/ 	.short	(.L_521 - .L_520)
.L_520:
        /*01fc*/ 	.word	0x00000000
        /*0200*/ 	.short	0x0018
        /*0202*/ 	.short	0x0504
        /*0204*/ 	.byte	0x00, 0xf0, 0x11, 0x00


	//----- nvinfo : EIATTR_KPARAM_INFO
	.align		4
.L_521:
        /*0208*/ 	.byte	0x04, 0x17
        /*020a*/ 	.short	(.L_523 - .L_522)
.L_522:
        /*020c*/ 	.word	0x00000000
        /*0210*/ 	.short	0x0017
        /*0212*/ 	.short	0x0500
        /*0214*/ 	.byte	0x00, 0xf0, 0x11, 0x00


	//----- nvinfo : EIATTR_KPARAM_INFO
	.align		4
.L_523:
        /*0218*/ 	.byte	0x04, 0x17
        /*021a*/ 	.short	(.L_525 - .L_524)
.L_524:
        /*021c*/ 	.word	0x00000000
        /*0220*/ 	.short	0x0016
        /*0222*/ 	.short	0x04c8
        /*0224*/ 	.byte	0x00, 0xf0, 0xe1, 0x00


	//----- nvinfo : EIATTR_KPARAM_INFO
	.align		4
.L_525:
        /*0228*/ 	.byte	0x04, 0x17
        /*022a*/ 	.short	(.L_527 - .L_526)
.L_526:
        /*022c*/ 	.word	0x00000000
        /*0230*/ 	.short	0x0015
        /*0232*/ 	.short	0x0490
        /*0234*/ 	.byte	0x00, 0xf0, 0xe1, 0x00


	//----- nvinfo : EIATTR_KPARAM_INFO
	.align		4
.L_527:
        /*0238*/ 	.byte	0x04, 0x17
        /*023a*/ 	.short	(.L_529 - .L_528)
.L_528:
        /*023c*/ 	.word	0x00000000
        /*0240*/ 	.short	0x0014
        /*0242*/ 	.short	0x0458
        /*0244*/ 	.byte	0x00, 0xf0, 0xe1, 0x00


	//----- nvinfo : EIATTR_KPARAM_INFO
	.align		4
.L_529:
        /*0248*/ 	.byte	0x04, 0x17
        /*024a*/ 	.short	(.L_531 - .L_530)
.L_530:
        /*024c*/ 	.word	0x00000000
        /*0250*/ 	.short	0x0013
        /*0252*/ 	.short	0x0420
        /*0254*/ 	.byte	0x00, 0xf0, 0xe1, 0x00


	//----- nvinfo : EIATTR_KPARAM_INFO
	.align		4
.L_531:
        /*0258*/ 	.byte	0x04, 0x17
        /*025a*/ 	.short	(.L_533 - .L_532)
.L_532:
        /*025c*/ 	.word	0x00000000
        /*0260*/ 	.short	0x0012
        /*0262*/ 	.short	0x03e8
        /*0264*/ 	.byte	0x00, 0xf0, 0xe1, 0x00


	//----- nvinfo : EIATTR_KPARAM_INFO
	.align		4
.L_533:
        /*0268*/ 	.byte	0x04, 0x17
        /*026a*/ 	.short	(.L_535 - .L_534)
.L_534:
        /*026c*/ 	.word	0x00000000
        /*0270*/ 	.short	0x0011
        /*0272*/ 	.short	0x03b0
        /*0274*/ 	.byte	0x00, 0xf0, 0xe1, 0x00


	//----- nvinfo : EIATTR_KPARAM_INFO
	.align		4
.L_535:
        /*0278*/ 	.byte	0x04, 0x17
        /*027a*/ 	.short	(.L_537 - .L_536)
.L_536:
        /*027c*/ 	.word	0x00000000
        /*0280*/ 	.short	0x0010
        /*0282*/ 	.short	0x03ac
        /*0284*/ 	.byte	0x00, 0xf0, 0x11, 0x00


	//----- nvinfo : EIATTR_KPARAM_INFO
	.align		4
.L_537:
        /*0288*/ 	.byte	0x04, 0x17
        /*028a*/ 	.short	(.L_539 - .L_538)
.L_538:
        /*028c*/ 	.word	0x00000000
        /*0290*/ 	.short	0x000f
        /*0292*/ 	.short	0x03a8
        /*0294*/ 	.byte	0x00, 0xf0, 0x11, 0x00


	//----- nvinfo : EIATTR_KPARAM_INFO
	.align		4
.L_539:
        /*0298*/ 	.byte	0x04, 0x17
        /*029a*/ 	.short	(.L_541 - .L_540)
.L_540:
        /*029c*/ 	.word	0x00000000
        /*02a0*/ 	.short	0x000e
        /*02a2*/ 	.short	0x03a4
        /*02a4*/ 	.byte	0x00, 0xf0, 0x11, 0x00


	//----- nvinfo : EIATTR_KPARAM_INFO
	.align		4
.L_541:
        /*02a8*/ 	.byte	0x04, 0x17
        /*02aa*/ 	.short	(.L_543 - .L_542)
.L_542:
        /*02ac*/ 	.word	0x00000000
        /*02b0*/ 	.short	0x000d
        /*02b2*/ 	.short	0x03a0
        /*02b4*/ 	.byte	0x00, 0xf0, 0x11, 0x00


	//----- nvinfo : EIATTR_KPARAM_INFO
	.align		4
.L_543:
        /*02b8*/ 	.byte	0x04, 0x17
        /*02ba*/ 	.short	(.L_545 - .L_544)
.L_544:
        /*02bc*/ 	.word	0x00000000
        /*02c0*/ 	.short	0x000c
        /*02c2*/ 	.short	0x0288
        /*02c4*/ 	.byte	0x00, 0xf0, 0x61, 0x04


	//----- nvinfo : EIATTR_KPARAM_INFO
	.align		4
.L_545:
        /*02c8*/ 	.byte	0x04, 0x17
        /*02ca*/ 	.short	(.L_547 - .L_546)
.L_546:
        /*02cc*/ 	.word	0x00000000
        /*02d0*/ 	.short	0x000b
        /*02d2*/ 	.short	0x0250
        /*02d4*/ 	.byte	0x00, 0xf0, 0xe1, 0x00


	//----- nvinfo : EIATTR_KPARAM_INFO
	.align		4
.L_547:
        /*02d8*/ 	.byte	0x04, 0x17
        /*02da*/ 	.short	(.L_549 - .L_548)
.L_548:
        /*02dc*/ 	.word	0x00000000
        /*02e0*/ 	.short	0x000a
        /*02e2*/ 	.short	0x0218
        /*02e4*/ 	.byte	0x00, 0xf0, 0xe1, 0x00


	//----- nvinfo : EIATTR_KPARAM_INFO
	.align		4
.L_549:
        /*02e8*/ 	.byte	0x04, 0x17
        /*02ea*/ 	.short	(.L_551 - .L_550)
.L_550:
        /*02ec*/ 	.word	0x00000000
        /*02f0*/ 	.short	0x0009
        /*02f2*/ 	.short	0x01e0
        /*02f4*/ 	.byte	0x00, 0xf0, 0xe1, 0x00


	//----- nvinfo : EIATTR_KPARAM_INFO
	.align		4
.L_551:
        /*02f8*/ 	.byte	0x04, 0x17
        /*02fa*/ 	.short	(.L_553 - .L_552)
.L_552:
        /*02fc*/ 	.word	0x00000000
        /*0300*/ 	.short	0x0008
        /*0302*/ 	.short	0x01a8
        /*0304*/ 	.byte	0x00, 0xf0, 0xe1, 0x00


	//----- nvinfo : EIATTR_KPARAM_INFO
	.align		4
.L_553:
        /*0308*/ 	.byte	0x04, 0x17
        /*030a*/ 	.short	(.L_555 - .L_554)
.L_554:
        /*030c*/ 	.word	0x00000000
        /*0310*/ 	.short	0x0007
        /*0312*/ 	.short	0x0170
        /*0314*/ 	.byte	0x00, 0xf0, 0xe1, 0x00


	//----- nvinfo : EIATTR_KPARAM_INFO
	.align		4
.L_555:
        /*0318*/ 	.byte	0x04, 0x17
        /*031a*/ 	.short	(.L_557 - .L_556)
.L_556:
        /*031c*/ 	.word	0x00000000
        /*0320*/ 	.short	0x0006
        /*0322*/ 	.short	0x0138
        /*0324*/ 	.byte	0x00, 0xf0, 0xe1, 0x00


	//----- nvinfo : EIATTR_KPARAM_INFO
	.align		4
.L_557:
        /*0328*/ 	.byte	0x04, 0x17
        /*032a*/ 	.short	(.L_559 - .L_558)
.L_558:
        /*032c*/ 	.word	0x00000000
        /*0330*/ 	.short	0x0005
        /*0332*/ 	.short	0x0100
        /*0334*/ 	.byte	0x00, 0xf0, 0xe1, 0x00


	//----- nvinfo : EIATTR_KPARAM_INFO
	.align		4
.L_559:
        /*0338*/ 	.byte	0x04, 0x17
        /*033a*/ 	.short	(.L_561 - .L_560)
.L_560:
        /*033c*/ 	.word	0x00000000
        /*0340*/ 	.short	0x0004
        /*0342*/ 	.short	0x00c8
        /*0344*/ 	.byte	0x00, 0xf0, 0xe1, 0x00


	//----- nvinfo : EIATTR_KPARAM_INFO
	.align		4
.L_561:
        /*0348*/ 	.byte	0x04, 0x17
        /*034a*/ 	.short	(.L_563 - .L_562)
.L_562:
        /*034c*/ 	.word	0x00000000
        /*0350*/ 	.short	0x0003
        /*0352*/ 	.short	0x0090
        /*0354*/ 	.byte	0x00, 0xf0, 0xe1, 0x00


	//----- nvinfo : EIATTR_KPARAM_INFO
	.align		4
.L_563:
        /*0358*/ 	.byte	0x04, 0x17
        /*035a*/ 	.short	(.L_565 - .L_564)
.L_564:
        /*035c*/ 	.word	0x00000000
        /*0360*/ 	.short	0x0002
        /*0362*/ 	.short	0x0058
        /*0364*/ 	.byte	0x00, 0xf0, 0xe1, 0x00


	//----- nvinfo : EIATTR_KPARAM_INFO
	.align		4
.L_565:
        /*0368*/ 	.byte	0x04, 0x17
        /*036a*/ 	.short	(.L_567 - .L_566)
.L_566:
        /*036c*/ 	.word	0x00000000
        /*0370*/ 	.short	0x0001
        /*0372*/ 	.short	0x0020
        /*0374*/ 	.byte	0x00, 0xf0, 0xe1, 0x00


	//----- nvinfo : EIATTR_KPARAM_INFO
	.align		4
.L_567:
        /*0378*/ 	.byte	0x04, 0x17
        /*037a*/ 	.short	(.L_569 - .L_568)
.L_568:
        /*037c*/ 	.word	0x00000000
        /*0380*/ 	.short	0x0000
        /*0382*/ 	.short	0x0000
        /*0384*/ 	.byte	0x00, 0xf0, 0x81, 0x00


	//----- nvinfo : EIATTR_MAXREG_COUNT
	.align		4
.L_569:
        /*0388*/ 	.byte	0x03, 0x1b
        /*038a*/ 	.short	0x00ff


	//----- nvinfo : EIATTR_EXIT_INSTR_OFFSETS
	.align		4
        /*038c*/ 	.byte	0x04, 0x1c
        /*038e*/ 	.short	(.L_571 - .L_570)


	//   ....[0]....
.L_570:
        /*0390*/ 	.word	0x00000070


	//   ....[1]....
        /*0394*/ 	.word	0x00006ca0


	//----- nvinfo : EIATTR_CRS_STACK_SIZE
	.align		4
.L_571:
        /*0398*/ 	.byte	0x04, 0x1e
        /*039a*/ 	.short	(.L_573 - .L_572)
.L_572:
        /*039c*/ 	.word	0x00000000
.L_573:


//--------------------- .nv.info.my_solve_particle_shape_contacts_cuda_kernel_forward --------------------------
	.section	.nv.info.my_solve_particle_shape_contacts_cuda_kernel_forward,"",@"SHT_CUDA_INFO"
	.sectionflags	@""
	.align	4


	//----- nvinfo : EIATTR_CUDA_API_VERSION
	.align		4
        /*0000*/ 	.byte	0x04, 0x37
        /*0002*/ 	.short	(.L_575 - .L_574)
.L_574:
        /*0004*/ 	.word	0x0000007d


	//----- nvinfo : EIATTR_PARAM_CBANK
	.align		4
.L_575:
        /*0008*/ 	.byte	0x04, 0x0a
        /*000a*/ 	.short	(.L_577 - .L_576)
	.align		4
.L_576:
        /*000c*/ 	.word	index@(.nv.constant0.my_solve_particle_shape_contacts_cuda_kernel_forward)
        /*0010*/ 	.short	0x0160
        /*0012*/ 	.short	0x0580


	//----- nvinfo : EIATTR_CBANK_PARAM_SIZE
	.align		4
.L_577:
        /*0014*/ 	.byte	0x03, 0x19
        /*0016*/ 	.short	0x0580


	//----- nvinfo : EIATTR_KPARAM_INFO
	.align		4
        /*0018*/ 	.byte	0x04, 0x17
        /*001a*/ 	.short	(.L_579 - .L_578)
.L_578:
        /*001c*/ 	.word	0x00000000
        /*0020*/ 	.short	0x001b
        /*0022*/ 	.short	0x0548
        /*0024*/ 	.byte	0x00, 0xf0, 0xe1, 0x00


	//----- nvinfo : EIATTR_KPARAM_INFO
	.align		4
.L_579:
        /*0028*/ 	.byte	0x04, 0x17
        /*002a*/ 	.short	(.L_581 - .L_580)
.L_580:
        /*002c*/ 	.word	0x00000000
        /*0030*/ 	.short	0x001a
        /*0032*/ 	.short	0x0510
        /*0034*/ 	.byte	0x00, 0xf0, 0xe1, 0x00


	//----- nvinfo : EIATTR_KPARAM_INFO
	.align		4
.L_581:
        /*0038*/ 	.byte	0x04, 0x17
        /*003a*/ 	.short	(.L_583 - .L_582)
.L_582:
        /*003c*/ 	.word	0x00000000
        /*0040*/ 	.short	0x0019
        /*0042*/ 	.short	0x0508
        /*0044*/ 	.byte	0x00, 0xf0, 0x11, 0x00


	//----- nvinfo : EIATTR_KPARAM_INFO
	.align		4
.L_583:
        /*0048*/ 	.byte	0x04, 0x17
        /*004a*/ 	.short	(.L_585 - .L_584)
.L_584:
        /*004c*/ 	.word	0x00000000
        /*0050*/ 	.short	0x0018
        /*0052*/ 	.short	0x0504
        /*0054*/ 	.byte	0x00, 0xf0, 0x11, 0x00


	//----- nvinfo : EIATTR_KPARAM_INFO
	.align		4
.L_585:
        /*0058*/ 	.byte	0x04, 0x17
        /*005a*/ 	.short	(.L_587 - .L_586)
.L_586:
        /*005c*/ 	.word	0x00000000
        /*0060*/ 	.short	0x0017
        /*0062*/ 	.short	0x0500
        /*0064*/ 	.byte	0x00, 0xf0, 0x11, 0x00


	//----- nvinfo : EIATTR_KPARAM_INFO
	.align		4
.L_587:
        /*0068*/ 	.byte	0x04, 0x17
        /*006a*/ 	.short	(.L_589 - .L_588)
.L_588:
        /*006c*/ 	.word	0x00000000
        /*0070*/ 	.short	0x0016
        /*0072*/ 	.short	0x04c8
        /*0074*/ 	.byte	0x00, 0xf0, 0xe1, 0x00


	//----- nvinfo : EIATTR_KPARAM_INFO
	.align		4
.L_589:
        /*0078*/ 	.byte	0x04, 0x17
        /*007a*/ 	.short	(.L_591 - .L_590)
.L_590:
        /*007c*/ 	.word	0x00000000
        /*0080*/ 	.short	0x0015
        /*0082*/ 	.short	0x0490
        /*0084*/ 	.byte	0x00, 0xf0, 0xe1, 0x00


	//----- nvinfo : EIATTR_KPARAM_INFO
	.align		4
.L_591:
        /*0088*/ 	.byte	0x04, 0x17
        /*008a*/ 	.short	(.L_593 - .L_592)
.L_592:
        /*008c*/ 	.word	0x00000000
        /*0090*/ 	.short	0x0014
        /*0092*/ 	.short	0x0458
        /*0094*/ 	.byte	0x00, 0xf0, 0xe1, 0x00


	//----- nvinfo : EIATTR_KPARAM_INFO
	.align		4
.L_593:
        /*0098*/ 	.byte	0x04, 0x17
        /*009a*/ 	.short	(.L_595 - .L_594)
.L_594:
        /*009c*/ 	.word	0x00000000
        /*00a0*/ 	.short	0x0013
        /*00a2*/ 	.short	0x0420
        /*00a4*/ 	.byte	0x00, 0xf0, 0xe1, 0x00


	//----- nvinfo : EIATTR_KPARAM_INFO
	.align		4
.L_595:
        /*00a8*/ 	.byte	0x04, 0x17
        /*00aa*/ 	.short	(.L_597 - .L_596)
.L_596:
        /*00ac*/ 	.word	0x00000000
        /*00b0*/ 	.short	0x0012
        /*00b2*/ 	.short	0x03e8
        /*00b4*/ 	.byte	0x00, 0xf0, 0xe1, 0x00


	//----- nvinfo : EIATTR_KPARAM_INFO
	.align		4
.L_597:
        /*00b8*/ 	.byte	0x04, 0x17
        /*00ba*/ 	.short	(.L_599 - .L_598)
.L_598:
        /*00bc*/ 	.word	0x00000000
        /*00c0*/ 	.short	0x0011
        /*00c2*/ 	.short	0x03b0
        /*00c4*/ 	.byte	0x00, 0xf0, 0xe1, 0x00


	//----- nvinfo : EIATTR_KPARAM_INFO
	.align		4
.L_599:
        /*00c8*/ 	.byte	0x04, 0x17
        /*00ca*/ 	.short	(.L_601 - .L_600)
.L_600:
        /*00cc*/ 	.word	0x00000000
        /*00d0*/ 	.short	0x0010
        /*00d2*/ 	.short	0x03ac
        /*00d4*/ 	.byte	0x00, 0xf0, 0x11, 0x00


	//----- nvinfo : EIATTR_KPARAM_INFO
	.align		4
.L_601:
        /*00d8*/ 	.byte	0x04, 0x17
        /*00da*/ 	.short	(.L_603 - .L_602)
.L_602:
        /*00dc*/ 	.word	0x00000000
        /*00e0*/ 	.short	0x000f
        /*00e2*/ 	.short	0x03a8
        /*00e4*/ 	.byte	0x00, 0xf0, 0x11, 0x00


	//----- nvinfo : EIATTR_KPARAM_INFO
	.align		4
.L_603:
        /*00e8*/ 	.byte	0x04, 0x17
        /*00ea*/ 	.short	(.L_605 - .L_604)
.L_604:
        /*00ec*/ 	.word	0x00000000
        /*00f0*/ 	.short	0x000e
        /*00f2*/ 	.short	0x03a4
        /*00f4*/ 	.byte	0x00, 0xf0, 0x11, 0x00


	//----- nvinfo : EIATTR_KPARAM_INFO
	.align		4
.L_605:
        /*00f8*/ 	.byte	0x04, 0x17
        /*00fa*/ 	.short	(.L_607 - .L_606)
.L_606:
        /*00fc*/ 	.word	0x00000000
        /*0100*/ 	.short	0x000d
        /*0102*/ 	.short	0x03a0
        /*0104*/ 	.byte	0x00, 0xf0, 0x11, 0x00


	//----- nvinfo : EIATTR_KPARAM_INFO
	.align		4
.L_607:
        /*0108*/ 	.byte	0x04, 0x17
        /*010a*/ 	.short	(.L_609 - .L_608)
.L_608:
        /*010c*/ 	.word	0x00000000
        /*0110*/ 	.short	0x000c
        /*0112*/ 	.short	0x0288
        /*0114*/ 	.byte	0x00, 0xf0, 0x61, 0x04


	//----- nvinfo : EIATTR_KPARAM_INFO
	.align		4
.L_609:
        /*0118*/ 	.byte	0x04, 0x17
        /*011a*/ 	.short	(.L_611 - .L_610)
.L_610:
        /*011c*/ 	.word	0x00000000
        /*0120*/ 	.short	0x000b
        /*0122*/ 	.short	0x0250
        /*0124*/ 	.byte	0x00, 0xf0, 0xe1, 0x00


	//----- nvinfo : EIATTR_KPARAM_INFO
	.align		4
.L_611:
        /*0128*/ 	.byte	0x04, 0x17
        /*012a*/ 	.short	(.L_613 - .L_612)
.L_612:
        /*012c*/ 	.word	0x00000000
        /*0130*/ 	.short	0x000a
        /*0132*/ 	.short	0x0218
        /*0134*/ 	.byte	0x00, 0xf0, 0xe1, 0x00


	//----- nvinfo : EIATTR_KPARAM_INFO
	.align		4
.L_613:
        /*0138*/ 	.byte	0x04, 0x17
        /*013a*/ 	.short	(.L_615 - .L_614)
.L_614:
        /*013c*/ 	.word	0x00000000
        /*0140*/ 	.short	0x0009
        /*0142*/ 	.short	0x01e0
        /*0144*/ 	.byte	0x00, 0xf0, 0xe1, 0x00


	//----- nvinfo : EIATTR_KPARAM_INFO
	.align		4
.L_615:
        /*0148*/ 	.byte	0x04, 0x17
        /*014a*/ 	.short	(.L_617 - .L_616)
.L_616:
        /*014c*/ 	.word	0x00000000
        /*0150*/ 	.short	0x0008
        /*0152*/ 	.short	0x01a8
        /*0154*/ 	.byte	0x00, 0xf0, 0xe1, 0x00


	//----- nvinfo : EIATTR_KPARAM_INFO
	.align		4
.L_617:
        /*0158*/ 	.byte	0x04, 0x17
        /*015a*/ 	.short	(.L_619 - .L_618)
.L_618:
        /*015c*/ 	.word	0x00000000
        /*0160*/ 	.short	0x0007
        /*0162*/ 	.short	0x0170
        /*0164*/ 	.byte	0x00, 0xf0, 0xe1, 0x00


	//----- nvinfo : EIATTR_KPARAM_INFO
	.align		4
.L_619:
        /*0168*/ 	.byte	0x04, 0x17
        /*016a*/ 	.short	(.L_621 - .L_620)
.L_620:
        /*016c*/ 	.word	0x00000000
        /*0170*/ 	.short	0x0006
        /*0172*/ 	.short	0x0138
        /*0174*/ 	.byte	0x00, 0xf0, 0xe1, 0x00


	//----- nvinfo : EIATTR_KPARAM_INFO
	.align		4
.L_621:
        /*0178*/ 	.byte	0x04, 0x17
        /*017a*/ 	.short	(.L_623 - .L_622)
.L_622:
        /*017c*/ 	.word	0x00000000
        /*0180*/ 	.short	0x0005
        /*0182*/ 	.short	0x0100
        /*0184*/ 	.byte	0x00, 0xf0, 0xe1, 0x00


	//----- nvinfo : EIATTR_KPARAM_INFO
	.align		4
.L_623:
        /*0188*/ 	.byte	0x04, 0x17
        /*018a*/ 	.short	(.L_625 - .L_624)
.L_624:
        /*018c*/ 	.word	0x00000000
        /*0190*/ 	.short	0x0004
        /*0192*/ 	.short	0x00c8
        /*0194*/ 	.byte	0x00, 0xf0, 0xe1, 0x00


	//----- nvinfo : EIATTR_KPARAM_INFO
	.align		4
.L_625:
        /*0198*/ 	.byte	0x04, 0x17
        /*019a*/ 	.short	(.L_627 - .L_626)
.L_626:
        /*019c*/ 	.word	0x00000000
        /*01a0*/ 	.short	0x0003
        /*01a2*/ 	.short	0x0090
        /*01a4*/ 	.byte	0x00, 0xf0, 0xe1, 0x00


	//----- nvinfo : EIATTR_KPARAM_INFO
	.align		4
.L_627:
        /*01a8*/ 	.byte	0x04, 0x17
        /*01aa*/ 	.short	(.L_629 - .L_628)
.L_628:
        /*01ac*/ 	.word	0x00000000
        /*01b0*/ 	.short	0x0002
        /*01b2*/ 	.short	0x0058
        /*01b4*/ 	.byte	0x00, 0xf0, 0xe1, 0x00


	//----- nvinfo : EIATTR_KPARAM_INFO
	.align		4
.L_629:
        /*01b8*/ 	.byte	0x04, 0x17
        /*01ba*/ 	.short	(.L_631 - .L_630)
.L_630:
        /*01bc*/ 	.word	0x00000000
        /*01c0*/ 	.short	0x0001
        /*01c2*/ 	.short	0x0020
        /*01c4*/ 	.byte	0x00, 0xf0, 0xe1, 0x00


	//----- nvinfo : EIATTR_KPARAM_INFO
	.align		4
.L_631:
        /*01c8*/ 	.byte	0x04, 0x17
        /*01ca*/ 	.short	(.L_633 - .L_632)
.L_632:
        /*01cc*/ 	.word	0x00000000
        /*01d0*/ 	.short	0x0000
        /*01d2*/ 	.short	0x0000
        /*01d4*/ 	.byte	0x00, 0xf0, 0x81, 0x00


	//----- nvinfo : EIATTR_MAXREG_COUNT
	.align		4
.L_633:
        /*01d8*/ 	.byte	0x03, 0x1b
        /*01da*/ 	.short	0x00ff


	//----- nvinfo : EIATTR_EXIT_INSTR_OFFSETS
	.align		4
        /*01dc*/ 	.byte	0x04, 0x1c
        /*01de*/ 	.short	(.L_635 - .L_634)


	//   ....[0]....
.L_634:
        /*01e0*/ 	.word	0x00000070


	//   ....[1]....
        /*01e4*/ 	.word	0x00000200


	//   ....[2]....
        /*01e8*/ 	.word	0x00000480


	//   ....[3]....
        /*01ec*/ 	.word	0x00000d80


	//   ....[4]....
        /*01f0*/ 	.word	0x00001700


	//   ....[5]....
        /*01f4*/ 	.word	0x00002280


	//----- nvinfo : EIATTR_CRS_STACK_SIZE
	.align		4
.L_635:
        /*01f8*/ 	.byte	0x04, 0x1e
        /*01fa*/ 	.short	(.L_637 - .L_636)
.L_636:
        /*01fc*/ 	.word	0x00000000
.L_637:


//--------------------- .nv.info.my_solve_particle_particle_contacts_cuda_kernel_backward --------------------------
	.section	.nv.info.my_solve_particle_particle_contacts_cuda_kernel_backward,"",@"SHT_CUDA_INFO"
	.sectionflags	@""
	.align	4


	//----- nvinfo : EIATTR_CUDA_API_VERSION
	.align		4
        /*0000*/ 	.byte	0x04, 0x37
        /*0002*/ 	.short	(.L_639 - .L_638)
.L_638:
        /*0004*/ 	.word	0x0000007d


	//----- nvinfo : EIATTR_PARAM_CBANK
	.align		4
.L_639:
        /*0008*/ 	.byte	0x04, 0x0a
        /*000a*/ 	.short	(.L_641 - .L_640)
	.align		4
.L_640:
        /*000c*/ 	.word	index@(.nv.constant0.my_solve_particle_particle_contacts_cuda_kernel_backward)
        /*0010*/ 	.short	0x0160
        /*0012*/ 	.short	0x0310


	//----- nvinfo : EIATTR_CBANK_PARAM_SIZE
	.align		4
.L_641:
        /*0014*/ 	.byte	0x03, 0x19
        /*0016*/ 	.short	0x0310


	//----- nvinfo : EIATTR_KPARAM_INFO
	.align		4
        /*0018*/ 	.byte	0x04, 0x17
        /*001a*/ 	.short	(.L_643 - .L_642)
.L_642:
        /*001c*/ 	.word	0x00000000
        /*0020*/ 	.short	0x001c
        /*0022*/ 	.short	0x02d8
        /*0024*/ 	.byte	0x00, 0xf0, 0xe1, 0x00


	//----- nvinfo : EIATTR_KPARAM_INFO
	.align		4
.L_643:
        /*0028*/ 	.byte	0x04, 0x17
        /*002a*/ 	.short	(.L_645 - .L_644)
.L_644:
        /*002c*/ 	.word	0x00000000
        /*0030*/ 	.short	0x001b
        /*0032*/ 	.short	0x02d0
        /*0034*/ 	.byte	0x00, 0xf0, 0x11, 0x00


	//----- nvinfo : EIATTR_KPARAM_INFO
	.align		4
.L_645:
        /*0038*/ 	.byte	0x04, 0x17
        /*003a*/ 	.short	(.L_647 - .L_646)
.L_646:
        /*003c*/ 	.word	0x00000000
        /*0040*/ 	.short	0x001a
        /*0042*/ 	.short	0x02cc
        /*0044*/ 	.byte	0x00, 0xf0, 0x11, 0x00


	//----- nvinfo : EIATTR_KPARAM_INFO
	.align		4
.L_647:
        /*0048*/ 	.byte	0x04, 0x17
        /*004a*/ 	.short	(.L_649 - .L_648)
.L_648:
        /*004c*/ 	.word	0x00000000
        /*0050*/ 	.short	0x0019
        /*0052*/ 	.short	0x02c8
        /*0054*/ 	.byte	0x00, 0xf0, 0x11, 0x00


	//----- nvinfo : EIATTR_KPARAM_INFO
	.align		4
.L_649:
        /*0058*/ 	.byte	0x04, 0x17
        /*005a*/ 	.short	(.L_651 - .L_650)
.L_650:
        /*005c*/ 	.word	0x00000000
        /*0060*/ 	.short	0x0018
        /*0062*/ 	.short	0x02c4
        /*0064*/ 	.byte	0x00, 0xf0, 0x11, 0x00


	//----- nvinfo : EIATTR_KPARAM_INFO
	.align		4
.L_651:
        /*0068*/ 	.byte	0x04, 0x17
        /*006a*/ 	.short	(.L_653 - .L_652)
.L_652:
        /*006c*/ 	.word	0x00000000
        /*0070*/ 	.short	0x0017
        /*0072*/ 	.short	0x02c0
        /*0074*/ 	.byte	0x00, 0xf0, 0x11, 0x00


	//----- nvinfo : EIATTR_KPARAM_INFO
	.align		4
.L_653:
        /*0078*/ 	.byte	0x04, 0x17
        /*007a*/ 	.short	(.L_655 - .L_654)
.L_654:
        /*007c*/ 	.word	0x00000000
        /*0080*/ 	.short	0x0016
        /*0082*/ 	.short	0x02bc
        /*0084*/ 	.byte	0x00, 0xf0, 0x11, 0x00


	//----- nvinfo : EIATTR_KPARAM_INFO
	.align		4
.L_655:
        /*0088*/ 	.byte	0x04, 0x17
        /*008a*/ 	.short	(.L_657 - .L_656)
.L_656:
        /*008c*/ 	.word	0x00000000
        /*0090*/ 	.short	0x0015
        /*0092*/ 	.short	0x02b8
        /*0094*/ 	.byte	0x00, 0xf0, 0x11, 0x00


	//----- nvinfo : EIATTR_KPARAM_INFO
	.align		4
.L_657:
        /*0098*/ 	.byte	0x04, 0x17
        /*009a*/ 	.short	(.L_659 - .L_658)
.L_658:
        /*009c*/ 	.word	0x00000000
        /*00a0*/ 	.short	0x0014
        /*00a2*/ 	.short	0x0280
        /*00a4*/ 	.byte	0x00, 0xf0, 0xe1, 0x00


	//----- nvinfo : EIATTR_KPARAM_INFO
	.align		4
.L_659:
        /*00a8*/ 	.byte	0x04, 0x17
        /*00aa*/ 	.short	(.L_661 - .L_660)
.L_660:
        /*00ac*/ 	.word	0x00000000
        /*00b0*/ 	.short	0x0013
        /*00b2*/ 	.short	0x0248
        /*00b4*/ 	.byte	0x00, 0xf0, 0xe1, 0x00


	//----- nvinfo : EIATTR_KPARAM_INFO
	.align		4
.L_661:
        /*00b8*/ 	.byte	0x04, 0x17
        /*00ba*/ 	.short	(.L_663 - .L_662)
.L_662:
        /*00bc*/ 	.word	0x00000000
        /*00c0*/ 	.short	0x0012
        /*00c2*/ 	.short	0x0210
        /*00c4*/ 	.byte	0x00, 0xf0, 0xe1, 0x00


	//----- nvinfo : EIATTR_KPARAM_INFO
	.align		4
.L_663:
        /*00c8*/ 	.byte	0x04, 0x17
        /*00ca*/ 	.short	(.L_665 - .L_664)
.L_664:
        /*00cc*/ 	.word	0x00000000
        /*00d0*/ 	.short	0x0011
        /*00d2*/ 	.short	0x01d8
        /*00d4*/ 	.byte	0x00, 0xf0, 0xe1, 0x00


	//----- nvinfo : EIATTR_KPARAM_INFO
	.align		4
.L_665:
        /*00d8*/ 	.byte	0x04, 0x17
        /*00da*/ 	.short	(.L_667 - .L_666)
.L_666:
        /*00dc*/ 	.word	0x00000000
        /*00e0*/ 	.short	0x0010
        /*00e2*/ 	.short	0x01a0
        /*00e4*/ 	.byte	0x00, 0xf0, 0xe1, 0x00


	//----- nvinfo : EIATTR_KPARAM_INFO
	.align		4
.L_667:
        /*00e8*/ 	.byte	0x04, 0x17
        /*00ea*/ 	.short	(.L_669 - .L_668)
.L_668:
        /*00ec*/ 	.word	0x00000000
        /*00f0*/ 	.short	0x000f
        /*00f2*/ 	.short	0x0198
        /*00f4*/ 	.byte	0x00, 0xf0, 0x21, 0x00


	//----- nvinfo : EIATTR_KPARAM_INFO
	.align		4
.L_669:
        /*00f8*/ 	.byte	0x04, 0x17
        /*00fa*/ 	.short	(.L_671 - .L_670)
.L_670:
        /*00fc*/ 	.word	0x00000000
        /*0100*/ 	.short	0x000e
        /*0102*/ 	.short	0x0160
        /*0104*/ 	.byte	0x00, 0xf0, 0xe1, 0x00


	//----- nvinfo : EIATTR_KPARAM_INFO
	.align		4
.L_671:
        /*0108*/ 	.byte	0x04, 0x17
        /*010a*/ 	.short	(.L_673 - .L_672)
.L_672:
        /*010c*/ 	.word	0x00000000
        /*0110*/ 	.short	0x000d
        /*0112*/ 	.short	0x0158
        /*0114*/ 	.byte	0x00, 0xf0, 0x11, 0x00


	//----- nvinfo : EIATTR_KPARAM_INFO
	.align		4
.L_673:
        /*0118*/ 	.byte	0x04, 0x17
        /*011a*/ 	.short	(.L_675 - .L_674)
.L_674:
        /*011c*/ 	.word	0x00000000
        /*0120*/ 	.short	0x000c
        /*0122*/ 	.short	0x0154
        /*0124*/ 	.byte	0x00, 0xf0, 0x11, 0x00


	//----- nvinfo : EIATTR_KPARAM_INFO
	.align		4
.L_675:
        /*0128*/ 	.byte	0x04, 0x17
        /*012a*/ 	.short	(.L_677 - .L_676)
.L_676:
        /*012c*/ 	.word	0x00000000
        /*0130*/ 	.short	0x000b
        /*0132*/ 	.short	0x0150
        /*0134*/ 	.byte	0x00, 0xf0, 0x11, 0x00


	//----- nvinfo : EIATTR_KPARAM_INFO
	.align		4
.L_677:
        /*0138*/ 	.byte	0x04, 0x17
        /*013a*/ 	.short	(.L_679 - .L_678)
.L_678:
        /*013c*/ 	.word	0x00000000
        /*0140*/ 	.short	0x000a
        /*0142*/ 	.short	0x014c
        /*0144*/ 	.byte	0x00, 0xf0, 0x11, 0x00


	//----- nvinfo : EIATTR_KPARAM_INFO
	.align		4
.L_679:
        /*0148*/ 	.byte	0x04, 0x17
        /*014a*/ 	.short	(.L_681 - .L_680)
.L_680:
        /*014c*/ 	.word	0x00000000
        /*0150*/ 	.short	0x0009
        /*0152*/ 	.short	0x0148
        /*0154*/ 	.byte	0x00, 0xf0, 0x11, 0x00


	//----- nvinfo : EIATTR_KPARAM_INFO
	.align		4
.L_681:
        /*0158*/ 	.byte	0x04, 0x17
        /*015a*/ 	.short	(.L_683 - .L_682)
.L_682:
        /*015c*/ 	.word	0x00000000
        /*0160*/ 	.short	0x0008
        /*0162*/ 	.short	0x0144
        /*0164*/ 	.byte	0x00, 0xf0, 0x11, 0x00


	//----- nvinfo : EIATTR_KPARAM_INFO
	.align		4
.L_683:
        /*0168*/ 	.byte	0x04, 0x17
        /*016a*/ 	.short	(.L_685 - .L_684)
.L_684:
        /*016c*/ 	.word	0x00000000
        /*0170*/ 	.short	0x0007
        /*0172*/ 	.short	0x0140
        /*0174*/ 	.byte	0x00, 0xf0, 0x11, 0x00


	//----- nvinfo : EIATTR_KPARAM_INFO
	.align		4
.L_685:
        /*0178*/ 	.byte	0x04, 0x17
        /*017a*/ 	.short	(.L_687 - .L_686)
.L_686:
        /*017c*/ 	.word	0x00000000
        /*0180*/ 	.short	0x0006
        /*0182*/ 	.short	0x0108
        /*0184*/ 	.byte	0x00, 0xf0, 0xe1, 0x00


	//----- nvinfo : EIATTR_KPARAM_INFO
	.align		4
.L_687:
        /*0188*/ 	.byte	0x04, 0x17
        /*018a*/ 	.short	(.L_689 - .L_688)
.L_688:
        /*018c*/ 	.word	0x00000000
        /*0190*/ 	.short	0x0005
        /*0192*/ 	.short	0x00d0
        /*0194*/ 	.byte	0x00, 0xf0, 0xe1, 0x00


	//----- nvinfo : EIATTR_KPARAM_INFO
	.align		4
.L_689:
        /*0198*/ 	.byte	0x04, 0x17
        /*019a*/ 	.short	(.L_691 - .L_690)
.L_690:
        /*019c*/ 	.word	0x00000000
        /*01a0*/ 	.short	0x0004
        /*01a2*/ 	.short	0x0098
        /*01a4*/ 	.byte	0x00, 0xf0, 0xe1, 0x00


	//----- nvinfo : EIATTR_KPARAM_INFO
	.align		4
.L_691:
        /*01a8*/ 	.byte	0x04, 0x17
        /*01aa*/ 	.short	(.L_693 - .L_692)
.L_692:
        /*01ac*/ 	.word	0x00000000
        /*01b0*/ 	.short	0x0003
        /*01b2*/ 	.short	0x0060
        /*01b4*/ 	.byte	0x00, 0xf0, 0xe1, 0x00


	//----- nvinfo : EIATTR_KPARAM_INFO
	.align		4
.L_693:
        /*01b8*/ 	.byte	0x04, 0x17
        /*01ba*/ 	.short	(.L_695 - .L_694)
.L_694:
        /*01bc*/ 	.word	0x00000000
        /*01c0*/ 	.short	0x0002
        /*01c2*/ 	.short	0x0028
        /*01c4*/ 	.byte	0x00, 0xf0, 0xe1, 0x00


	//----- nvinfo : EIATTR_KPARAM_INFO
	.align		4
.L_695:
        /*01c8*/ 	.byte	0x04, 0x17
        /*01ca*/ 	.short	(.L_697 - .L_696)
.L_696:
        /*01cc*/ 	.word	0x00000000
        /*01d0*/ 	.short	0x0001
        /*01d2*/ 	.short	0x0020
        /*01d4*/ 	.byte	0x00, 0xf0, 0x21, 0x00


	//----- nvinfo : EIATTR_KPARAM_INFO
	.align		4
.L_697:
        /*01d8*/ 	.byte	0x04, 0x17
        /*01da*/ 	.short	(.L_699 - .L_698)
.L_698:
        /*01dc*/ 	.word	0x00000000
        /*01e0*/ 	.short	0x0000
        /*01e2*/ 	.short	0x0000
        /*01e4*/ 	.byte	0x00, 0xf0, 0x81, 0x00


	//----- nvinfo : EIATTR_MAXREG_COUNT
	.align		4
.L_699:
        /*01e8*/ 	.byte	0x03, 0x1b
        /*01ea*/ 	.short	0x00ff


	//----- nvinfo : EIATTR_EXIT_INSTR_OFFSETS
	.align		4
        /*01ec*/ 	.byte	0x04, 0x1c
        /*01ee*/ 	.short	(.L_701 - .L_700)


	//   ....[0]....
.L_700:
        /*01f0*/ 	.word	0x00000070


	//   ....[1]....
        /*01f4*/ 	.word	0x00004bc0


	//----- nvinfo : EIATTR_CRS_STACK_SIZE
	.align		4
.L_701:
        /*01f8*/ 	.byte	0x04, 0x1e
        /*01fa*/ 	.short	(.L_703 - .L_702)
.L_702:
        /*01fc*/ 	.word	0x00000000
.L_703:


//--------------------- .nv.info.my_solve_particle_particle_contacts_cuda_kernel_forward --------------------------
	.section	.nv.info.my_solve_particle_particle_contacts_cuda_kernel_forward,"",@"SHT_CUDA_INFO"
	.sectionflags	@""
	.align	4


	//----- nvinfo : EIATTR_CUDA_API_VERSION
	.align		4
        /*0000*/ 	.byte	0x04, 0x37
        /*0002*/ 	.short	(.L_705 - .L_704)
.L_704:
        /*0004*/ 	.word	0x0000007d


	//----- nvinfo : EIATTR_PARAM_CBANK
	.align		4
.L_705:
        /*0008*/ 	.byte	0x04, 0x0a
        /*000a*/ 	.short	(.L_707 - .L_706)
	.align		4
.L_706:
        /*000c*/ 	.word	index@(.nv.constant0.my_solve_particle_particle_contacts_cuda_kernel_forward)
        /*0010*/ 	.short	0x0160
        /*0012*/ 	.short	0x0198


	//----- nvinfo : EIATTR_CBANK_PARAM_SIZE
	.align		4
.L_707:
        /*0014*/ 	.byte	0x03, 0x19
        /*0016*/ 	.short	0x0198


	//----- nvinfo : EIATTR_KPARAM_INFO
	.align		4
        /*0018*/ 	.byte	0x04, 0x17
        /*001a*/ 	.short	(.L_709 - .L_708)
.L_708:
        /*001c*/ 	.word	0x00000000
        /*0020*/ 	.short	0x000e
        /*0022*/ 	.short	0x0160
        /*0024*/ 	.byte	0x00, 0xf0, 0xe1, 0x00


	//----- nvinfo : EIATTR_KPARAM_INFO
	.align		4
.L_709:
        /*0028*/ 	.byte	0x04, 0x17
        /*002a*/ 	.short	(.L_711 - .L_710)
.L_710:
        /*002c*/ 	.word	0x00000000
        /*0030*/ 	.short	0x000d
        /*0032*/ 	.short	0x0158
        /*0034*/ 	.byte	0x00, 0xf0, 0x11, 0x00


	//----- nvinfo : EIATTR_KPARAM_INFO
	.align		4
.L_711:
        /*0038*/ 	.byte	0x04, 0x17
        /*003a*/ 	.short	(.L_713 - .L_712)
.L_712:
        /*003c*/ 	.word	0x00000000
        /*0040*/ 	.short	0x000c
        /*0042*/ 	.short	0x0154
        /*0044*/ 	.byte	0x00, 0xf0, 0x11, 0x00


	//----- nvinfo : EIATTR_KPARAM_INFO
	.align		4
.L_713:
        /*0048*/ 	.byte	0x04, 0x17
        /*004a*/ 	.short	(.L_715 - .L_714)
.L_714:
        /*004c*/ 	.word	0x00000000
        /*0050*/ 	.short	0x000b
        /*0052*/ 	.short	0x0150
        /*0054*/ 	.byte	0x00, 0xf0, 0x11, 0x00


	//----- nvinfo : EIATTR_KPARAM_INFO
	.align		4
.L_715:
        /*0058*/ 	.byte	0x04, 0x17
        /*005a*/ 	.short	(.L_717 - .L_716)
.L_716:
        /*005c*/ 	.word	0x00000000
        /*0060*/ 	.short	0x000a
        /*0062*/ 	.short	0x014c
        /*0064*/ 	.byte	0x00, 0xf0, 0x11, 0x00


	//----- nvinfo : EIATTR_KPARAM_INFO
	.align		4
.L_717:
        /*0068*/ 	.byte	0x04, 0x17
        /*006a*/ 	.short	(.L_719 - .L_718)
.L_718:
        /*006c*/ 	.word	0x00000000
        /*0070*/ 	.short	0x0009
        /*0072*/ 	.short	0x0148
        /*0074*/ 	.byte	0x00, 0xf0, 0x11, 0x00


	//----- nvinfo : EIATTR_KPARAM_INFO
	.align		4
.L_719:
        /*0078*/ 	.byte	0x04, 0x17
        /*007a*/ 	.short	(.L_721 - .L_720)
.L_720:
        /*007c*/ 	.word	0x00000000
        /*0080*/ 	.short	0x0008
        /*0082*/ 	.short	0x0144
        /*0084*/ 	.byte	0x00, 0xf0, 0x11, 0x00


	//----- nvinfo : EIATTR_KPARAM_INFO
	.align		4
.L_721:
        /*0088*/ 	.byte	0x04, 0x17
        /*008a*/ 	.short	(.L_723 - .L_722)
.L_722:
        /*008c*/ 	.word	0x00000000
        /*0090*/ 	.short	0x0007
        /*0092*/ 	.short	0x0140
        /*0094*/ 	.byte	0x00, 0xf0, 0x11, 0x00


	//----- nvinfo : EIATTR_KPARAM_INFO
	.align		4
.L_723:
        /*0098*/ 	.byte	0x04, 0x17
        /*009a*/ 	.short	(.L_725 - .L_724)
.L_724:
        /*009c*/ 	.word	0x00000000
        /*00a0*/ 	.short	0x0006
        /*00a2*/ 	.short	0x0108
        /*00a4*/ 	.byte	0x00, 0xf0, 0xe1, 0x00


	//----- nvinfo : EIATTR_KPARAM_INFO
	.align		4
.L_725:
        /*00a8*/ 	.byte	0x04, 0x17
        /*00aa*/ 	.short	(.L_727 - .L_726)
.L_726:
        /*00ac*/ 	.word	0x00000000
        /*00b0*/ 	.short	0x0005
        /*00b2*/ 	.short	0x00d0
        /*00b4*/ 	.byte	0x00, 0xf0, 0xe1, 0x00


	//----- nvinfo : EIATTR_KPARAM_INFO
	.align		4
.L_727:
        /*00b8*/ 	.byte	0x04, 0x17
        /*00ba*/ 	.short	(.L_729 - .L_728)
.L_728:
        /*00bc*/ 	.word	0x00000000
        /*00c0*/ 	.short	0x0004
        /*00c2*/ 	.short	0x0098
        /*00c4*/ 	.byte	0x00, 0xf0, 0xe1, 0x00


	//----- nvinfo : EIATTR_KPARAM_INFO
	.align		4
.L_729:
        /*00c8*/ 	.byte	0x04, 0x17
        /*00ca*/ 	.short	(.L_731 - .L_730)
.L_730:
        /*00cc*/ 	.word	0x00000000
        /*00d0*/ 	.short	0x0003
        /*00d2*/ 	.short	0x0060
        /*00d4*/ 	.byte	0x00, 0xf0, 0xe1, 0x00


	//----- nvinfo : EIATTR_KPARAM_INFO
	.align		4
.L_731:
        /*00d8*/ 	.byte	0x04, 0x17
        /*00da*/ 	.short	(.L_733 - .L_732)
.L_732:
        /*00dc*/ 	.word	0x00000000
        /*00e0*/ 	.short	0x0002
        /*00e2*/ 	.short	0x0028
        /*00e4*/ 	.byte	0x00, 0xf0, 0xe1, 0x00


	//----- nvinfo : EIATTR_KPARAM_INFO
	.align		4
.L_733:
        /*00e8*/ 	.byte	0x04, 0x17
        /*00ea*/ 	.short	(.L_735 - .L_734)
.L_734:
        /*00ec*/ 	.word	0x00000000
        /*00f0*/ 	.short	0x0001
        /*00f2*/ 	.short	0x0020
        /*00f4*/ 	.byte	0x00, 0xf0, 0x21, 0x00


	//----- nvinfo : EIATTR_KPARAM_INFO
	.align		4
.L_735:
        /*00f8*/ 	.byte	0x04, 0x17
        /*00fa*/ 	.short	(.L_737 - .L_736)
.L_736:
        /*00fc*/ 	.word	0x00000000
        /*0100*/ 	.short	0x0000
        /*0102*/ 	.short	0x0000
        /*0104*/ 	.byte	0x00, 0xf0, 0x81, 0x00


	//----- nvinfo : EIATTR_MAXREG_COUNT
	.align		4
.L_737:
        /*0108*/ 	.byte	0x03, 0x1b
        /*010a*/ 	.short	0x00ff


	//----- nvinfo : EIATTR_EXIT_INSTR_OFFSETS
	.align		4
        /*010c*/ 	.byte	0x04, 0x1c
        /*010e*/ 	.short	(.L_739 - .L_738)


	//   ....[0]....
.L_738:
        /*0110*/ 	.word	0x00000070


	//   ....[1]....
        /*0114*/ 	.word	0x000002c0


	//   ....[2]....
        /*0118*/ 	.word	0x00000360


	//   ....[3]....
        /*011c*/ 	.word	0x00002560


	//----- nvinfo : EIATTR_CRS_STACK_SIZE
	.align		4
.L_739:
        /*0120*/ 	.byte	0x04, 0x1e
        /*0122*/ 	.short	(.L_741 - .L_740)
.L_740:
        /*0124*/ 	.word	0x00000000
.L_741:


//--------------------- .nv.info.my_solve_particle_ground_contacts_cuda_kernel_backward --------------------------
	.section	.nv.info.my_solve_particle_ground_contacts_cuda_kernel_backward,"",@"SHT_CUDA_INFO"
	.sectionflags	@""
	.align	4


	//----- nvinfo : EIATTR_CUDA_API_VERSION
	.align		4
        /*0000*/ 	.byte	0x04, 0x37
        /*0002*/ 	.short	(.L_743 - .L_742)
.L_742:
        /*0004*/ 	.word	0x0000007d


	//----- nvinfo : EIATTR_PARAM_CBANK
	.align		4
.L_743:
        /*0008*/ 	.byte	0x04, 0x0a
        /*000a*/ 	.short	(.L_745 - .L_744)
	.align		4
.L_744:
        /*000c*/ 	.word	index@(.nv.constant0.my_solve_particle_ground_contacts_cuda_kernel_backward)
        /*0010*/ 	.short	0x0160
        /*0012*/ 	.short	0x0370


	//----- nvinfo : EIATTR_CBANK_PARAM_SIZE
	.align		4
.L_745:
        /*0014*/ 	.byte	0x03, 0x19
        /*0016*/ 	.short	0x0370


	//----- nvinfo : EIATTR_KPARAM_INFO
	.align		4
        /*0018*/ 	.byte	0x04, 0x17
        /*001a*/ 	.short	(.L_747 - .L_746)
.L_746:
        /*001c*/ 	.word	0x00000000
        /*0020*/ 	.short	0x001e
        /*0022*/ 	.short	0x0338
        /*0024*/ 	.byte	0x00, 0xf0, 0xe1, 0x00


	//----- nvinfo : EIATTR_KPARAM_INFO
	.align		4
.L_747:
        /*0028*/ 	.byte	0x04, 0x17
        /*002a*/ 	.short	(.L_749 - .L_748)
.L_748:
        /*002c*/ 	.word	0x00000000
        /*0030*/ 	.short	0x001d
        /*0032*/ 	.short	0x0334
        /*0034*/ 	.byte	0x00, 0xf0, 0x11, 0x00


	//----- nvinfo : EIATTR_KPARAM_INFO
	.align		4
.L_749:
        /*0038*/ 	.byte	0x04, 0x17
        /*003a*/ 	.short	(.L_751 - .L_750)
.L_750:
        /*003c*/ 	.word	0x00000000
        /*0040*/ 	.short	0x001c
        /*0042*/ 	.short	0x0330
        /*0044*/ 	.byte	0x00, 0xf0, 0x11, 0x00


	//----- nvinfo : EIATTR_KPARAM_INFO
	.align		4
.L_751:
        /*0048*/ 	.byte	0x04, 0x17
        /*004a*/ 	.short	(.L_753 - .L_752)
.L_752:
        /*004c*/ 	.word	0x00000000
        /*0050*/ 	.short	0x001b
        /*0052*/ 	.short	0x02f8
        /*0054*/ 	.byte	0x00, 0xf0, 0xe1, 0x00


	//----- nvinfo : EIATTR_KPARAM_INFO
	.align		4
.L_753:
        /*0058*/ 	.byte	0x04, 0x17
        /*005a*/ 	.short	(.L_755 - .L_754)
.L_754:
        /*005c*/ 	.word	0x00000000
        /*0060*/ 	.short	0x001a
        /*0062*/ 	.short	0x02f4
        /*0064*/ 	.byte	0x00, 0xf0, 0x11, 0x00


	//----- nvinfo : EIATTR_KPARAM_INFO
	.align		4
.L_755:
        /*0068*/ 	.byte	0x04, 0x17
        /*006a*/ 	.short	(.L_757 - .L_756)
.L_756:
        /*006c*/ 	.word	0x00000000
        /*0070*/ 	.short	0x0019
        /*0072*/ 	.short	0x02f0
        /*0074*/ 	.byte	0x00, 0xf0, 0x11, 0x00


	//----- nvinfo : EIATTR_KPARAM_INFO
	.align		4
.L_757:
        /*0078*/ 	.byte	0x04, 0x17
        /*007a*/ 	.short	(.L_759 - .L_758)
.L_758:
        /*007c*/ 	.word	0x00000000
        /*0080*/ 	.short	0x0018
        /*0082*/ 	.short	0x02ec
        /*0084*/ 	.byte	0x00, 0xf0, 0x11, 0x00


	//----- nvinfo : EIATTR_KPARAM_INFO
	.align		4
.L_759:
        /*0088*/ 	.byte	0x04, 0x17
        /*008a*/ 	.short	(.L_761 - .L_760)
.L_760:
        /*008c*/ 	.word	0x00000000
        /*0090*/ 	.short	0x0017
        /*0092*/ 	.short	0x02e8
        /*0094*/ 	.byte	0x00, 0xf0, 0x11, 0x00


	//----- nvinfo : EIATTR_KPARAM_INFO
	.align		4
.L_761:
        /*0098*/ 	.byte	0x04, 0x17
        /*009a*/ 	.short	(.L_763 - .L_762)
.L_762:
        /*009c*/ 	.word	0x00000000
        /*00a0*/ 	.short	0x0016
        /*00a2*/ 	.short	0x02e4
        /*00a4*/ 	.byte	0x00, 0xf0, 0x11, 0x00


	//----- nvinfo : EIATTR_KPARAM_INFO
	.align		4
.L_763:
        /*00a8*/ 	.byte	0x04, 0x17
        /*00aa*/ 	.short	(.L_765 - .L_764)
.L_764:
        /*00ac*/ 	.word	0x00000000
        /*00b0*/ 	.short	0x0015
        /*00b2*/ 	.short	0x02e0
        /*00b4*/ 	.byte	0x00, 0xf0, 0x11, 0x00


	//----- nvinfo : EIATTR_KPARAM_INFO
	.align		4
.L_765:
        /*00b8*/ 	.byte	0x04, 0x17
        /*00ba*/ 	.short	(.L_767 - .L_766)
.L_766:
        /*00bc*/ 	.word	0x00000000
        /*00c0*/ 	.short	0x0014
        /*00c2*/ 	.short	0x02a8
        /*00c4*/ 	.byte	0x00, 0xf0, 0xe1, 0x00


	//----- nvinfo : EIATTR_KPARAM_INFO
	.align		4
.L_767:
        /*00c8*/ 	.byte	0x04, 0x17
        /*00ca*/ 	.short	(.L_769 - .L_768)
.L_768:
        /*00cc*/ 	.word	0x00000000
        /*00d0*/ 	.short	0x0013
        /*00d2*/ 	.short	0x0270
        /*00d4*/ 	.byte	0x00, 0xf0, 0xe1, 0x00


	//----- nvinfo : EIATTR_KPARAM_INFO
	.align		4
.L_769:
        /*00d8*/ 	.byte	0x04, 0x17
        /*00da*/ 	.short	(.L_771 - .L_770)
.L_770:
        /*00dc*/ 	.word	0x00000000
        /*00e0*/ 	.short	0x0012
        /*00e2*/ 	.short	0x0238
        /*00e4*/ 	.byte	0x00, 0xf0, 0xe1, 0x00


	//----- nvinfo : EIATTR_KPARAM_INFO
	.align		4
.L_771:
        /*00e8*/ 	.byte	0x04, 0x17
        /*00ea*/ 	.short	(.L_773 - .L_772)
.L_772:
        /*00ec*/ 	.word	0x00000000
        /*00f0*/ 	.short	0x0011
        /*00f2*/ 	.short	0x0200
        /*00f4*/ 	.byte	0x00, 0xf0, 0xe1, 0x00


	//----- nvinfo : EIATTR_KPARAM_INFO
	.align		4
.L_773:
        /*00f8*/ 	.byte	0x04, 0x17
        /*00fa*/ 	.short	(.L_775 - .L_774)
.L_774:
        /*00fc*/ 	.word	0x00000000
        /*0100*/ 	.short	0x0010
        /*0102*/ 	.short	0x01c8
        /*0104*/ 	.byte	0x00, 0xf0, 0xe1, 0x00


	//----- nvinfo : EIATTR_KPARAM_INFO
	.align		4
.L_775:
        /*0108*/ 	.byte	0x04, 0x17
        /*010a*/ 	.short	(.L_777 - .L_776)
.L_776:
        /*010c*/ 	.word	0x00000000
        /*0110*/ 	.short	0x000f
        /*0112*/ 	.short	0x0190
        /*0114*/ 	.byte	0x00, 0xf0, 0xe1, 0x00


	//----- nvinfo : EIATTR_KPARAM_INFO
	.align		4
.L_777:
        /*0118*/ 	.byte	0x04, 0x17
        /*011a*/ 	.short	(.L_779 - .L_778)
.L_778:
        /*011c*/ 	.word	0x00000000
        /*0120*/ 	.short	0x000e
        /*0122*/ 	.short	0x018c
        /*0124*/ 	.byte	0x00, 0xf0, 0x11, 0x00


	//----- nvinfo : EIATTR_KPARAM_INFO
	.align		4
.L_779:
        /*0128*/ 	.byte	0x04, 0x17
        /*012a*/ 	.short	(.L_781 - .L_780)
.L_780:
        /*012c*/ 	.word	0x00000000
        /*0130*/ 	.short	0x000d
        /*0132*/ 	.short	0x0188
        /*0134*/ 	.byte	0x00, 0xf0, 0x11, 0x00


	//----- nvinfo : EIATTR_KPARAM_INFO
	.align		4
.L_781:
        /*0138*/ 	.byte	0x04, 0x17
        /*013a*/ 	.short	(.L_783 - .L_782)
.L_782:
        /*013c*/ 	.word	0x00000000
        /*0140*/ 	.short	0x000c
        /*0142*/ 	.short	0x0150
        /*0144*/ 	.byte	0x00, 0xf0, 0xe1, 0x00


	//----- nvinfo : EIATTR_KPARAM_INFO
	.align		4
.L_783:
        /*0148*/ 	.byte	0x04, 0x17
        /*014a*/ 	.short	(.L_785 - .L_784)
.L_784:
        /*014c*/ 	.word	0x00000000
        /*0150*/ 	.short	0x000b
        /*0152*/ 	.short	0x014c
        /*0154*/ 	.byte	0x00, 0xf0, 0x11, 0x00


	//----- nvinfo : EIATTR_KPARAM_INFO
	.align		4
.L_785:
        /*0158*/ 	.byte	0x04, 0x17
        /*015a*/ 	.short	(.L_787 - .L_786)
.L_786:
        /*015c*/ 	.word	0x00000000
        /*0160*/ 	.short	0x000a
        /*0162*/ 	.short	0x0148
        /*0164*/ 	.byte	0x00, 0xf0, 0x11, 0x00


	//----- nvinfo : EIATTR_KPARAM_INFO
	.align		4
.L_787:
        /*0168*/ 	.byte	0x04, 0x17
        /*016a*/ 	.short	(.L_789 - .L_788)
.L_788:
        /*016c*/ 	.word	0x00000000
        /*0170*/ 	.short	0x0009
        /*0172*/ 	.short	0x0144
        /*0174*/ 	.byte	0x00, 0xf0, 0x11, 0x00


	//----- nvinfo : EIATTR_KPARAM_INFO
	.align		4
.L_789:
        /*0178*/ 	.byte	0x04, 0x17
        /*017a*/ 	.short	(.L_791 - .L_790)
.L_790:
        /*017c*/ 	.word	0x00000000
        /*0180*/ 	.short	0x0008
        /*0182*/ 	.short	0x0140
        /*0184*/ 	.byte	0x00, 0xf0, 0x11, 0x00


	//----- nvinfo : EIATTR_KPARAM_INFO
	.align		4
.L_791:
        /*0188*/ 	.byte	0x04, 0x17
        /*018a*/ 	.short	(.L_793 - .L_792)
.L_792:
        /*018c*/ 	.word	0x00000000
        /*0190*/ 	.short	0x0007
        /*0192*/ 	.short	0x013c
        /*0194*/ 	.byte	0x00, 0xf0, 0x11, 0x00


	//----- nvinfo : EIATTR_KPARAM_INFO
	.align		4
.L_793:
        /*0198*/ 	.byte	0x04, 0x17
        /*019a*/ 	.short	(.L_795 - .L_794)
.L_794:
        /*019c*/ 	.word	0x00000000
        /*01a0*/ 	.short	0x0006
        /*01a2*/ 	.short	0x0138
        /*01a4*/ 	.byte	0x00, 0xf0, 0x11, 0x00


	//----- nvinfo : EIATTR_KPARAM_INFO
	.align		4
.L_795:
        /*01a8*/ 	.byte	0x04, 0x17
        /*01aa*/ 	.short	(.L_797 - .L_796)
.L_796:
        /*01ac*/ 	.word	0x00000000
        /*01b0*/ 	.short	0x0005
        /*01b2*/ 	.short	0x0100
        /*01b4*/ 	.byte	0x00, 0xf0, 0xe1, 0x00


	//----- nvinfo : EIATTR_KPARAM_INFO
	.align		4
.L_797:
        /*01b8*/ 	.byte	0x04, 0x17
        /*01ba*/ 	.short	(.L_799 - .L_798)
.L_798:
        /*01bc*/ 	.word	0x00000000
        /*01c0*/ 	.short	0x0004
        /*01c2*/ 	.short	0x00c8
        /*01c4*/ 	.byte	0x00, 0xf0, 0xe1, 0x00


	//----- nvinfo : EIATTR_KPARAM_INFO
	.align		4
.L_799:
        /*01c8*/ 	.byte	0x04, 0x17
        /*01ca*/ 	.short	(.L_801 - .L_800)
.L_800:
        /*01cc*/ 	.word	0x00000000
        /*01d0*/ 	.short	0x0003
        /*01d2*/ 	.short	0x0090
        /*01d4*/ 	.byte	0x00, 0xf0, 0xe1, 0x00


	//----- nvinfo : EIATTR_KPARAM_INFO
	.align		4
.L_801:
        /*01d8*/ 	.byte	0x04, 0x17
        /*01da*/ 	.short	(.L_803 - .L_802)
.L_802:
        /*01dc*/ 	.word	0x00000000
        /*01e0*/ 	.short	0x0002
        /*01e2*/ 	.short	0x0058
        /*01e4*/ 	.byte	0x00, 0xf0, 0xe1, 0x00


	//----- nvinfo : EIATTR_KPARAM_INFO
	.align		4
.L_803:
        /*01e8*/ 	.byte	0x04, 0x17
        /*01ea*/ 	.short	(.L_805 - .L_804)
.L_804:
        /*01ec*/ 	.word	0x00000000
        /*01f0*/ 	.short	0x0001
        /*01f2*/ 	.short	0x0020
        /*01f4*/ 	.byte	0x00, 0xf0, 0xe1, 0x00


	//----- nvinfo : EIATTR_KPARAM_INFO
	.align		4
.L_805:
        /*01f8*/ 	.byte	0x04, 0x17
        /*01fa*/ 	.short	(.L_807 - .L_806)
.L_806:
        /*01fc*/ 	.word	0x00000000
        /*0200*/ 	.short	0x0000
        /*0202*/ 	.short	0x0000
        /*0204*/ 	.byte	0x00, 0xf0, 0x81, 0x00


	//----- nvinfo : EIATTR_MAXREG_COUNT
	.align		4
.L_807:
        /*0208*/ 	.byte	0x03, 0x1b
        /*020a*/ 	.short	0x00ff


	//----- nvinfo : EIATTR_EXIT_INSTR_OFFSETS
	.align		4
        /*020c*/ 	.byte	0x04, 0x1c
        /*020e*/ 	.short	(.L_809 - .L_808)


	//   ....[0]....
.L_808:
        /*0210*/ 	.word	0x00000070


	//   ....[1]....
        /*0214*/ 	.word	0x00002a30


	//----- nvinfo : EIATTR_CRS_STACK_SIZE
	.align		4
.L_809:
        /*0218*/ 	.byte	0x04, 0x1e
        /*021a*/ 	.short	(.L_811 - .L_810)
.L_810:
        /*021c*/ 	.word	0x00000000
.L_811:


//--------------------- .nv.info.my_solve_particle_ground_contacts_cuda_kernel_forward --------------------------
	.section	.nv.info.my_solve_particle_ground_contacts_cuda_kernel_forward,"",@"SHT_CUDA_INFO"
	.sectionflags	@""
	.align	4


	//----- nvinfo : EIATTR_CUDA_API_VERSION
	.align		4
        /*0000*/ 	.byte	0x04, 0x37
        /*0002*/ 	.short	(.L_813 - .L_812)
.L_812:
        /*0004*/ 	.word	0x0000007d


	//----- nvinfo : EIATTR_PARAM_CBANK
	.align		4
.L_813:
        /*0008*/ 	.byte	0x04, 0x0a
        /*000a*/ 	.short	(.L_815 - .L_814)
	.align		4
.L_814:
        /*000c*/ 	.word	index@(.nv.constant0.my_solve_particle_ground_contacts_cuda_kernel_forward)
        /*0010*/ 	.short	0x0160
        /*0012*/ 	.short	0x01c8


	//----- nvinfo : EIATTR_CBANK_PARAM_SIZE
	.align		4
.L_815:
        /*0014*/ 	.byte	0x03, 0x19
        /*0016*/ 	.short	0x01c8


	//----- nvinfo : EIATTR_KPARAM_INFO
	.align		4
        /*0018*/ 	.byte	0x04, 0x17
        /*001a*/ 	.short	(.L_817 - .L_816)
.L_816:
        /*001c*/ 	.word	0x00000000
        /*0020*/ 	.short	0x000f
        /*0022*/ 	.short	0x0190
        /*0024*/ 	.byte	0x00, 0xf0, 0xe1, 0x00


	//----- nvinfo : EIATTR_KPARAM_INFO
	.align		4
.L_817:
        /*0028*/ 	.byte	0x04, 0x17
        /*002a*/ 	.short	(.L_819 - .L_818)
.L_818:
        /*002c*/ 	.word	0x00000000
        /*0030*/ 	.short	0x000e
        /*0032*/ 	.short	0x018c
        /*0034*/ 	.byte	0x00, 0xf0, 0x11, 0x00


	//----- nvinfo : EIATTR_KPARAM_INFO
	.align		4
.L_819:
        /*0038*/ 	.byte	0x04, 0x17
        /*003a*/ 	.short	(.L_821 - .L_820)
.L_820:
        /*003c*/ 	.word	0x00000000
        /*0040*/ 	.short	0x000d
        /*0042*/ 	.short	0x0188
        /*0044*/ 	.byte	0x00, 0xf0, 0x11, 0x00


	//----- nvinfo : EIATTR_KPARAM_INFO
	.align		4
.L_821:
        /*0048*/ 	.byte	0x04, 0x17
        /*004a*/ 	.short	(.L_823 - .L_822)
.L_822:
        /*004c*/ 	.word	0x00000000
        /*0050*/ 	.short	0x000c
        /*0052*/ 	.short	0x0150
        /*0054*/ 	.byte	0x00, 0xf0, 0xe1, 0x00


	//----- nvinfo : EIATTR_KPARAM_INFO
	.align		4
.L_823:
        /*0058*/ 	.byte	0x04, 0x17
        /*005a*/ 	.short	(.L_825 - .L_824)
.L_824:
        /*005c*/ 	.word	0x00000000
        /*0060*/ 	.short	0x000b
        /*0062*/ 	.short	0x014c
        /*0064*/ 	.byte	0x00, 0xf0, 0x11, 0x00


	//----- nvinfo : EIATTR_KPARAM_INFO
	.align		4
.L_825:
        /*0068*/ 	.byte	0x04, 0x17
        /*006a*/ 	.short	(.L_827 - .L_826)
.L_826:
        /*006c*/ 	.word	0x00000000
        /*0070*/ 	.short	0x000a
        /*0072*/ 	.short	0x0148
        /*0074*/ 	.byte	0x00, 0xf0, 0x11, 0x00


	//----- nvinfo : EIATTR_KPARAM_INFO
	.align		4
.L_827:
        /*0078*/ 	.byte	0x04, 0x17
        /*007a*/ 	.short	(.L_829 - .L_828)
.L_828:
        /*007c*/ 	.word	0x00000000
        /*0080*/ 	.short	0x0009
        /*0082*/ 	.short	0x0144
        /*0084*/ 	.byte	0x00, 0xf0, 0x11, 0x00


	//----- nvinfo : EIATTR_KPARAM_INFO
	.align		4
.L_829:
        /*0088*/ 	.byte	0x04, 0x17
        /*008a*/ 	.short	(.L_831 - .L_830)
.L_830:
        /*008c*/ 	.word	0x00000000
        /*0090*/ 	.short	0x0008
        /*0092*/ 	.short	0x0140
        /*0094*/ 	.byte	0x00, 0xf0, 0x11, 0x00


	//----- nvinfo : EIATTR_KPARAM_INFO
	.align		4
.L_831:
        /*0098*/ 	.byte	0x04, 0x17
        /*009a*/ 	.short	(.L_833 - .L_832)
.L_832:
        /*009c*/ 	.word	0x00000000
        /*00a0*/ 	.short	0x0007
        /*00a2*/ 	.short	0x013c
        /*00a4*/ 	.byte	0x00, 0xf0, 0x11, 0x00


	//----- nvinfo : EIATTR_KPARAM_INFO
	.align		4
.L_833:
        /*00a8*/ 	.byte	0x04, 0x17
        /*00aa*/ 	.short	(.L_835 - .L_834)
.L_834:
        /*00ac*/ 	.word	0x00000000
        /*00b0*/ 	.short	0x0006
        /*00b2*/ 	.short	0x0138
        /*00b4*/ 	.byte	0x00, 0xf0, 0x11, 0x00


	//----- nvinfo : EIATTR_KPARAM_INFO
	.align		4
.L_835:
        /*00b8*/ 	.byte	0x04, 0x17
        /*00ba*/ 	.short	(.L_837 - .L_836)
.L_836:
        /*00bc*/ 	.word	0x00000000
        /*00c0*/ 	.short	0x0005
        /*00c2*/ 	.short	0x0100
        /*00c4*/ 	.byte	0x00, 0xf0, 0xe1, 0x00


	//----- nvinfo : EIATTR_KPARAM_INFO
	.align		4
.L_837:
        /*00c8*/ 	.byte	0x04, 0x17
        /*00ca*/ 	.short	(.L_839 - .L_838)
.L_838:
        /*00cc*/ 	.word	0x00000000
        /*00d0*/ 	.short	0x0004
        /*00d2*/ 	.short	0x00c8
        /*00d4*/ 	.byte	0x00, 0xf0, 0xe1, 0x00


	//----- nvinfo : EIATTR_KPARAM_INFO
	.align		4
.L_839:
        /*00d8*/ 	.byte	0x04, 0x17
        /*00da*/ 	.short	(.L_841 - .L_840)
.L_840:
        /*00dc*/ 	.word	0x00000000
        /*00e0*/ 	.short	0x0003
        /*00e2*/ 	.short	0x0090
        /*00e4*/ 	.byte	0x00, 0xf0, 0xe1, 0x00


	//----- nvinfo : EIATTR_KPARAM_INFO
	.align		4
.L_841:
        /*00e8*/ 	.byte	0x04, 0x17
        /*00ea*/ 	.short	(.L_843 - .L_842)
.L_842:
        /*00ec*/ 	.word	0x00000000
        /*00f0*/ 	.short	0x0002
        /*00f2*/ 	.short	0x0058
        /*00f4*/ 	.byte	0x00, 0xf0, 0xe1, 0x00


	//----- nvinfo : EIATTR_KPARAM_INFO
	.align		4
.L_843:
        /*00f8*/ 	.byte	0x04, 0x17
        /*00fa*/ 	.short	(.L_845 - .L_844)
.L_844:
        /*00fc*/ 	.word	0x00000000
        /*0100*/ 	.short	0x0001
        /*0102*/ 	.short	0x0020
        /*0104*/ 	.byte	0x00, 0xf0, 0xe1, 0x00


	//----- nvinfo : EIATTR_KPARAM_INFO
	.align		4
.L_845:
        /*0108*/ 	.byte	0x04, 0x17
        /*010a*/ 	.short	(.L_847 - .L_846)
.L_846:
        /*010c*/ 	.word	0x00000000
        /*0110*/ 	.short	0x0000
        /*0112*/ 	.short	0x0000
        /*0114*/ 	.byte	0x00, 0xf0, 0x81, 0x00


	//----- nvinfo : EIATTR_MAXREG_COUNT
	.align		4
.L_847:
        /*0118*/ 	.byte	0x03, 0x1b
        /*011a*/ 	.short	0x00ff


	//----- nvinfo : EIATTR_EXIT_INSTR_OFFSETS
	.align		4
        /*011c*/ 	.byte	0x04, 0x1c
        /*011e*/ 	.short	(.L_849 - .L_848)


	//   ....[0]....
.L_848:
        /*0120*/ 	.word	0x00000070


	//   ....[1]....
        /*0124*/ 	.word	0x000002f0


	//   ....[2]....
        /*0128*/ 	.word	0x00000370


	//   ....[3]....
        /*012c*/ 	.word	0x00000590


	//   ....[4]....
        /*0130*/ 	.word	0x00000f70


	//----- nvinfo : EIATTR_CRS_STACK_SIZE
	.align		4
.L_849:
        /*0134*/ 	.byte	0x04, 0x1e
        /*0136*/ 	.short	(.L_851 - .L_850)
.L_850:
        /*0138*/ 	.word	0x00000000
.L_851:


//--------------------- .nv.info.my_apply_particle_deltas_cuda_kernel_backward --------------------------
	.section	.nv.info.my_apply_particle_deltas_cuda_kernel_backward,"",@"SHT_CUDA_INFO"
	.sectionflags	@""
	.align	4


	//----- nvinfo : EIATTR_CUDA_API_VERSION
	.align		4
        /*0000*/ 	.byte	0x04, 0x37
        /*0002*/ 	.short	(.L_853 - .L_852)
.L_852:
        /*0004*/ 	.word	0x0000007d


	//----- nvinfo : EIATTR_PARAM_CBANK
	.align		4
.L_853:
        /*0008*/ 	.byte	0x04, 0x0a
        /*000a*/ 	.short	(.L_855 - .L_854)
	.align		4
.L_854:
        /*000c*/ 	.word	index@(.nv.constant0.my_apply_particle_deltas_cuda_kernel_backward)
        /*0010*/ 	.short	0x0160
        /*0012*/ 	.short	0x02d0


	//----- nvinfo : EIATTR_CBANK_PARAM_SIZE
	.align		4
.L_855:
        /*0014*/ 	.byte	0x03, 0x19
        /*0016*/ 	.short	0x02d0


	//----- nvinfo : EIATTR_KPARAM_INFO
	.align		4
        /*0018*/ 	.byte	0x04, 0x17
        /*001a*/ 	.short	(.L_857 - .L_856)
.L_856:
        /*001c*/ 	.word	0x00000000
        /*0020*/ 	.short	0x0010
        /*0022*/ 	.short	0x0298
        /*0024*/ 	.byte	0x00, 0xf0, 0xe1, 0x00


	//----- nvinfo : EIATTR_KPARAM_INFO
	.align		4
.L_857:
        /*0028*/ 	.byte	0x04, 0x17
        /*002a*/ 	.short	(.L_859 - .L_858)
.L_858:
        /*002c*/ 	.word	0x00000000
        /*0030*/ 	.short	0x000f
        /*0032*/ 	.short	0x0260
        /*0034*/ 	.byte	0x00, 0xf0, 0xe1, 0x00


	//----- nvinfo : EIATTR_KPARAM_INFO
	.align		4
.L_859:
        /*0038*/ 	.byte	0x04, 0x17
        /*003a*/ 	.short	(.L_861 - .L_860)
.L_860:
        /*003c*/ 	.word	0x00000000
        /*0040*/ 	.short	0x000e
        /*0042*/ 	.short	0x025c
        /*0044*/ 	.byte	0x00, 0xf0, 0x11, 0x00


	//----- nvinfo : EIATTR_KPARAM_INFO
	.align		4
.L_861:
        /*0048*/ 	.byte	0x04, 0x17
        /*004a*/ 	.short	(.L_863 - .L_862)
.L_862:
        /*004c*/ 	.word	0x00000000
        /*0050*/ 	.short	0x000d
        /*0052*/ 	.short	0x0258
        /*0054*/ 	.byte	0x00, 0xf0, 0x11, 0x00


	//----- nvinfo : EIATTR_KPARAM_INFO
	.align		4
.L_863:
        /*0058*/ 	.byte	0x04, 0x17
        /*005a*/ 	.short	(.L_865 - .L_864)
.L_864:
        /*005c*/ 	.word	0x00000000
        /*0060*/ 	.short	0x000c
        /*0062*/ 	.short	0x0220
        /*0064*/ 	.byte	0x00, 0xf0, 0xe1, 0x00


	//----- nvinfo : EIATTR_KPARAM_INFO
	.align		4
.L_865:
        /*0068*/ 	.byte	0x04, 0x17
        /*006a*/ 	.short	(.L_867 - .L_866)
.L_866:
        /*006c*/ 	.word	0x00000000
        /*0070*/ 	.short	0x000b
        /*0072*/ 	.short	0x01e8
        /*0074*/ 	.byte	0x00, 0xf0, 0xe1, 0x00


	//----- nvinfo : EIATTR_KPARAM_INFO
	.align		4
.L_867:
        /*0078*/ 	.byte	0x04, 0x17
        /*007a*/ 	.short	(.L_869 - .L_868)
.L_868:
        /*007c*/ 	.word	0x00000000
        /*0080*/ 	.short	0x000a
        /*0082*/ 	.short	0x01b0
        /*0084*/ 	.byte	0x00, 0xf0, 0xe1, 0x00


	//----- nvinfo : EIATTR_KPARAM_INFO
	.align		4
.L_869:
        /*0088*/ 	.byte	0x04, 0x17
        /*008a*/ 	.short	(.L_871 - .L_870)
.L_870:
        /*008c*/ 	.word	0x00000000
        /*0090*/ 	.short	0x0009
        /*0092*/ 	.short	0x0178
        /*0094*/ 	.byte	0x00, 0xf0, 0xe1, 0x00


	//----- nvinfo : EIATTR_KPARAM_INFO
	.align		4
.L_871:
        /*0098*/ 	.byte	0x04, 0x17
        /*009a*/ 	.short	(.L_873 - .L_872)
.L_872:
        /*009c*/ 	.word	0x00000000
        /*00a0*/ 	.short	0x0008
        /*00a2*/ 	.short	0x0140
        /*00a4*/ 	.byte	0x00, 0xf0, 0xe1, 0x00


	//----- nvinfo : EIATTR_KPARAM_INFO
	.align		4
.L_873:
        /*00a8*/ 	.byte	0x04, 0x17
        /*00aa*/ 	.short	(.L_875 - .L_874)
.L_874:
        /*00ac*/ 	.word	0x00000000
        /*00b0*/ 	.short	0x0007
        /*00b2*/ 	.short	0x0108
        /*00b4*/ 	.byte	0x00, 0xf0, 0xe1, 0x00


	//----- nvinfo : EIATTR_KPARAM_INFO
	.align		4
.L_875:
        /*00b8*/ 	.byte	0x04, 0x17
        /*00ba*/ 	.short	(.L_877 - .L_876)
.L_876:
        /*00bc*/ 	.word	0x00000000
        /*00c0*/ 	.short	0x0006
        /*00c2*/ 	.short	0x0104
        /*00c4*/ 	.byte	0x00, 0xf0, 0x11, 0x00


	//----- nvinfo : EIATTR_KPARAM_INFO
	.align		4
.L_877:
        /*00c8*/ 	.byte	0x04, 0x17
        /*00ca*/ 	.short	(.L_879 - .L_878)
.L_878:
        /*00cc*/ 	.word	0x00000000
        /*00d0*/ 	.short	0x0005
        /*00d2*/ 	.short	0x0100
        /*00d4*/ 	.byte	0x00, 0xf0, 0x11, 0x00


	//----- nvinfo : EIATTR_KPARAM_INFO
	.align		4
.L_879:
        /*00d8*/ 	.byte	0x04, 0x17
        /*00da*/ 	.short	(.L_881 - .L_880)
.L_880:
        /*00dc*/ 	.word	0x00000000
        /*00e0*/ 	.short	0x0004
        /*00e2*/ 	.short	0x00c8
        /*00e4*/ 	.byte	0x00, 0xf0, 0xe1, 0x00


	//----- nvinfo : EIATTR_KPARAM_INFO
	.align		4
.L_881:
        /*00e8*/ 	.byte	0x04, 0x17
        /*00ea*/ 	.short	(.L_883 - .L_882)
.L_882:
        /*00ec*/ 	.word	0x00000000
        /*00f0*/ 	.short	0x0003
        /*00f2*/ 	.short	0x0090
        /*00f4*/ 	.byte	0x00, 0xf0, 0xe1, 0x00


	//----- nvinfo : EIATTR_KPARAM_INFO
	.align		4
.L_883:
        /*00f8*/ 	.byte	0x04, 0x17
        /*00fa*/ 	.short	(.L_885 - .L_884)
.L_884:
        /*00fc*/ 	.word	0x00000000
        /*0100*/ 	.short	0x0002
        /*0102*/ 	.short	0x0058
        /*0104*/ 	.byte	0x00, 0xf0, 0xe1, 0x00


	//----- nvinfo : EIATTR_KPARAM_INFO
	.align		4
.L_885:
        /*0108*/ 	.byte	0x04, 0x17
        /*010a*/ 	.short	(.L_887 - .L_886)
.L_886:
        /*010c*/ 	.word	0x00000000
        /*0110*/ 	.short	0x0001
        /*0112*/ 	.short	0x0020
        /*0114*/ 	.byte	0x00, 0xf0, 0xe1, 0x00


	//----- nvinfo : EIATTR_KPARAM_INFO
	.align		4
.L_887:
        /*0118*/ 	.byte	0x04, 0x17
        /*011a*/ 	.short	(.L_889 - .L_888)
.L_888:
        /*011c*/ 	.word	0x00000000
        /*0120*/ 	.short	0x0000
        /*0122*/ 	.short	0x0000
        /*0124*/ 	.byte	0x00, 0xf0, 0x81, 0x00


	//----- nvinfo : EIATTR_MAXREG_COUNT
	.align		4
.L_889:
        /*0128*/ 	.byte	0x03, 0x1b
        /*012a*/ 	.short	0x00ff


	//----- nvinfo : EIATTR_EXIT_INSTR_OFFSETS
	.align		4
        /*012c*/ 	.byte	0x04, 0x1c
        /*012e*/ 	.short	(.L_891 - .L_890)


	//   ....[0]....
.L_890:
        /*0130*/ 	.word	0x00000070


	//   ....[1]....
        /*0134*/ 	.word	0x00001d00


	//----- nvinfo : EIATTR_CRS_STACK_SIZE
	.align		4
.L_891:
        /*0138*/ 	.byte	0x04, 0x1e
        /*013a*/ 	.short	(.L_893 - .L_892)
.L_892:
        /*013c*/ 	.word	0x00000000
.L_893:


//--------------------- .nv.info.my_apply_particle_deltas_cuda_kernel_forward --------------------------
	.section	.nv.info.my_apply_particle_deltas_cuda_kernel_forward,"",@"SHT_CUDA_INFO"
	.sectionflags	@""
	.align	4


	//----- nvinfo : EIATTR_CUDA_API_VERSION
	.align		4
        /*0000*/ 	.byte	0x04, 0x37
        /*0002*/ 	.short	(.L_895 - .L_894)
.L_894:
        /*0004*/ 	.word	0x0000007d


	//----- nvinfo : EIATTR_PARAM_CBANK
	.align		4
.L_895:
        /*0008*/ 	.byte	0x04, 0x0a
        /*000a*/ 	.short	(.L_897 - .L_896)
	.align		4
.L_896:
        /*000c*/ 	.word	index@(.nv.constant0.my_apply_particle_deltas_cuda_kernel_forward)
        /*0010*/ 	.short	0x0160
        /*0012*/ 	.short	0x0178


	//----- nvinfo : EIATTR_CBANK_PARAM_SIZE
	.align		4
.L_897:
        /*0014*/ 	.byte	0x03, 0x19
        /*0016*/ 	.short	0x0178


	//----- nvinfo : EIATTR_KPARAM_INFO
	.align		4
        /*0018*/ 	.byte	0x04, 0x17
        /*001a*/ 	.short	(.L_899 - .L_898)
.L_898:
        /*001c*/ 	.word	0x00000000
        /*0020*/ 	.short	0x0008
        /*0022*/ 	.short	0x0140
        /*0024*/ 	.byte	0x00, 0xf0, 0xe1, 0x00


	//----- nvinfo : EIATTR_KPARAM_INFO
	.align		4
.L_899:
        /*0028*/ 	.byte	0x04, 0x17
        /*002a*/ 	.short	(.L_901 - .L_900)
.L_900:
        /*002c*/ 	.word	0x00000000
        /*0030*/ 	.short	0x0007
        /*0032*/ 	.short	0x0108
        /*0034*/ 	.byte	0x00, 0xf0, 0xe1, 0x00


	//----- nvinfo : EIATTR_KPARAM_INFO
	.align		4
.L_901:
        /*0038*/ 	.byte	0x04, 0x17
        /*003a*/ 	.short	(.L_903 - .L_902)
.L_902:
        /*003c*/ 	.word	0x00000000
        /*0040*/ 	.short	0x0006
        /*0042*/ 	.short	0x0104
        /*0044*/ 	.byte	0x00, 0xf0, 0x11, 0x00


	//----- nvinfo : EIATTR_KPARAM_INFO
	.align		4
.L_903:
        /*0048*/ 	.byte	0x04, 0x17
        /*004a*/ 	.short	(.L_905 - .L_904)
.L_904:
        /*004c*/ 	.word	0x00000000
        /*0050*/ 	.short	0x0005
        /*0052*/ 	.short	0x0100
        /*0054*/ 	.byte	0x00, 0xf0, 0x11, 0x00


	//----- nvinfo : EIATTR_KPARAM_INFO
	.align		4
.L_905:
        /*0058*/ 	.byte	0x04, 0x17
        /*005a*/ 	.short	(.L_907 - .L_906)
.L_906:
        /*005c*/ 	.word	0x00000000
        /*0060*/ 	.short	0x0004
        /*0062*/ 	.short	0x00c8
        /*0064*/ 	.byte	0x00, 0xf0, 0xe1, 0x00


	//----- nvinfo : EIATTR_KPARAM_INFO
	.align		4
.L_907:
        /*0068*/ 	.byte	0x04, 0x17
        /*006a*/ 	.short	(.L_909 - .L_908)
.L_908:
        /*006c*/ 	.word	0x00000000
        /*0070*/ 	.short	0x0003
        /*0072*/ 	.short	0x0090
        /*0074*/ 	.byte	0x00, 0xf0, 0xe1, 0x00


	//----- nvinfo : EIATTR_KPARAM_INFO
	.align		4
.L_909:
        /*0078*/ 	.byte	0x04, 0x17
        /*007a*/ 	.short	(.L_911 - .L_910)
.L_910:
        /*007c*/ 	.word	0x00000000
        /*0080*/ 	.short	0x0002
        /*0082*/ 	.short	0x0058
        /*0084*/ 	.byte	0x00, 0xf0, 0xe1, 0x00


	//----- nvinfo : EIATTR_KPARAM_INFO
	.align		4
.L_911:
        /*0088*/ 	.byte	0x04, 0x17
        /*008a*/ 	.short	(.L_913 - .L_912)
.L_912:
        /*008c*/ 	.word	0x00000000
        /*0090*/ 	.short	0x0001
        /*0092*/ 	.short	0x0020
        /*0094*/ 	.byte	0x00, 0xf0, 0xe1, 0x00


	//----- nvinfo : EIATTR_KPARAM_INFO
	.align		4
.L_913:
        /*0098*/ 	.byte	0x04, 0x17
        /*009a*/ 	.short	(.L_915 - .L_914)
.L_914:
        /*009c*/ 	.word	0x00000000
        /*00a0*/ 	.short	0x0000
        /*00a2*/ 	.short	0x0000
        /*00a4*/ 	.byte	0x00, 0xf0, 0x81, 0x00


	//----- nvinfo : EIATTR_MAXREG_COUNT
	.align		4
.L_915:
        /*00a8*/ 	.byte	0x03, 0x1b
        /*00aa*/ 	.short	0x00ff


	//----- nvinfo : EIATTR_EXIT_INSTR_OFFSETS
	.align		4
        /*00ac*/ 	.byte	0x04, 0x1c
        /*00ae*/ 	.short	(.L_917 - .L_916)


	//   ....[0]....
.L_916:
        /*00b0*/ 	.word	0x00000070


	//   ....[1]....
        /*00b4*/ 	.word	0x00000240


	//   ....[2]....
        /*00b8*/ 	.word	0x00000b60


	//----- nvinfo : EIATTR_CRS_STACK_SIZE
	.align		4
.L_917:
        /*00bc*/ 	.byte	0x04, 0x1e
        /*00be*/ 	.short	(.L_919 - .L_918)
.L_918:
        /*00c0*/ 	.word	0x00000000
.L_919:


//--------------------- .nv.info.my_integrate_particles_cuda_kernel_backward --------------------------
	.section	.nv.info.my_integrate_particles_cuda_kernel_backward,"",@"SHT_CUDA_INFO"
	.sectionflags	@""
	.align	4


	//----- nvinfo : EIATTR_CUDA_API_VERSION
	.align		4
        /*0000*/ 	.byte	0x04, 0x37
        /*0002*/ 	.short	(.L_921 - .L_920)
.L_920:
        /*0004*/ 	.word	0x0000007d


	//----- nvinfo : EIATTR_PARAM_CBANK
	.align		4
.L_921:
        /*0008*/ 	.byte	0x04, 0x0a
        /*000a*/ 	.short	(.L_923 - .L_922)
	.align		4
.L_922:
        /*000c*/ 	.word	index@(.nv.constant0.my_integrate_particles_cuda_kernel_backward)
        /*0010*/ 	.short	0x0160
        /*0012*/ 	.short	0x0360


	//----- nvinfo : EIATTR_CBANK_PARAM_SIZE
	.align		4
.L_923:
        /*0014*/ 	.byte	0x03, 0x19
        /*0016*/ 	.short	0x0360


	//----- nvinfo : EIATTR_KPARAM_INFO
	.align		4
        /*0018*/ 	.byte	0x04, 0x17
        /*001a*/ 	.short	(.L_925 - .L_924)
.L_924:
        /*001c*/ 	.word	0x00000000
        /*0020*/ 	.short	0x0014
        /*0022*/ 	.short	0x0328
        /*0024*/ 	.byte	0x00, 0xf0, 0xe1, 0x00


	//----- nvinfo : EIATTR_KPARAM_INFO
	.align		4
.L_925:
        /*0028*/ 	.byte	0x04, 0x17
        /*002a*/ 	.short	(.L_927 - .L_926)
.L_926:
        /*002c*/ 	.word	0x00000000
        /*0030*/ 	.short	0x0013
        /*0032*/ 	.short	0x02f0
        /*0034*/ 	.byte	0x00, 0xf0, 0xe1, 0x00


	//----- nvinfo : EIATTR_KPARAM_INFO
	.align		4
.L_927:
        /*0038*/ 	.byte	0x04, 0x17
        /*003a*/ 	.short	(.L_929 - .L_928)
.L_928:
        /*003c*/ 	.word	0x00000000
        /*0040*/ 	.short	0x0012
        /*0042*/ 	.short	0x02e8
        /*0044*/ 	.byte	0x00, 0xf0, 0x11, 0x00


	//----- nvinfo : EIATTR_KPARAM_INFO
	.align		4
.L_929:
        /*0048*/ 	.byte	0x04, 0x17
        /*004a*/ 	.short	(.L_931 - .L_930)
.L_930:
        /*004c*/ 	.word	0x00000000
        /*0050*/ 	.short	0x0011
        /*0052*/ 	.short	0x02e4
        /*0054*/ 	.byte	0x00, 0xf0, 0x11, 0x00


	//----- nvinfo : EIATTR_KPARAM_INFO
	.align		4
.L_931:
        /*0058*/ 	.byte	0x04, 0x17
        /*005a*/ 	.short	(.L_933 - .L_932)
.L_932:
        /*005c*/ 	.word	0x00000000
        /*0060*/ 	.short	0x0010
        /*0062*/ 	.short	0x02d8
        /*0064*/ 	.byte	0x00, 0xf0, 0x31, 0x00


	//----- nvinfo : EIATTR_KPARAM_INFO
	.align		4
.L_933:
        /*0068*/ 	.byte	0x04, 0x17
        /*006a*/ 	.short	(.L_935 - .L_934)
.L_934:
        /*006c*/ 	.word	0x00000000
        /*0070*/ 	.short	0x000f
        /*0072*/ 	.short	0x02a0
        /*0074*/ 	.byte	0x00, 0xf0, 0xe1, 0x00


	//----- nvinfo : EIATTR_KPARAM_INFO
	.align		4
.L_935:
        /*0078*/ 	.byte	0x04, 0x17
        /*007a*/ 	.short	(.L_937 - .L_936)
.L_936:
        /*007c*/ 	.word	0x00000000
        /*0080*/ 	.short	0x000e
        /*0082*/ 	.short	0x0268
        /*0084*/ 	.byte	0x00, 0xf0, 0xe1, 0x00


	//----- nvinfo : EIATTR_KPARAM_INFO
	.align		4
.L_937:
        /*0088*/ 	.byte	0x04, 0x17
        /*008a*/ 	.short	(.L_939 - .L_938)
.L_938:
        /*008c*/ 	.word	0x00000000
        /*0090*/ 	.short	0x000d
        /*0092*/ 	.short	0x0230
        /*0094*/ 	.byte	0x00, 0xf0, 0xe1, 0x00


	//----- nvinfo : EIATTR_KPARAM_INFO
	.align		4
.L_939:
        /*0098*/ 	.byte	0x04, 0x17
        /*009a*/ 	.short	(.L_941 - .L_940)
.L_940:
        /*009c*/ 	.word	0x00000000
        /*00a0*/ 	.short	0x000c
        /*00a2*/ 	.short	0x01f8
        /*00a4*/ 	.byte	0x00, 0xf0, 0xe1, 0x00


	//----- nvinfo : EIATTR_KPARAM_INFO
	.align		4
.L_941:
        /*00a8*/ 	.byte	0x04, 0x17
        /*00aa*/ 	.short	(.L_943 - .L_942)
.L_942:
        /*00ac*/ 	.word	0x00000000
        /*00b0*/ 	.short	0x000b
        /*00b2*/ 	.short	0x01c0
        /*00b4*/ 	.byte	0x00, 0xf0, 0xe1, 0x00


	//----- nvinfo : EIATTR_KPARAM_INFO
	.align		4
.L_943:
        /*00b8*/ 	.byte	0x04, 0x17
        /*00ba*/ 	.short	(.L_945 - .L_944)
.L_944:
        /*00bc*/ 	.word	0x00000000
        /*00c0*/ 	.short	0x000a
        /*00c2*/ 	.short	0x0188
        /*00c4*/ 	.byte	0x00, 0xf0, 0xe1, 0x00


	//----- nvinfo : EIATTR_KPARAM_INFO
	.align		4
.L_945:
        /*00c8*/ 	.byte	0x04, 0x17
        /*00ca*/ 	.short	(.L_947 - .L_946)
.L_946:
        /*00cc*/ 	.word	0x00000000
        /*00d0*/ 	.short	0x0009
        /*00d2*/ 	.short	0x0150
        /*00d4*/ 	.byte	0x00, 0xf0, 0xe1, 0x00


	//----- nvinfo : EIATTR_KPARAM_INFO
	.align		4
.L_947:
        /*00d8*/ 	.byte	0x04, 0x17
        /*00da*/ 	.short	(.L_949 - .L_948)
.L_948:
        /*00dc*/ 	.word	0x00000000
        /*00e0*/ 	.short	0x0008
        /*00e2*/ 	.short	0x0148
        /*00e4*/ 	.byte	0x00, 0xf0, 0x11, 0x00


	//----- nvinfo : EIATTR_KPARAM_INFO
	.align		4
.L_949:
        /*00e8*/ 	.byte	0x04, 0x17
        /*00ea*/ 	.short	(.L_951 - .L_950)
.L_950:
        /*00ec*/ 	.word	0x00000000
        /*00f0*/ 	.short	0x0007
        /*00f2*/ 	.short	0x0144
        /*00f4*/ 	.byte	0x00, 0xf0, 0x11, 0x00


	//----- nvinfo : EIATTR_KPARAM_INFO
	.align		4
.L_951:
        /*00f8*/ 	.byte	0x04, 0x17
        /*00fa*/ 	.short	(.L_953 - .L_952)
.L_952:
        /*00fc*/ 	.word	0x00000000
        /*0100*/ 	.short	0x0006
        /*0102*/ 	.short	0x0138
        /*0104*/ 	.byte	0x00, 0xf0, 0x31, 0x00


	//----- nvinfo : EIATTR_KPARAM_INFO
	.align		4
.L_953:
        /*0108*/ 	.byte	0x04, 0x17
        /*010a*/ 	.short	(.L_955 - .L_954)
.L_954:
        /*010c*/ 	.word	0x00000000
        /*0110*/ 	.short	0x0005
        /*0112*/ 	.short	0x0100
        /*0114*/ 	.byte	0x00, 0xf0, 0xe1, 0x00


	//----- nvinfo : EIATTR_KPARAM_INFO
	.align		4
.L_955:
        /*0118*/ 	.byte	0x04, 0x17
        /*011a*/ 	.short	(.L_957 - .L_956)
.L_956:
        /*011c*/ 	.word	0x00000000
        /*0120*/ 	.short	0x0004
        /*0122*/ 	.short	0x00c8
        /*0124*/ 	.byte	0x00, 0xf0, 0xe1, 0x00


	//----- nvinfo : EIATTR_KPARAM_INFO
	.align		4
.L_957:
        /*0128*/ 	.byte	0x04, 0x17
        /*012a*/ 	.short	(.L_959 - .L_958)
.L_958:
        /*012c*/ 	.word	0x00000000
        /*0130*/ 	.short	0x0003
        /*0132*/ 	.short	0x0090
        /*0134*/ 	.byte	0x00, 0xf0, 0xe1, 0x00


	//----- nvinfo : EIATTR_KPARAM_INFO
	.align		4
.L_959:
        /*0138*/ 	.byte	0x04, 0x17
        /*013a*/ 	.short	(.L_961 - .L_960)
.L_960:
        /*013c*/ 	.word	0x00000000
        /*0140*/ 	.short	0x0002
        /*0142*/ 	.short	0x0058
        /*0144*/ 	.byte	0x00, 0xf0, 0xe1, 0x00


	//----- nvinfo : EIATTR_KPARAM_INFO
	.align		4
.L_961:
        /*0148*/ 	.byte	0x04, 0x17
        /*014a*/ 	.short	(.L_963 - .L_962)
.L_962:
        /*014c*/ 	.word	0x00000000
        /*0150*/ 	.short	0x0001
        /*0152*/ 	.short	0x0020
        /*0154*/ 	.byte	0x00, 0xf0, 0xe1, 0x00


	//----- nvinfo : EIATTR_KPARAM_INFO
	.align		4
.L_963:
        /*0158*/ 	.byte	0x04, 0x17
        /*015a*/ 	.short	(.L_965 - .L_964)
.L_964:
        /*015c*/ 	.word	0x00000000
        /*0160*/ 	.short	0x0000
        /*0162*/ 	.short	0x0000
        /*0164*/ 	.byte	0x00, 0xf0, 0x81, 0x00


	//----- nvinfo : EIATTR_MAXREG_COUNT
	.align		4
.L_965:
        /*0168*/ 	.byte	0x03, 0x1b
        /*016a*/ 	.short	0x00ff


	//----- nvinfo : EIATTR_EXIT_INSTR_OFFSETS
	.align		4
        /*016c*/ 	.byte	0x04, 0x1c
        /*016e*/ 	.short	(.L_967 - .L_966)


	//   ....[0]....
.L_966:
        /*0170*/ 	.word	0x00000070


	//   ....[1]....
        /*0174*/ 	.word	0x00001870


	//----- nvinfo : EIATTR_CRS_STACK_SIZE
	.align		4
.L_967:
        /*0178*/ 	.byte	0x04, 0x1e
        /*017a*/ 	.short	(.L_969 - .L_968)
.L_968:
        /*017c*/ 	.word	0x00000000
.L_969:


//--------------------- .nv.info.my_integrate_particles_cuda_kernel_forward --------------------------
	.section	.nv.info.my_integrate_particles_cuda_kernel_forward,"",@"SHT_CUDA_INFO"
	.sectionflags	@""
	.align	4


	//----- nvinfo : EIATTR_CUDA_API_VERSION
	.align		4
        /*0000*/ 	.byte	0x04, 0x37
        /*0002*/ 	.short	(.L_971 - .L_970)
.L_970:
        /*0004*/ 	.word	0x0000007d


	//----- nvinfo : EIATTR_PARAM_CBANK
	.align		4
.L_971:
        /*0008*/ 	.byte	0x04, 0x0a
        /*000a*/ 	.short	(.L_973 - .L_972)
	.align		4
.L_972:
        /*000c*/ 	.word	index@(.nv.constant0.my_integrate_particles_cuda_kernel_forward)
        /*0010*/ 	.short	0x0160
        /*0012*/ 	.short	0x01c0


	//----- nvinfo : EIATTR_CBANK_PARAM_SIZE
	.align		4
.L_973:
        /*0014*/ 	.byte	0x03, 0x19
        /*0016*/ 	.short	0x01c0


	//----- nvinfo : EIATTR_KPARAM_INFO
	.align		4
        /*0018*/ 	.byte	0x04, 0x17
        /*001a*/ 	.short	(.L_975 - .L_974)
.L_974:
        /*001c*/ 	.word	0x00000000
        /*0020*/ 	.short	0x000a
        /*0022*/ 	.short	0x0188
        /*0024*/ 	.byte	0x00, 0xf0, 0xe1, 0x00


	//----- nvinfo : EIATTR_KPARAM_INFO
	.align		4
.L_975:
        /*0028*/ 	.byte	0x04, 0x17
        /*002a*/ 	.short	(.L_977 - .L_976)
.L_976:
        /*002c*/ 	.word	0x00000000
        /*0030*/ 	.short	0x0009
        /*0032*/ 	.short	0x0150
        /*0034*/ 	.byte	0x00, 0xf0, 0xe1, 0x00


	//----- nvinfo : EIATTR_KPARAM_INFO
	.align		4
.L_977:
        /*0038*/ 	.byte	0x04, 0x17
        /*003a*/ 	.short	(.L_979 - .L_978)
.L_978:
        /*003c*/ 	.word	0x00000000
        /*0040*/ 	.short	0x0008
        /*0042*/ 	.short	0x0148
        /*0044*/ 	.byte	0x00, 0xf0, 0x11, 0x00


	//----- nvinfo : EIATTR_KPARAM_INFO
	.align		4
.L_979:
        /*0048*/ 	.byte	0x04, 0x17
        /*004a*/ 	.short	(.L_981 - .L_980)
.L_980:
        /*004c*/ 	.word	0x00000000
        /*0050*/ 	.short	0x0007
        /*0052*/ 	.short	0x0144
        /*0054*/ 	.byte	0x00, 0xf0, 0x11, 0x00


	//----- nvinfo : EIATTR_KPARAM_INFO
	.align		4
.L_981:
        /*0058*/ 	.byte	0x04, 0x17
        /*005a*/ 	.short	(.L_983 - .L_982)
.L_982:
        /*005c*/ 	.word	0x00000000
        /*0060*/ 	.short	0x0006
        /*0062*/ 	.short	0x0138
        /*0064*/ 	.byte	0x00, 0xf0, 0x31, 0x00


	//----- nvinfo : EIATTR_KPARAM_INFO
	.align		4
.L_983:
        /*0068*/ 	.byte	0x04, 0x17
        /*006a*/ 	.short	(.L_985 - .L_984)
.L_984:
        /*006c*/ 	.word	0x00000000
        /*0070*/ 	.short	0x0005
        /*0072*/ 	.short	0x0100
        /*0074*/ 	.byte	0x00, 0xf0, 0xe1, 0x00


	//----- nvinfo : EIATTR_KPARAM_INFO
	.align		4
.L_985:
        /*0078*/ 	.byte	0x04, 0x17
        /*007a*/ 	.short	(.L_987 - .L_986)
.L_986:
        /*007c*/ 	.word	0x00000000
        /*0080*/ 	.short	0x0004
        /*0082*/ 	.short	0x00c8
        /*0084*/ 	.byte	0x00, 0xf0, 0xe1, 0x00


	//----- nvinfo : EIATTR_KPARAM_INFO
	.align		4
.L_987:
        /*0088*/ 	.byte	0x04, 0x17
        /*008a*/ 	.short	(.L_989 - .L_988)
.L_988:
        /*008c*/ 	.word	0x00000000
        /*0090*/ 	.short	0x0003
        /*0092*/ 	.short	0x0090
        /*0094*/ 	.byte	0x00, 0xf0, 0xe1, 0x00


	//----- nvinfo : EIATTR_KPARAM_INFO
	.align		4
.L_989:
        /*0098*/ 	.byte	0x04, 0x17
        /*009a*/ 	.short	(.L_991 - .L_990)
.L_990:
        /*009c*/ 	.word	0x00000000
        /*00a0*/ 	.short	0x0002
        /*00a2*/ 	.short	0x0058
        /*00a4*/ 	.byte	0x00, 0xf0, 0xe1, 0x00


	//----- nvinfo : EIATTR_KPARAM_INFO
	.align		4
.L_991:
        /*00a8*/ 	.byte	0x04, 0x17
        /*00aa*/ 	.short	(.L_993 - .L_992)
.L_992:
        /*00ac*/ 	.word	0x00000000
        /*00b0*/ 	.short	0x0001
        /*00b2*/ 	.short	0x0020
        /*00b4*/ 	.byte	0x00, 0xf0, 0xe1, 0x00


	//----- nvinfo : EIATTR_KPARAM_INFO
	.align		4
.L_993:
        /*00b8*/ 	.byte	0x04, 0x17
        /*00ba*/ 	.short	(.L_995 - .L_994)
.L_994:
        /*00bc*/ 	.word	0x00000000
        /*00c0*/ 	.short	0x0000
        /*00c2*/ 	.short	0x0000
        /*00c4*/ 	.byte	0x00, 0xf0, 0x81, 0x00


	//----- nvinfo : EIATTR_MAXREG_COUNT
	.align		4
.L_995:
        /*00c8*/ 	.byte	0x03, 0x1b
        /*00ca*/ 	.short	0x00ff


	//----- nvinfo : EIATTR_EXIT_INSTR_OFFSETS
	.align		4
        /*00cc*/ 	.byte	0x04, 0x1c
        /*00ce*/ 	.short	(.L_997 - .L_996)


	//   ....[0]....
.L_996:
        /*00d0*/ 	.word	0x00000070


	//   ....[1]....
        /*00d4*/ 	.word	0x00000260


	//   ....[2]....
        /*00d8*/ 	.word	0x000008d0


	//----- nvinfo : EIATTR_CRS_STACK_SIZE
	.align		4
.L_997:
        /*00dc*/ 	.byte	0x04, 0x1e
        /*00de*/ 	.short	(.L_999 - .L_998)
.L_998:
        /*00e0*/ 	.word	0x00000000
.L_999:


//--------------------- .nv.info.swellParticlesStage2_cuda_kernel_backward --------------------------
	.section	.nv.info.swellParticlesStage2_cuda_kernel_backward,"",@"SHT_CUDA_INFO"
	.sectionflags	@""
	.align	4


	//----- nvinfo : EIATTR_CUDA_API_VERSION
	.align		4
        /*0000*/ 	.byte	0x04, 0x37
        /*0002*/ 	.short	(.L_1001 - .L_1000)
.L_1000:
        /*0004*/ 	.word	0x0000007d


	//----- nvinfo : EIATTR_PARAM_CBANK
	.align		4
.L_1001:
        /*0008*/ 	.byte	0x04, 0x0a
        /*000a*/ 	.short	(.L_1003 - .L_1002)
	.align		4
.L_1002:
        /*000c*/ 	.word	index@(.nv.constant0.swellParticlesStage2_cuda_kernel_backward)
        /*0010*/ 	.short	0x0160
        /*0012*/ 	.short	0x018c


	//----- nvinfo : EIATTR_CBANK_PARAM_SIZE
	.align		4
.L_1003:
        /*0014*/ 	.byte	0x03, 0x19
        /*0016*/ 	.short	0x018c


	//----- nvinfo : EIATTR_KPARAM_INFO
	.align		4
        /*0018*/ 	.byte	0x04, 0x17
        /*001a*/ 	.short	(.L_1005 - .L_1004)
.L_1004:
        /*001c*/ 	.word	0x00000000
        /*0020*/ 	.short	0x000c
        /*0022*/ 	.short	0x0188
        /*0024*/ 	.byte	0x00, 0xf0, 0x11, 0x00


	//----- nvinfo : EIATTR_KPARAM_INFO
	.align		4
.L_1005:
        /*0028*/ 	.byte	0x04, 0x17
        /*002a*/ 	.short	(.L_1007 - .L_1006)
.L_1006:
        /*002c*/ 	.word	0x00000000
        /*0030*/ 	.short	0x000b
        /*0032*/ 	.short	0x0184
        /*0034*/ 	.byte	0x00, 0xf0, 0x11, 0x00


	//----- nvinfo : EIATTR_KPARAM_INFO
	.align		4
.L_1007:
        /*0038*/ 	.byte	0x04, 0x17
        /*003a*/ 	.short	(.L_1009 - .L_1008)
.L_1008:
        /*003c*/ 	.word	0x00000000
        /*0040*/ 	.short	0x000a
        /*0042*/ 	.short	0x0180
        /*0044*/ 	.byte	0x00, 0xf0, 0x11, 0x00


	//----- nvinfo : EIATTR_KPARAM_INFO
	.align		4
.L_1009:
        /*0048*/ 	.byte	0x04, 0x17
        /*004a*/ 	.short	(.L_1011 - .L_1010)
.L_1010:
        /*004c*/ 	.word	0x00000000
        /*0050*/ 	.short	0x0009
        /*0052*/ 	.short	0x0148
        /*0054*/ 	.byte	0x00, 0xf0, 0xe1, 0x00


	//----- nvinfo : EIATTR_KPARAM_INFO
	.align		4
.L_1011:
        /*0058*/ 	.byte	0x04, 0x17
        /*005a*/ 	.short	(.L_1013 - .L_1012)
.L_1012:
        /*005c*/ 	.word	0x00000000
        /*0060*/ 	.short	0x0008
        /*0062*/ 	.short	0x0110
        /*0064*/ 	.byte	0x00, 0xf0, 0xe1, 0x00


	//----- nvinfo : EIATTR_KPARAM_INFO
	.align		4
.L_1013:
        /*0068*/ 	.byte	0x04, 0x17
        /*006a*/ 	.short	(.L_1015 - .L_1014)
.L_1014:
        /*006c*/ 	.word	0x00000000
        /*0070*/ 	.short	0x0007
        /*0072*/ 	.short	0x00d8
        /*0074*/ 	.byte	0x00, 0xf0, 0xe1, 0x00


	//----- nvinfo : EIATTR_KPARAM_INFO
	.align		4
.L_1015:
        /*0078*/ 	.byte	0x04, 0x17
        /*007a*/ 	.short	(.L_1017 - .L_1016)
.L_1016:
        /*007c*/ 	.word	0x00000000
        /*0080*/ 	.short	0x0006
        /*0082*/ 	.short	0x00d0
        /*0084*/ 	.byte	0x00, 0xf0, 0x11, 0x00


	//----- nvinfo : EIATTR_KPARAM_INFO
	.align		4
.L_1017:
        /*0088*/ 	.byte	0x04, 0x17
        /*008a*/ 	.short	(.L_1019 - .L_1018)
.L_1018:
        /*008c*/ 	.word	0x00000000
        /*0090*/ 	.short	0x0005
        /*0092*/ 	.short	0x00cc
        /*0094*/ 	.byte	0x00, 0xf0, 0x11, 0x00


	//----- nvinfo : EIATTR_KPARAM_INFO
	.align		4
.L_1019:
        /*0098*/ 	.byte	0x04, 0x17
        /*009a*/ 	.short	(.L_1021 - .L_1020)
.L_1020:
        /*009c*/ 	.word	0x00000000
        /*00a0*/ 	.short	0x0004
        /*00a2*/ 	.short	0x00c8
        /*00a4*/ 	.byte	0x00, 0xf0, 0x11, 0x00


	//----- nvinfo : EIATTR_KPARAM_INFO
	.align		4
.L_1021:
        /*00a8*/ 	.byte	0x04, 0x17
        /*00aa*/ 	.short	(.L_1023 - .L_1022)
.L_1022:
        /*00ac*/ 	.word	0x00000000
        /*00b0*/ 	.short	0x0003
        /*00b2*/ 	.short	0x0090
        /*00b4*/ 	.byte	0x00, 0xf0, 0xe1, 0x00


	//----- nvinfo : EIATTR_KPARAM_INFO
	.align		4
.L_1023:
        /*00b8*/ 	.byte	0x04, 0x17
        /*00ba*/ 	.short	(.L_1025 - .L_1024)
.L_1024:
        /*00bc*/ 	.word	0x00000000
        /*00c0*/ 	.short	0x0002
        /*00c2*/ 	.short	0x0058
        /*00c4*/ 	.byte	0x00, 0xf0, 0xe1, 0x00


	//----- nvinfo : EIATTR_KPARAM_INFO
	.align		4
.L_1025:
        /*00c8*/ 	.byte	0x04, 0x17
        /*00ca*/ 	.short	(.L_1027 - .L_1026)
.L_1026:
        /*00cc*/ 	.word	0x00000000
        /*00d0*/ 	.short	0x0001
        /*00d2*/ 	.short	0x0020
        /*00d4*/ 	.byte	0x00, 0xf0, 0xe1, 0x00


	//----- nvinfo : EIATTR_KPARAM_INFO
	.align		4
.L_1027:
        /*00d8*/ 	.byte	0x04, 0x17
        /*00da*/ 	.short	(.L_1029 - .L_1028)
.L_1028:
        /*00dc*/ 	.word	0x00000000
        /*00e0*/ 	.short	0x0000
        /*00e2*/ 	.short	0x0000
        /*00e4*/ 	.byte	0x00, 0xf0, 0x81, 0x00


	//----- nvinfo : EIATTR_MAXREG_COUNT
	.align		4
.L_1029:
        /*00e8*/ 	.byte	0x03, 0x1b
        /*00ea*/ 	.short	0x00ff


	//----- nvinfo : EIATTR_EXIT_INSTR_OFFSETS
	.align		4
        /*00ec*/ 	.byte	0x04, 0x1c
        /*00ee*/ 	.short	(.L_1031 - .L_1030)


	//   ....[0]....
.L_1030:
        /*00f0*/ 	.word	0x00000070


	//   ....[1]....
        /*00f4*/ 	.word	0x00000f20


	//   ....[2]....
        /*00f8*/ 	.word	0x00001b00


	//----- nvinfo : EIATTR_CRS_STACK_SIZE
	.align		4
.L_1031:
        /*00fc*/ 	.byte	0x04, 0x1e
        /*00fe*/ 	.short	(.L_1033 - .L_1032)
.L_1032:
        /*0100*/ 	.word	0x00000000
.L_1033:


//--------------------- .nv.info.swellParticlesStage2_cuda_kernel_forward --------------------------
	.section	.nv.info.swellParticlesStage2_cuda_kernel_forward,"",@"SHT_CUDA_INFO"
	.sectionflags	@""
	.align	4


	//----- nvinfo : EIATTR_CUDA_API_VERSION
	.align		4
        /*0000*/ 	.byte	0x04, 0x37
        /*0002*/ 	.short	(.L_1035 - .L_1034)
.L_1034:
        /*0004*/ 	.word	0x0000007d


	//----- nvinfo : EIATTR_PARAM_CBANK
	.align		4
.L_1035:
        /*0008*/ 	.byte	0x04, 0x0a
        /*000a*/ 	.short	(.L_1037 - .L_1036)
	.align		4
.L_1036:
        /*000c*/ 	.word	index@(.nv.constant0.swellParticlesStage2_cuda_kernel_forward)
        /*0010*/ 	.short	0x0160
        /*0012*/ 	.short	0x00d4


	//----- nvinfo : EIATTR_CBANK_PARAM_SIZE
	.align		4
.L_1037:
        /*0014*/ 	.byte	0x03, 0x19
        /*0016*/ 	.short	0x00d4


	//----- nvinfo : EIATTR_KPARAM_INFO
	.align		4
        /*0018*/ 	.byte	0x04, 0x17
        /*001a*/ 	.short	(.L_1039 - .L_1038)
.L_1038:
        /*001c*/ 	.word	0x00000000
        /*0020*/ 	.short	0x0006
        /*0022*/ 	.short	0x00d0
        /*0024*/ 	.byte	0x00, 0xf0, 0x11, 0x00


	//----- nvinfo : EIATTR_KPARAM_INFO
	.align		4
.L_1039:
        /*0028*/ 	.byte	0x04, 0x17
        /*002a*/ 	.short	(.L_1041 - .L_1040)
.L_1040:
        /*002c*/ 	.word	0x00000000
        /*0030*/ 	.short	0x0005
        /*0032*/ 	.short	0x00cc
        /*0034*/ 	.byte	0x00, 0xf0, 0x11, 0x00


	//----- nvinfo : EIATTR_KPARAM_INFO
	.align		4
.L_1041:
        /*0038*/ 	.byte	0x04, 0x17
        /*003a*/ 	.short	(.L_1043 - .L_1042)
.L_1042:
        /*003c*/ 	.word	0x00000000
        /*0040*/ 	.short	0x0004
        /*0042*/ 	.short	0x00c8
        /*0044*/ 	.byte	0x00, 0xf0, 0x11, 0x00


	//----- nvinfo : EIATTR_KPARAM_INFO
	.align		4
.L_1043:
        /*0048*/ 	.byte	0x04, 0x17
        /*004a*/ 	.short	(.L_1045 - .L_1044)
.L_1044:
        /*004c*/ 	.word	0x00000000
        /*0050*/ 	.short	0x0003
        /*0052*/ 	.short	0x0090
        /*0054*/ 	.byte	0x00, 0xf0, 0xe1, 0x00


	//----- nvinfo : EIATTR_KPARAM_INFO
	.align		4
.L_1045:
        /*0058*/ 	.byte	0x04, 0x17
        /*005a*/ 	.short	(.L_1047 - .L_1046)
.L_1046:
        /*005c*/ 	.word	0x00000000
        /*0060*/ 	.short	0x0002
        /*0062*/ 	.short	0x0058
        /*0064*/ 	.byte	0x00, 0xf0, 0xe1, 0x00


	//----- nvinfo : EIATTR_KPARAM_INFO
	.align		4
.L_1047:
        /*0068*/ 	.byte	0x04, 0x17
        /*006a*/ 	.short	(.L_1049 - .L_1048)
.L_1048:
        /*006c*/ 	.word	0x00000000
        /*0070*/ 	.short	0x0001
        /*0072*/ 	.short	0x0020
        /*0074*/ 	.byte	0x00, 0xf0, 0xe1, 0x00


	//----- nvinfo : EIATTR_KPARAM_INFO
	.align		4
.L_1049:
        /*0078*/ 	.byte	0x04, 0x17
        /*007a*/ 	.short	(.L_1051 - .L_1050)
.L_1050:
        /*007c*/ 	.word	0x00000000
        /*0080*/ 	.short	0x0000
        /*0082*/ 	.short	0x0000
        /*0084*/ 	.byte	0x00, 0xf0, 0x81, 0x00


	//----- nvinfo : EIATTR_MAXREG_COUNT
	.align		4
.L_1051:
        /*0088*/ 	.byte	0x03, 0x1b
        /*008a*/ 	.short	0x00ff


	//----- nvinfo : EIATTR_EXIT_INSTR_OFFSETS
	.align		4
        /*008c*/ 	.byte	0x04, 0x1c
        /*008e*/ 	.short	(.L_1053 - .L_1052)


	//   ....[0]....
.L_1052:
        /*0090*/ 	.word	0x00000070


	//   ....[1]....
        /*0094*/ 	.word	0x000008d0


	//----- nvinfo : EIATTR_CRS_STACK_SIZE
	.align		4
.L_1053:
        /*0098*/ 	.byte	0x04, 0x1e
        /*009a*/ 	.short	(.L_1055 - .L_1054)
.L_1054:
        /*009c*/ 	.word	0x00000000
.L_1055:


//--------------------- .nv.info.swellParticles_cuda_kernel_backward --------------------------
	.section	.nv.info.swellParticles_cuda_kernel_backward,"",@"SHT_CUDA_INFO"
	.sectionflags	@""
	.align	4


	//----- nvinfo : EIATTR_CUDA_API_VERSION
	.align		4
        /*0000*/ 	.byte	0x04, 0x37
        /*0002*/ 	.short	(.L_1057 - .L_1056)
.L_1056:
        /*0004*/ 	.word	0x0000007d


	//----- nvinfo : EIATTR_PARAM_CBANK
	.align		4
.L_1057:
        /*0008*/ 	.byte	0x04, 0x0a
        /*000a*/ 	.short	(.L_1059 - .L_1058)
	.align		4
.L_1058:
        /*000c*/ 	.word	index@(.nv.constant0.swellParticles_cuda_kernel_backward)
        /*0010*/ 	.short	0x0160
        /*0012*/ 	.short	0x0210


	//----- nvinfo : EIATTR_CBANK_PARAM_SIZE
	.align		4
.L_1059:
        /*0014*/ 	.byte	0x03, 0x19
        /*0016*/ 	.short	0x0210


	//----- nvinfo : EIATTR_KPARAM_INFO
	.align		4
        /*0018*/ 	.byte	0x04, 0x17
        /*001a*/ 	.short	(.L_1061 - .L_1060)
.L_1060:
        /*001c*/ 	.word	0x00000000
        /*0020*/ 	.short	0x0014
        /*0022*/ 	.short	0x020c
        /*0024*/ 	.byte	0x00, 0xf0, 0x11, 0x00


	//----- nvinfo : EIATTR_KPARAM_INFO
	.align		4
.L_1061:
        /*0028*/ 	.byte	0x04, 0x17
        /*002a*/ 	.short	(.L_1063 - .L_1062)
.L_1062:
        /*002c*/ 	.word	0x00000000
        /*0030*/ 	.short	0x0013
        /*0032*/ 	.short	0x0208
        /*0034*/ 	.byte	0x00, 0xf0, 0x11, 0x00


	//----- nvinfo : EIATTR_KPARAM_INFO
	.align		4
.L_1063:
        /*0038*/ 	.byte	0x04, 0x17
        /*003a*/ 	.short	(.L_1065 - .L_1064)
.L_1064:
        /*003c*/ 	.word	0x00000000
        /*0040*/ 	.short	0x0012
        /*0042*/ 	.short	0x0204
        /*0044*/ 	.byte	0x00, 0xf0, 0x11, 0x00


	//----- nvinfo : EIATTR_KPARAM_INFO
	.align		4
.L_1065:
        /*0048*/ 	.byte	0x04, 0x17
        /*004a*/ 	.short	(.L_1067 - .L_1066)
.L_1066:
        /*004c*/ 	.word	0x00000000
        /*0050*/ 	.short	0x0011
        /*0052*/ 	.short	0x0200
        /*0054*/ 	.byte	0x00, 0xf0, 0x11, 0x00


	//----- nvinfo : EIATTR_KPARAM_INFO
	.align		4
.L_1067:
        /*0058*/ 	.byte	0x04, 0x17
        /*005a*/ 	.short	(.L_1069 - .L_1068)
.L_1068:
        /*005c*/ 	.word	0x00000000
        /*0060*/ 	.short	0x0010
        /*0062*/ 	.short	0x01fc
        /*0064*/ 	.byte	0x00, 0xf0, 0x11, 0x00


	//----- nvinfo : EIATTR_KPARAM_INFO
	.align		4
.L_1069:
        /*0068*/ 	.byte	0x04, 0x17
        /*006a*/ 	.short	(.L_1071 - .L_1070)
.L_1070:
        /*006c*/ 	.word	0x00000000
        /*0070*/ 	.short	0x000f
        /*0072*/ 	.short	0x01f8
        /*0074*/ 	.byte	0x00, 0xf0, 0x11, 0x00


	//----- nvinfo : EIATTR_KPARAM_INFO
	.align		4
.L_1071:
        /*0078*/ 	.byte	0x04, 0x17
        /*007a*/ 	.short	(.L_1073 - .L_1072)
.L_1072:
        /*007c*/ 	.word	0x00000000
        /*0080*/ 	.short	0x000e
        /*0082*/ 	.short	0x01c0
        /*0084*/ 	.byte	0x00, 0xf0, 0xe1, 0x00


	//----- nvinfo : EIATTR_KPARAM_INFO
	.align		4
.L_1073:
        /*0088*/ 	.byte	0x04, 0x17
        /*008a*/ 	.short	(.L_1075 - .L_1074)
.L_1074:
        /*008c*/ 	.word	0x00000000
        /*0090*/ 	.short	0x000d
        /*0092*/ 	.short	0x0188
        /*0094*/ 	.byte	0x00, 0xf0, 0xe1, 0x00


	//----- nvinfo : EIATTR_KPARAM_INFO
	.align		4
.L_1075:
        /*0098*/ 	.byte	0x04, 0x17
        /*009a*/ 	.short	(.L_1077 - .L_1076)
.L_1076:
        /*009c*/ 	.word	0x00000000
        /*00a0*/ 	.short	0x000c
        /*00a2*/ 	.short	0x0150
        /*00a4*/ 	.byte	0x00, 0xf0, 0xe1, 0x00


	//----- nvinfo : EIATTR_KPARAM_INFO
	.align		4
.L_1077:
        /*00a8*/ 	.byte	0x04, 0x17
        /*00aa*/ 	.short	(.L_1079 - .L_1078)
.L_1078:
        /*00ac*/ 	.word	0x00000000
        /*00b0*/ 	.short	0x000b
        /*00b2*/ 	.short	0x0118
        /*00b4*/ 	.byte	0x00, 0xf0, 0xe1, 0x00


	//----- nvinfo : EIATTR_KPARAM_INFO
	.align		4
.L_1079:
        /*00b8*/ 	.byte	0x04, 0x17
        /*00ba*/ 	.short	(.L_1081 - .L_1080)
.L_1080:
        /*00bc*/ 	.word	0x00000000
        /*00c0*/ 	.short	0x000a
        /*00c2*/ 	.short	0x0114
        /*00c4*/ 	.byte	0x00, 0xf0, 0x11, 0x00


	//----- nvinfo : EIATTR_KPARAM_INFO
	.align		4
.L_1081:
        /*00c8*/ 	.byte	0x04, 0x17
        /*00ca*/ 	.short	(.L_1083 - .L_1082)
.L_1082:
        /*00cc*/ 	.word	0x00000000
        /*00d0*/ 	.short	0x0009
        /*00d2*/ 	.short	0x0110
        /*00d4*/ 	.byte	0x00, 0xf0, 0x11, 0x00


	//----- nvinfo : EIATTR_KPARAM_INFO
	.align		4
.L_1083:
        /*00d8*/ 	.byte	0x04, 0x17
        /*00da*/ 	.short	(.L_1085 - .L_1084)
.L_1084:
        /*00dc*/ 	.word	0x00000000
        /*00e0*/ 	.short	0x0008
        /*00e2*/ 	.short	0x010c
        /*00e4*/ 	.byte	0x00, 0xf0, 0x11, 0x00


	//----- nvinfo : EIATTR_KPARAM_INFO
	.align		4
.L_1085:
        /*00e8*/ 	.byte	0x04, 0x17
        /*00ea*/ 	.short	(.L_1087 - .L_1086)
.L_1086:
        /*00ec*/ 	.word	0x00000000
        /*00f0*/ 	.short	0x0007
        /*00f2*/ 	.short	0x0108
        /*00f4*/ 	.byte	0x00, 0xf0, 0x11, 0x00


	//----- nvinfo : EIATTR_KPARAM_INFO
	.align		4
.L_1087:
        /*00f8*/ 	.byte	0x04, 0x17
        /*00fa*/ 	.short	(.L_1089 - .L_1088)
.L_1088:
        /*00fc*/ 	.word	0x00000000
        /*0100*/ 	.short	0x0006
        /*0102*/ 	.short	0x0104
        /*0104*/ 	.byte	0x00, 0xf0, 0x11, 0x00


	//----- nvinfo : EIATTR_KPARAM_INFO
	.align		4
.L_1089:
        /*0108*/ 	.byte	0x04, 0x17
        /*010a*/ 	.short	(.L_1091 - .L_1090)
.L_1090:
        /*010c*/ 	.word	0x00000000
        /*0110*/ 	.short	0x0005
        /*0112*/ 	.short	0x0100
        /*0114*/ 	.byte	0x00, 0xf0, 0x11, 0x00


	//----- nvinfo : EIATTR_KPARAM_INFO
	.align		4
.L_1091:
        /*0118*/ 	.byte	0x04, 0x17
        /*011a*/ 	.short	(.L_1093 - .L_1092)
.L_1092:
        /*011c*/ 	.word	0x00000000
        /*0120*/ 	.short	0x0004
        /*0122*/ 	.short	0x00c8
        /*0124*/ 	.byte	0x00, 0xf0, 0xe1, 0x00


	//----- nvinfo : EIATTR_KPARAM_INFO
	.align		4
.L_1093:
        /*0128*/ 	.byte	0x04, 0x17
        /*012a*/ 	.short	(.L_1095 - .L_1094)
.L_1094:
        /*012c*/ 	.word	0x00000000
        /*0130*/ 	.short	0x0003
        /*0132*/ 	.short	0x0090
        /*0134*/ 	.byte	0x00, 0xf0, 0xe1, 0x00


	//----- nvinfo : EIATTR_KPARAM_INFO
	.align		4
.L_1095:
        /*0138*/ 	.byte	0x04, 0x17
        /*013a*/ 	.short	(.L_1097 - .L_1096)
.L_1096:
        /*013c*/ 	.word	0x00000000
        /*0140*/ 	.short	0x0002
        /*0142*/ 	.short	0x0058
        /*0144*/ 	.byte	0x00, 0xf0, 0xe1, 0x00


	//----- nvinfo : EIATTR_KPARAM_INFO
	.align		4
.L_1097:
        /*0148*/ 	.byte	0x04, 0x17
        /*014a*/ 	.short	(.L_1099 - .L_1098)
.L_1098:
        /*014c*/ 	.word	0x00000000
        /*0150*/ 	.short	0x0001
        /*0152*/ 	.short	0x0020
        /*0154*/ 	.byte	0x00, 0xf0, 0xe1, 0x00


	//----- nvinfo : EIATTR_KPARAM_INFO
	.align		4
.L_1099:
        /*0158*/ 	.byte	0x04, 0x17
        /*015a*/ 	.short	(.L_1101 - .L_1100)
.L_1100:
        /*015c*/ 	.word	0x00000000
        /*0160*/ 	.short	0x0000
        /*0162*/ 	.short	0x0000
        /*0164*/ 	.byte	0x00, 0xf0, 0x81, 0x00


	//----- nvinfo : EIATTR_MAXREG_COUNT
	.align		4
.L_1101:
        /*0168*/ 	.byte	0x03, 0x1b
        /*016a*/ 	.short	0x00ff


	//----- nvinfo : EIATTR_EXIT_INSTR_OFFSETS
	.align		4
        /*016c*/ 	.byte	0x04, 0x1c
        /*016e*/ 	.short	(.L_1103 - .L_1102)


	//   ....[0]....
.L_1102:
        /*0170*/ 	.word	0x00000070


	//   ....[1]....
        /*0174*/ 	.word	0x00004ad0


	//----- nvinfo : EIATTR_CRS_STACK_SIZE
	.align		4
.L_1103:
        /*0178*/ 	.byte	0x04, 0x1e
        /*017a*/ 	.short	(.L_1105 - .L_1104)
.L_1104:
        /*017c*/ 	.word	0x00000000
.L_1105:


//--------------------- .nv.info.swellParticles_cuda_kernel_forward --------------------------
	.section	.nv.info.swellParticles_cuda_kernel_forward,"",@"SHT_CUDA_INFO"
	.sectionflags	@""
	.align	4


	//----- nvinfo : EIATTR_CUDA_API_VERSION
	.align		4
        /*0000*/ 	.byte	0x04, 0x37
        /*0002*/ 	.short	(.L_1107 - .L_1106)
.L_1106:
        /*0004*/ 	.word	0x0000007d


	//----- nvinfo : EIATTR_PARAM_CBANK
	.align		4
.L_1107:
        /*0008*/ 	.byte	0x04, 0x0a
        /*000a*/ 	.short	(.L_1109 - .L_1108)
	.align		4
.L_1108:
        /*000c*/ 	.word	index@(.nv.constant0.swellParticles_cuda_kernel_forward)
        /*0010*/ 	.short	0x0160
        /*0012*/ 	.short	0x0118


	//----- nvinfo : EIATTR_CBANK_PARAM_SIZE
	.align		4
.L_1109:
        /*0014*/ 	.byte	0x03, 0x19
        /*0016*/ 	.short	0x0118


	//----- nvinfo : EIATTR_KPARAM_INFO
	.align		4
        /*0018*/ 	.byte	0x04, 0x17
        /*001a*/ 	.short	(.L_1111 - .L_1110)
.L_1110:
        /*001c*/ 	.word	0x00000000
        /*0020*/ 	.short	0x000a
        /*0022*/ 	.short	0x0114
        /*0024*/ 	.byte	0x00, 0xf0, 0x11, 0x00


	//----- nvinfo : EIATTR_KPARAM_INFO
	.align		4
.L_1111:
        /*0028*/ 	.byte	0x04, 0x17
        /*002a*/ 	.short	(.L_1113 - .L_1112)
.L_1112:
        /*002c*/ 	.word	0x00000000
        /*0030*/ 	.short	0x0009
        /*0032*/ 	.short	0x0110
        /*0034*/ 	.byte	0x00, 0xf0, 0x11, 0x00


	//----- nvinfo : EIATTR_KPARAM_INFO
	.align		4
.L_1113:
        /*0038*/ 	.byte	0x04, 0x17
        /*003a*/ 	.short	(.L_1115 - .L_1114)
.L_1114:
        /*003c*/ 	.word	0x00000000
        /*0040*/ 	.short	0x0008
        /*0042*/ 	.short	0x010c
        /*0044*/ 	.byte	0x00, 0xf0, 0x11, 0x00


	//----- nvinfo : EIATTR_KPARAM_INFO
	.align		4
.L_1115:
        /*0048*/ 	.byte	0x04, 0x17
        /*004a*/ 	.short	(.L_1117 - .L_1116)
.L_1116:
        /*004c*/ 	.word	0x00000000
        /*0050*/ 	.short	0x0007
        /*0052*/ 	.short	0x0108
        /*0054*/ 	.byte	0x00, 0xf0, 0x11, 0x00


	//----- nvinfo : EIATTR_KPARAM_INFO
	.align		4
.L_1117:
        /*0058*/ 	.byte	0x04, 0x17
        /*005a*/ 	.short	(.L_1119 - .L_1118)
.L_1118:
        /*005c*/ 	.word	0x00000000
        /*0060*/ 	.short	0x0006
        /*0062*/ 	.short	0x0104
        /*0064*/ 	.byte	0x00, 0xf0, 0x11, 0x00


	//----- nvinfo : EIATTR_KPARAM_INFO
	.align		4
.L_1119:
        /*0068*/ 	.byte	0x04, 0x17
        /*006a*/ 	.short	(.L_1121 - .L_1120)
.L_1120:
        /*006c*/ 	.word	0x00000000
        /*0070*/ 	.short	0x0005
        /*0072*/ 	.short	0x0100
        /*0074*/ 	.byte	0x00, 0xf0, 0x11, 0x00


	//----- nvinfo : EIATTR_KPARAM_INFO
	.align		4
.L_1121:
        /*0078*/ 	.byte	0x04, 0x17
        /*007a*/ 	.short	(.L_1123 - .L_1122)
.L_1122:
        /*007c*/ 	.word	0x00000000
        /*0080*/ 	.short	0x0004
        /*0082*/ 	.short	0x00c8
        /*0084*/ 	.byte	0x00, 0xf0, 0xe1, 0x00


	//----- nvinfo : EIATTR_KPARAM_INFO
	.align		4
.L_1123:
        /*0088*/ 	.byte	0x04, 0x17
        /*008a*/ 	.short	(.L_1125 - .L_1124)
.L_1124:
        /*008c*/ 	.word	0x00000000
        /*0090*/ 	.short	0x0003
        /*0092*/ 	.short	0x0090
        /*0094*/ 	.byte	0x00, 0xf0, 0xe1, 0x00


	//----- nvinfo : EIATTR_KPARAM_INFO
	.align		4
.L_1125:
        /*0098*/ 	.byte	0x04, 0x17
        /*009a*/ 	.short	(.L_1127 - .L_1126)
.L_1126:
        /*009c*/ 	.word	0x00000000
        /*00a0*/ 	.short	0x0002
        /*00a2*/ 	.short	0x0058
        /*00a4*/ 	.byte	0x00, 0xf0, 0xe1, 0x00


	//----- nvinfo : EIATTR_KPARAM_INFO
	.align		4
.L_1127:
        /*00a8*/ 	.byte	0x04, 0x17
        /*00aa*/ 	.short	(.L_1129 - .L_1128)
.L_1128:
        /*00ac*/ 	.word	0x00000000
        /*00b0*/ 	.short	0x0001
        /*00b2*/ 	.short	0x0020
        /*00b4*/ 	.byte	0x00, 0xf0, 0xe1, 0x00


	//----- nvinfo : EIATTR_KPARAM_INFO
	.align		4
.L_1129:
        /*00b8*/ 	.byte	0x04, 0x17
        /*00ba*/ 	.short	(.L_1131 - .L_1130)
.L_1130:
        /*00bc*/ 	.word	0x00000000
        /*00c0*/ 	.short	0x0000
        /*00c2*/ 	.short	0x0000
        /*00c4*/ 	.byte	0x00, 0xf0, 0x81, 0x00


	//----- nvinfo : EIATTR_MAXREG_COUNT
	.align		4
.L_1131:
        /*00c8*/ 	.byte	0x03, 0x1b
        /*00ca*/ 	.short	0x00ff


	//----- nvinfo : EIATTR_EXIT_INSTR_OFFSETS
	.align		4
        /*00cc*/ 	.byte	0x04, 0x1c
        /*00ce*/ 	.short	(.L_1133 - .L_1132)


	//   ....[0]....
.L_1132:
        /*00d0*/ 	.word	0x00000080


	//   ....[1]....
        /*00d4*/ 	.word	0x000026d0


	//----- nvinfo : EIATTR_CRS_STACK_SIZE
	.align		4
.L_1133:
        /*00d8*/ 	.byte	0x04, 0x1e
        /*00da*/ 	.short	(.L_1135 - .L_1134)
.L_1134:
        /*00dc*/ 	.word	0x00000000
.L_1135:


//--------------------- .nv.info.sleepParticles_cuda_kernel_backward --------------------------
	.section	.nv.info.sleepParticles_cuda_kernel_backward,"",@"SHT_CUDA_INFO"
	.sectionflags	@""
	.align	4


	//----- nvinfo : EIATTR_CUDA_API_VERSION
	.align		4
        /*0000*/ 	.byte	0x04, 0x37
        /*0002*/ 	.short	(.L_1137 - .L_1136)
.L_1136:
        /*0004*/ 	.word	0x0000007d


	//----- nvinfo : EIATTR_PARAM_CBANK
	.align		4
.L_1137:
        /*0008*/ 	.byte	0x04, 0x0a
        /*000a*/ 	.short	(.L_1139 - .L_1138)
	.align		4
.L_1138:
        /*000c*/ 	.word	index@(.nv.constant0.sleepParticles_cuda_kernel_backward)
        /*0010*/ 	.short	0x0160
        /*0012*/ 	.short	0x01f4


	//----- nvinfo : EIATTR_CBANK_PARAM_SIZE
	.align		4
.L_1139:
        /*0014*/ 	.byte	0x03, 0x19
        /*0016*/ 	.short	0x01f4


	//----- nvinfo : EIATTR_KPARAM_INFO
	.align		4
        /*0018*/ 	.byte	0x04, 0x17
        /*001a*/ 	.short	(.L_1141 - .L_1140)
.L_1140:
        /*001c*/ 	.word	0x00000000
        /*0020*/ 	.short	0x000c
        /*0022*/ 	.short	0x01f0
        /*0024*/ 	.byte	0x00, 0xf0, 0x11, 0x00


	//----- nvinfo : EIATTR_KPARAM_INFO
	.align		4
.L_1141:
        /*0028*/ 	.byte	0x04, 0x17
        /*002a*/ 	.short	(.L_1143 - .L_1142)
.L_1142:
        /*002c*/ 	.word	0x00000000
        /*0030*/ 	.short	0x000b
        /*0032*/ 	.short	0x01b8
        /*0034*/ 	.byte	0x00, 0xf0, 0xe1, 0x00


	//----- nvinfo : EIATTR_KPARAM_INFO
	.align		4
.L_1143:
        /*0038*/ 	.byte	0x04, 0x17
        /*003a*/ 	.short	(.L_1145 - .L_1144)
.L_1144:
        /*003c*/ 	.word	0x00000000
        /*0040*/ 	.short	0x000a
        /*0042*/ 	.short	0x0180
        /*0044*/ 	.byte	0x00, 0xf0, 0xe1, 0x00


	//----- nvinfo : EIATTR_KPARAM_INFO
	.align		4
.L_1145:
        /*0048*/ 	.byte	0x04, 0x17
        /*004a*/ 	.short	(.L_1147 - .L_1146)
.L_1146:
        /*004c*/ 	.word	0x00000000
        /*0050*/ 	.short	0x0009
        /*0052*/ 	.short	0x0148
        /*0054*/ 	.byte	0x00, 0xf0, 0xe1, 0x00


	//----- nvinfo : EIATTR_KPARAM_INFO
	.align		4
.L_1147:
        /*0058*/ 	.byte	0x04, 0x17
        /*005a*/ 	.short	(.L_1149 - .L_1148)
.L_1148:
        /*005c*/ 	.word	0x00000000
        /*0060*/ 	.short	0x0008
        /*0062*/ 	.short	0x0110
        /*0064*/ 	.byte	0x00, 0xf0, 0xe1, 0x00


	//----- nvinfo : EIATTR_KPARAM_INFO
	.align		4
.L_1149:
        /*0068*/ 	.byte	0x04, 0x17
        /*006a*/ 	.short	(.L_1151 - .L_1150)
.L_1150:
        /*006c*/ 	.word	0x00000000
        /*0070*/ 	.short	0x0007
        /*0072*/ 	.short	0x010c
        /*0074*/ 	.byte	0x00, 0xf0, 0x11, 0x00


	//----- nvinfo : EIATTR_KPARAM_INFO
	.align		4
.L_1151:
        /*0078*/ 	.byte	0x04, 0x17
        /*007a*/ 	.short	(.L_1153 - .L_1152)
.L_1152:
        /*007c*/ 	.word	0x00000000
        /*0080*/ 	.short	0x0006
        /*0082*/ 	.short	0x0108
        /*0084*/ 	.byte	0x00, 0xf0, 0x11, 0x00


	//----- nvinfo : EIATTR_KPARAM_INFO
	.align		4
.L_1153:
        /*0088*/ 	.byte	0x04, 0x17
        /*008a*/ 	.short	(.L_1155 - .L_1154)
.L_1154:
        /*008c*/ 	.word	0x00000000
        /*0090*/ 	.short	0x0005
        /*0092*/ 	.short	0x00d0
        /*0094*/ 	.byte	0x00, 0xf0, 0xe1, 0x00


	//----- nvinfo : EIATTR_KPARAM_INFO
	.align		4
.L_1155:
        /*0098*/ 	.byte	0x04, 0x17
        /*009a*/ 	.short	(.L_1157 - .L_1156)
.L_1156:
        /*009c*/ 	.word	0x00000000
        /*00a0*/ 	.short	0x0004
        /*00a2*/ 	.short	0x0098
        /*00a4*/ 	.byte	0x00, 0xf0, 0xe1, 0x00


	//----- nvinfo : EIATTR_KPARAM_INFO
	.align		4
.L_1157:
        /*00a8*/ 	.byte	0x04, 0x17
        /*00aa*/ 	.short	(.L_1159 - .L_1158)
.L_1158:
        /*00ac*/ 	.word	0x00000000
        /*00b0*/ 	.short	0x0003
        /*00b2*/ 	.short	0x0060
        /*00b4*/ 	.byte	0x00, 0xf0, 0xe1, 0x00


	//----- nvinfo : EIATTR_KPARAM_INFO
	.align		4
.L_1159:
        /*00b8*/ 	.byte	0x04, 0x17
        /*00ba*/ 	.short	(.L_1161 - .L_1160)
.L_1160:
        /*00bc*/ 	.word	0x00000000
        /*00c0*/ 	.short	0x0002
        /*00c2*/ 	.short	0x0028
        /*00c4*/ 	.byte	0x00, 0xf0, 0xe1, 0x00


	//----- nvinfo : EIATTR_KPARAM_INFO
	.align		4
.L_1161:
        /*00c8*/ 	.byte	0x04, 0x17
        /*00ca*/ 	.short	(.L_1163 - .L_1162)
.L_1162:
        /*00cc*/ 	.word	0x00000000
        /*00d0*/ 	.short	0x0001
        /*00d2*/ 	.short	0x0020
        /*00d4*/ 	.byte	0x00, 0xf0, 0x11, 0x00


	//----- nvinfo : EIATTR_KPARAM_INFO
	.align		4
.L_1163:
        /*00d8*/ 	.byte	0x04, 0x17
        /*00da*/ 	.short	(.L_1165 - .L_1164)
.L_1164:
        /*00dc*/ 	.word	0x00000000
        /*00e0*/ 	.short	0x0000
        /*00e2*/ 	.short	0x0000
        /*00e4*/ 	.byte	0x00, 0xf0, 0x81, 0x00


	//----- nvinfo : EIATTR_MAXREG_COUNT
	.align		4
.L_1165:
        /*00e8*/ 	.byte	0x03, 0x1b
        /*00ea*/ 	.short	0x00ff


	//----- nvinfo : EIATTR_EXIT_INSTR_OFFSETS
	.align		4
        /*00ec*/ 	.byte	0x04, 0x1c
        /*00ee*/ 	.short	(.L_1167 - .L_1166)


	//   ....[0]....
.L_1166:
        /*00f0*/ 	.word	0x00000070


	//   ....[1]....
        /*00f4*/ 	.word	0x000010a0


	//----- nvinfo : EIATTR_CRS_STACK_SIZE
	.align		4
.L_1167:
        /*00f8*/ 	.byte	0x04, 0x1e
        /*00fa*/ 	.short	(.L_1169 - .L_1168)
.L_1168:
        /*00fc*/ 	.word	0x00000000
.L_1169:


//--------------------- .nv.info.sleepParticles_cuda_kernel_forward --------------------------
	.section	.nv.info.sleepParticles_cuda_kernel_forward,"",@"SHT_CUDA_INFO"
	.sectionflags	@""
	.align	4


	//----- nvinfo : EIATTR_CUDA_API_VERSION
	.align		4
        /*0000*/ 	.byte	0x04, 0x37
        /*0002*/ 	.short	(.L_1171 - .L_1170)
.L_1170:
        /*0004*/ 	.word	0x0000007d


	//----- nvinfo : EIATTR_PARAM_CBANK
	.align		4
.L_1171:
        /*0008*/ 	.byte	0x04, 0x0a
        /*000a*/ 	.short	(.L_1173 - .L_1172)
	.align		4
.L_1172:
        /*000c*/ 	.word	index@(.nv.constant0.sleepParticles_cuda_kernel_forward)
        /*0010*/ 	.short	0x0160
        /*0012*/ 	.short	0x010c


	//----- nvinfo : EIATTR_CBANK_PARAM_SIZE
	.align		4
.L_1173:
        /*0014*/ 	.byte	0x03, 0x19
        /*0016*/ 	.short	0x010c


	//----- nvinfo : EIATTR_KPARAM_INFO
	.align		4
        /*0018*/ 	.byte	0x04, 0x17
        /*001a*/ 	.short	(.L_1175 - .L_1174)
.L_1174:
        /*001c*/ 	.word	0x00000000
        /*0020*/ 	.short	0x0006
        /*0022*/ 	.short	0x0108
        /*0024*/ 	.byte	0x00, 0xf0, 0x11, 0x00


	//----- nvinfo : EIATTR_KPARAM_INFO
	.align		4
.L_1175:
        /*0028*/ 	.byte	0x04, 0x17
        /*002a*/ 	.short	(.L_1177 - .L_1176)
.L_1176:
        /*002c*/ 	.word	0x00000000
        /*0030*/ 	.short	0x0005
        /*0032*/ 	.short	0x00d0
        /*0034*/ 	.byte	0x00, 0xf0, 0xe1, 0x00


	//----- nvinfo : EIATTR_KPARAM_INFO
	.align		4
.L_1177:
        /*0038*/ 	.byte	0x04, 0x17
        /*003a*/ 	.short	(.L_1179 - .L_1178)
.L_1178:
        /*003c*/ 	.word	0x00000000
        /*0040*/ 	.short	0x0004
        /*0042*/ 	.short	0x0098
        /*0044*/ 	.byte	0x00, 0xf0, 0xe1, 0x00


	//----- nvinfo : EIATTR_KPARAM_INFO
	.align		4
.L_1179:
        /*0048*/ 	.byte	0x04, 0x17
        /*004a*/ 	.short	(.L_1181 - .L_1180)
.L_1180:
        /*004c*/ 	.word	0x00000000
        /*0050*/ 	.short	0x0003
        /*0052*/ 	.short	0x0060
        /*0054*/ 	.byte	0x00, 0xf0, 0xe1, 0x00


	//----- nvinfo : EIATTR_KPARAM_INFO
	.align		4
.L_1181:
        /*0058*/ 	.byte	0x04, 0x17
        /*005a*/ 	.short	(.L_1183 - .L_1182)
.L_1182:
        /*005c*/ 	.word	0x00000000
        /*0060*/ 	.short	0x0002
        /*0062*/ 	.short	0x0028
        /*0064*/ 	.byte	0x00, 0xf0, 0xe1, 0x00


	//----- nvinfo : EIATTR_KPARAM_INFO
	.align		4
.L_1183:
        /*0068*/ 	.byte	0x04, 0x17
        /*006a*/ 	.short	(.L_1185 - .L_1184)
.L_1184:
        /*006c*/ 	.word	0x00000000
        /*0070*/ 	.short	0x0001
        /*0072*/ 	.short	0x0020
        /*0074*/ 	.byte	0x00, 0xf0, 0x11, 0x00


	//----- nvinfo : EIATTR_KPARAM_INFO
	.align		4
.L_1185:
        /*0078*/ 	.byte	0x04, 0x17
        /*007a*/ 	.short	(.L_1187 - .L_1186)
.L_1186:
        /*007c*/ 	.word	0x00000000
        /*0080*/ 	.short	0x0000
        /*0082*/ 	.short	0x0000
        /*0084*/ 	.byte	0x00, 0xf0, 0x81, 0x00


	//----- nvinfo : EIATTR_MAXREG_COUNT
	.align		4
.L_1187:
        /*0088*/ 	.byte	0x03, 0x1b
        /*008a*/ 	.short	0x00ff


	//----- nvinfo : EIATTR_EXIT_INSTR_OFFSETS
	.align		4
        /*008c*/ 	.byte	0x04, 0x1c
        /*008e*/ 	.short	(.L_1189 - .L_1188)


	//   ....[0]....
.L_1188:
        /*0090*/ 	.word	0x00000070


	//   ....[1]....
        /*0094*/ 	.word	0x00000200


	//   ....[2]....
        /*0098*/ 	.word	0x000005d0


	//----- nvinfo : EIATTR_CRS_STACK_SIZE
	.align		4
.L_1189:
        /*009c*/ 	.byte	0x04, 0x1e
        /*009e*/ 	.short	(.L_1191 - .L_1190)
.L_1190:
        /*00a0*/ 	.word	0x00000000
.L_1191:


//--------------------- .nv.callgraph             --------------------------
	.section	.nv.callgraph,"",@"SHT_CUDA_CALLGRAPH"
	.align	4
	.sectionentsize	8
	.align		4
        /*0000*/ 	.word	0x00000000
	.align		4
        /*0004*/ 	.word	0xffffffff
	.align		4
        /*0008*/ 	.word	0x00000000
	.align		4
        /*000c*/ 	.word	0xfffffffe
	.align		4
        /*0010*/ 	.word	0x00000000
	.align		4
        /*0014*/ 	.word	0xfffffffd
	.align		4
        /*0018*/ 	.word	0x00000000
	.align		4
        /*001c*/ 	.word	0xfffffffc


//--------------------- .nv.rel.action            --------------------------
	.section	.nv.rel.action,"",@"SHT_CUDA_RELOCINFO"
	.align	8
	.sectionentsize	8
        /*0000*/ 	.byte	0x73, 0x00, 0x00, 0x00, 0x00, 0x00, 0x00, 0x00, 0x00, 0x00, 0x00, 0x11, 0x25, 0x00, 0x05, 0x36


//--------------------- .nv.constant3             --------------------------
	.section	.nv.constant3,"a",@progbits
	.align	4
.nv.constant3:
	.type		pnanovdb_grid_type_value_strides_bits,@object
	.size		pnanovdb_grid_type_value_strides_bits,(pnanovdb_grid_type_table_strides_bits - pnanovdb_grid_type_value_strides_bits)
pnanovdb_grid_type_value_strides_bits:
        /*0000*/ 	.byte	0x00, 0x00, 0x00, 0x00, 0x20, 0x00, 0x00, 0x00, 0x40, 0x00, 0x00, 0x00, 0x10, 0x00, 0x00, 0x00
        /*0010*/ 	.byte	0x20, 0x00, 0x00, 0x00, 0x40, 0x00, 0x00, 0x00, 0x60, 0x00, 0x00, 0x00, 0xc0, 0x00, 0x00, 0x00
        /*0020*/ 	.byte	0x00, 0x00, 0x00, 0x00, 0x10, 0x00, 0x00, 0x00, 0x20, 0x00, 0x00, 0x00, 0x01, 0x00, 0x00, 0x00
        /*0030*/ 	.byte	0x20, 0x00, 0x00, 0x00, 0x04, 0x00, 0x00, 0x00, 0x08, 0x00, 0x00, 0x00, 0x10, 0x00, 0x00, 0x00
        /*0040*/ 	.byte	0x00, 0x00, 0x00, 0x00, 0x80, 0x00, 0x00, 0x00, 0x00, 0x01, 0x00, 0x00, 0x00, 0x00, 0x00, 0x00
        /*0050*/ 	.byte	0x00, 0x00, 0x00, 0x00, 0x00, 0x00, 0x00, 0x00, 0x00, 0x00, 0x00, 0x00, 0x10, 0x00, 0x00, 0x00
        /*0060*/ 	.byte	0x18, 0x00, 0x00, 0x00, 0x30, 0x00, 0x00, 0x00, 0x08, 0x00, 0x00, 0x00
	.type		pnanovdb_grid_type_table_strides_bits,@object
	.size		pnanovdb_grid_type_table_strides_bits,(pnanovdb_grid_type_minmax_strides_bits - pnanovdb_grid_type_table_strides_bits)
pnanovdb_grid_type_table_strides_bits:
        /*006c*/ 	.byte	0x40, 0x00, 0x00, 0x00, 0x40, 0x00, 0x00, 0x00, 0x40, 0x00, 0x00, 0x00, 0x40, 0x00, 0x00, 0x00
        /*007c*/ 	.byte	0x40, 0x00, 0x00, 0x00, 0x40, 0x00, 0x00, 0x00, 0x80, 0x00, 0x00, 0x00, 0xc0, 0x00, 0x00, 0x00
        /*008c*/ 	.byte	0x40, 0x00, 0x00, 0x00, 0x40, 0x00, 0x00, 0x00, 0x40, 0x00, 0x00, 0x00, 0x40, 0x00, 0x00, 0x00
        /*009c*/ 	.byte	0x40, 0x00, 0x00, 0x00, 0x40, 0x00, 0x00, 0x00, 0x40, 0x00, 0x00, 0x00, 0x40, 0x00, 0x00, 0x00
        /*00ac*/ 	.byte	0x40, 0x00, 0x00, 0x00, 0x80, 0x00, 0x00, 0x00, 0x00, 0x01, 0x00, 0x00, 0x40, 0x00, 0x00, 0x00
        /*00bc*/ 	.byte	0x40, 0x00, 0x00, 0x00, 0x40, 0x00, 0x00, 0x00, 0x40, 0x00, 0x00, 0x00, 0x40, 0x00, 0x00, 0x00
        /*00cc*/ 	.byte	0x40, 0x00, 0x00, 0x00, 0x40, 0x00, 0x00, 0x00, 0x40, 0x00, 0x00, 0x00
	.type		pnanovdb_grid_type_minmax_strides_bits,@object
	.size		pnanovdb_grid_type_minmax_strides_bits,(pnanovdb_grid_type_minmax_aligns_bits - pnanovdb_grid_type_minmax_strides_bits)
pnanovdb_grid_type_minmax_strides_bits:
        /*00d8*/ 	.byte	0x00, 0x00, 0x00, 0x00, 0x20, 0x00, 0x00, 0x00, 0x40, 0x00, 0x00, 0x00, 0x10, 0x00, 0x00, 0x00
        /*00e8*/ 	.byte	0x20, 0x00, 0x00, 0x00, 0x40, 0x00, 0x00, 0x00, 0x60, 0x00, 0x00, 0x00, 0xc0, 0x00, 0x00, 0x00
        /*00f8*/ 	.byte	0x08, 0x00, 0x00, 0x00, 0x10, 0x00, 0x00, 0x00, 0x20, 0x00, 0x00, 0x00, 0x08, 0x00, 0x00, 0x00
        /*0108*/ 	.byte	0x20, 0x00, 0x00, 0x00, 0x20, 0x00, 0x00, 0x00, 0x20, 0x00, 0x00, 0x00, 0x20, 0x00, 0x00, 0x00
        /*0118*/ 	.byte	0x20, 0x00, 0x00, 0x00, 0x80, 0x00, 0x00, 0x00, 0x00, 0x01, 0x00, 0x00, 0x40, 0x00, 0x00, 0x00
        /*0128*/ 	.byte	0x40, 0x00, 0x00, 0x00, 0x40, 0x00, 0x00, 0x00, 0x40, 0x00, 0x00, 0x00, 0x40, 0x00, 0x00, 0x00
        /*0138*/ 	.byte	0x18, 0x00, 0x00, 0x00, 0x30, 0x00, 0x00, 0x00, 0x08, 0x00, 0x00, 0x00
	.type		pnanovdb_grid_type_minmax_aligns_bits,@object
	.size		pnanovdb_grid_type_minmax_aligns_bits,(pnanovdb_grid_type_stat_strides_bits - pnanovdb_grid_type_minmax_aligns_bits)
pnanovdb_grid_type_minmax_aligns_bits:
        /*0144*/ 	.byte	0x00, 0x00, 0x00, 0x00, 0x20, 0x00, 0x00, 0x00, 0x40, 0x00, 0x00, 0x00, 0x10, 0x00, 0x00, 0x00
        /*0154*/ 	.byte	0x20, 0x00, 0x00, 0x00, 0x40, 0x00, 0x00, 0x00, 0x20, 0x00, 0x00, 0x00, 0x40, 0x00, 0x00, 0x00
        /*0164*/ 	.byte	0x08, 0x00, 0x00, 0x00, 0x10, 0x00, 0x00, 0x00, 0x20, 0x00, 0x00, 0x00, 0x08, 0x00, 0x00, 0x00
        /*0174*/ 	.byte	0x20, 0x00, 0x00, 0x00, 0x20, 0x00, 0x00, 0x00, 0x20, 0x00, 0x00, 0x00, 0x20, 0x00, 0x00, 0x00
        /*0184*/ 	.byte	0x20, 0x00, 0x00, 0x00, 0x20, 0x00, 0x00, 0x00, 0x40, 0x00, 0x00, 0x00, 0x40, 0x00, 0x00, 0x00
        /*0194*/ 	.byte	0x40, 0x00, 0x00, 0x00, 0x40, 0x00, 0x00, 0x00, 0x40, 0x00, 0x00, 0x00, 0x40, 0x00, 0x00, 0x00
        /*01a4*/ 	.byte	0x08, 0x00, 0x00, 0x00, 0x10, 0x00, 0x00, 0x00, 0x08, 0x00, 0x00, 0x00
	.type		pnanovdb_grid_type_stat_strides_bits,@object
	.size		pnanovdb_grid_type_stat_strides_bits,(pnanovdb_grid_type_leaf_type - pnanovdb_grid_type_stat_strides_bits)
pnanovdb_grid_type_stat_strides_bits:
        /*01b0*/ 	.byte	0x00, 0x00, 0x00, 0x00, 0x20, 0x00, 0x00, 0x00, 0x40, 0x00, 0x00, 0x00, 0x20, 0x00, 0x00, 0x00
        /*01c0*/ 	.byte	0x20, 0x00, 0x00, 0x00, 0x40, 0x00, 0x00, 0x00, 0x20, 0x00, 0x00, 0x00, 0x40, 0x00, 0x00, 0x00
        /*01d0*/ 	.byte	0x08, 0x00, 0x00, 0x00, 0x20, 0x00, 0x00, 0x00, 0x20, 0x00, 0x00, 0x00, 0x08, 0x00, 0x00, 0x00
        /*01e0*/ 	.byte	0x20, 0x00, 0x00, 0x00, 0x20, 0x00, 0x00, 0x00, 0x20, 0x00, 0x00, 0x00, 0x20, 0x00, 0x00, 0x00
        /*01f0*/ 	.byte	0x20, 0x00, 0x00, 0x00, 0x20, 0x00, 0x00, 0x00, 0x40, 0x00, 0x00, 0x00, 0x40, 0x00, 0x00, 0x00
        /*0200*/ 	.byte	0x40, 0x00, 0x00, 0x00, 0x40, 0x00, 0x00, 0x00, 0x40, 0x00, 0x00, 0x00, 0x40, 0x00, 0x00, 0x00
        /*0210*/ 	.byte	0x20, 0x00, 0x00, 0x00, 0x20, 0x00, 0x00, 0x00, 0x20, 0x00, 0x00, 0x00
	.type		pnanovdb_grid_type_leaf_type,@object
	.size		pnanovdb_grid_type_leaf_type,(pnanovdb_grid_type_constants - pnanovdb_grid_type_leaf_type)
pnanovdb_grid_type_leaf_type:
        /*021c*/ 	.byte	0x00, 0x00, 0x00, 0x00, 0x00, 0x00, 0x00, 0x00, 0x00, 0x00, 0x00, 0x00, 0x00, 0x00, 0x00, 0x00
        /*022c*/ 	.byte	0x00, 0x00, 0x00, 0x00, 0x00, 0x00, 0x00, 0x00, 0x00, 0x00, 0x00, 0x00, 0x00, 0x00, 0x00, 0x00
        /*023c*/ 	.byte	0x01, 0x00, 0x00, 0x00, 0x00, 0x00, 0x00, 0x00, 0x00, 0x00, 0x00, 0x00, 0x01, 0x00, 0x00, 0x00
        /*024c*/ 	.byte	0x00, 0x00, 0x00, 0x00, 0x02, 0x00, 0x00, 0x00, 0x02, 0x00, 0x00, 0x00, 0x02, 0x00, 0x00, 0x00
        /*025c*/ 	.byte	0x02, 0x00, 0x00, 0x00, 0x00, 0x00, 0x00, 0x00, 0x00, 0x00, 0x00, 0x00, 0x03, 0x00, 0x00, 0x00
        /*026c*/ 	.byte	0x03, 0x00, 0x00, 0x00, 0x04, 0x00, 0x00, 0x00, 0x04, 0x00, 0x00, 0x00, 0x05, 0x00, 0x00, 0x00
        /*027c*/ 	.byte	0x00, 0x00, 0x00, 0x00, 0x00, 0x00, 0x00, 0x00, 0x00, 0x00, 0x00, 0x00
	.type		pnanovdb_grid_type_constants,@object
	.size		pnanovdb_grid_type_constants,(pnanovdb_dither_lut - pnanovdb_grid_type_constants)
pnanovdb_grid_type_constants:
        /* <DEDUP_REMOVED lines=189> */
	.type		pnanovdb_dither_lut,@object
	.size		pnanovdb_dither_lut,(.L_7 - pnanovdb_dither_lut)
pnanovdb_dither_lut:
        /* <DEDUP_REMOVED lines=128> */
.L_7:


//--------------------- .nv.constant4             --------------------------
	.section	.nv.constant4,"a",@progbits
	.align	8
	.align		8
.nv.constant4:
        /*0000*/ 	.dword	_ZN2wp6volume12pnano_traitsIiE9GRID_TYPEE
	.align		8
        /*0008*/ 	.dword	_ZN2wp6volume12pnano_traitsIxE9GRID_TYPEE
	.align		8
        /*0010*/ 	.dword	_ZN2wp6volume12pnano_traitsIjE9GRID_TYPEE
	.align		8
        /*0018*/ 	.dword	_ZN2wp6volume12pnano_traitsIfE9GRID_TYPEE
	.align		8
        /*0020*/ 	.dword	_ZN2wp6volume12pnano_traitsIdE9GRID_TYPEE
	.align		8
        /*0028*/ 	.dword	_ZN2wp6volume12pnano_traitsINS_5vec_tILj3EfEEE9GRID_TYPEE
	.align		8
        /*0030*/ 	.dword	_ZN2wp6volume12pnano_traitsINS_5vec_tILj3EdEEE9GRID_TYPEE
	.align		8
        /*0038*/ 	.dword	_ZN2wp6volume12pnano_traitsINS_5vec_tILj4EfEEE9GRID_TYPEE
	.align		8
        /*0040*/ 	.dword	_ZN2wp6volume12pnano_traitsINS_5vec_tILj4EdEEE9GRID_TYPEE
	.align		8
        /*0048*/ 	.dword	_ZN46_INTERNAL_00000000_15_default_program_953a223e2wp6volume7CLOSESTE
	.align		8
        /*0050*/ 	.dword	_ZN46_INTERNAL_00000000_15_default_program_953a223e2wp6volume6LINEARE
	.align		8
        /*0058*/ 	.dword	_ZN46_INTERNAL_00000000_15_default_program_953a223e2wp15LAUNCH_MAX_DIMSE
	.align		8
        /*0060*/ 	.dword	_ZN46_INTERNAL_00000000_15_default_program_953a223e2wp14ARRAY_MAX_DIMSE
	.align		8
        /*0068*/ 	.dword	_ZN46_INTERNAL_00000000_15_default_program_953a223e2wp18ARRAY_TYPE_REGULARE
	.align		8
        /*0070*/ 	.dword	_ZN46_INTERNAL_00000000_15_default_program_953a223e2wp18ARRAY_TYPE_INDEXEDE
	.align		8
        /*0078*/ 	.dword	_ZN46_INTERNAL_00000000_15_default_program_953a223e2wp17ARRAY_TYPE_FABRICE
	.align		8
        /*0080*/ 	.dword	_ZN46_INTERNAL_00000000_15_default_program_953a223e2wp25ARRAY_TYPE_FABRIC_INDEXEDE
	.align		8
        /*0088*/ 	.dword	__cudart_i2opi_f


//--------------------- .nv.constant0.my_create_soft_contacts_cuda_kernel_backward --------------------------
	.section	.nv.constant0.my_create_soft_contacts_cuda_kernel_backward,"a",@progbits
	.sectionflags	@""
	.align	4
.nv.constant0.my_create_soft_contacts_cuda_kernel_backward:
	.zero		2316


//--------------------- .nv.constant0.my_create_soft_contacts_cuda_kernel_forward --------------------------
	.section	.nv.constant0.my_create_soft_contacts_cuda_kernel_forward,"a",@progbits
	.sectionflags	@""
	.align	4
.nv.constant0.my_create_soft_contacts_cuda_kernel_forward:
	.zero		1348


//--------------------- .nv.constant0.my_solve_particle_shape_contacts_cuda_kernel_backward --------------------------
	.section	.nv.constant0.my_solve_particle_shape_contacts_cuda_kernel_backward,"a",@progbits
	.sectionflags	@""
	.align	4
.nv.constant0.my_solve_particle_shape_contacts_cuda_kernel_backward:
	.zero		3136


//--------------------- .nv.constant0.my_solve_particle_shape_contacts_cuda_kernel_forward --------------------------
	.section	.nv.constant0.my_solve_particle_shape_contacts_cuda_kernel_forward,"a",@progbits
	.sectionflags	@""
	.align	4
.nv.constant0.my_solve_particle_shape_contacts_cuda_kernel_forward:
	.zero		1760


//--------------------- .nv.constant0.my_solve_particle_particle_contacts_cuda_kernel_backward --------------------------
	.section	.nv.constant0.my_solve_particle_particle_contacts_cuda_kernel_backward,"a",@progbits
	.sectionflags	@""
	.align	4
.nv.constant0.my_solve_particle_particle_contacts_cuda_kernel_backward:
	.zero		1136


//--------------------- .nv.constant0.my_solve_particle_particle_contacts_cuda_kernel_forward --------------------------
	.section	.nv.constant0.my_solve_particle_particle_contacts_cuda_kernel_forward,"a",@progbits
	.sectionflags	@""
	.align	4
.nv.constant0.my_solve_particle_particle_contacts_cuda_kernel_forward:
	.zero		760


//--------------------- .nv.constant0.my_solve_particle_ground_contacts_cuda_kernel_backward --------------------------
	.section	.nv.constant0.my_solve_particle_ground_contacts_cuda_kernel_backward,"a",@progbits
	.sectionflags	@""
	.align	4
.nv.constant0.my_solve_particle_ground_contacts_cuda_kernel_backward:
	.zero		1232


//--------------------- .nv.constant0.my_solve_particle_ground_contacts_cuda_kernel_forward --------------------------
	.section	.nv.constant0.my_solve_particle_ground_contacts_cuda_kernel_forward,"a",@progbits
	.sectionflags	@""
	.align	4
.nv.constant0.my_solve_particle_ground_contacts_cuda_kernel_forward:
	.zero		808


//--------------------- .nv.constant0.my_apply_particle_deltas_cuda_kernel_backward --------------------------
	.section	.nv.constant0.my_apply_particle_deltas_cuda_kernel_backward,"a",@progbits
	.sectionflags	@""
	.align	4
.nv.constant0.my_apply_particle_deltas_cuda_kernel_backward:
	.zero		1072


//--------------------- .nv.constant0.my_apply_particle_deltas_cuda_kernel_forward --------------------------
	.section	.nv.constant0.my_apply_particle_deltas_cuda_kernel_forward,"a",@progbits
	.sectionflags	@""
	.align	4
.nv.constant0.my_apply_particle_deltas_cuda_kernel_forward:
	.zero		728


//--------------------- .nv.constant0.my_integrate_particles_cuda_kernel_backward --------------------------
	.section	.nv.constant0.my_integrate_particles_cuda_kernel_backward,"a",@progbits
	.sectionflags	@""
	.align	4
.nv.constant0.my_integrate_particles_cuda_kernel_backward:
	.zero		1216


//--------------------- .nv.constant0.my_integrate_particles_cuda_kernel_forward --------------------------
	.section	.nv.constant0.my_integrate_particles_cuda_kernel_forward,"a",@progbits
	.sectionflags	@""
	.align	4
.nv.constant0.my_integrate_particles_cuda_kernel_forward:
	.zero		800


//--------------------- .nv.constant0.swellParticlesStage2_cuda_kernel_backward --------------------------
	.section	.nv.constant0.swellParticlesStage2_cuda_kernel_backward,"a",@progbits
	.sectionflags	@""
	.align	4
.nv.constant0.swellParticlesStage2_cuda_kernel_backward:
	.zero		748


//--------------------- .nv.constant0.swellParticlesStage2_cuda_kernel_forward --------------------------
	.section	.nv.constant0.swellParticlesStage2_cuda_kernel_forward,"a",@progbits
	.sectionflags	@""
	.align	4
.nv.constant0.swellParticlesStage2_cuda_kernel_forward:
	.zero		564


//--------------------- .nv.constant2.swellParticles_cuda_kernel_backward --------------------------
	.section	.nv.constant2.swellParticles_cuda_kernel_backward,"a",@progbits
	.sectionflags	@""
	.align	4
.nv.constant2.swellParticles_cuda_kernel_backward:
        /*0000*/ 	.byte	0x19, 0x2d, 0x44, 0x54, 0xfb, 0x21, 0xf9, 0x3b


//--------------------- .nv.constant0.swellParticles_cuda_kernel_backward --------------------------
	.section	.nv.constant0.swellParticles_cuda_kernel_backward,"a",@progbits
	.sectionflags	@""
	.align	4
.nv.constant0.swellParticles_cuda_kernel_backward:
	.zero		880


//--------------------- .nv.constant2.swellParticles_cuda_kernel_forward --------------------------
	.section	.nv.constant2.swellParticles_cuda_kernel_forward,"a",@progbits
	.sectionflags	@""
	.align	4
.nv.constant2.swellParticles_cuda_kernel_forward:
        /*0000*/ 	.byte	0x19, 0x2d, 0x44, 0x54, 0xfb, 0x21, 0xf9, 0x3b


//--------------------- .nv.constant0.swellParticles_cuda_kernel_forward --------------------------
	.section	.nv.constant0.swellParticles_cuda_kernel_forward,"a",@progbits
	.sectionflags	@""
	.align	4
.nv.constant0.swellParticles_cuda_kernel_forward:
	.zero		632


//--------------------- .nv.constant0.sleepParticles_cuda_kernel_backward --------------------------
	.section	.nv.constant0.sleepParticles_cuda_kernel_backward,"a",@progbits
	.sectionflags	@""
	.align	4
.nv.constant0.sleepParticles_cuda_kernel_backward:
	.zero		852


//--------------------- .nv.constant0.sleepParticles_cuda_kernel_forward --------------------------
	.section	.nv.constant0.sleepParticles_cuda_kernel_forward,"a",@progbits
	.sectionflags	@""
	.align	4
.nv.constant0.sleepParticles_cuda_kernel_forward:
	.zero		620


//--------------------- .text.my_create_soft_contacts_cuda_kernel_backward --------------------------
	.section	.text.my_create_soft_contacts_cuda_kernel_backward,"ax",@progbits
	.sectioninfo	@"SHI_REGISTERS=130"
	.align	128
        .global         my_create_soft_contacts_cuda_kernel_backward
        .type           my_create_soft_contacts_cuda_kernel_backward,@function
        .size           my_create_soft_contacts_cuda_kernel_backward,(.L_x_1244 - my_create_soft_contacts_cuda_kernel_backward)
        .other          my_create_soft_contacts_cuda_kernel_backward,@"STO_CUDA_ENTRY STV_DEFAULT"
my_create_soft_contacts_cuda_kernel_backward:
.text.my_create_soft_contacts_cuda_kernel_backward:
[----:B------:R-:W-:Y:S02]  /*0000*/  MOV R1, c[0x0][0x28] ;  /* 0x00000a0000017a02 */ /* 0x000fe40000000f00 */
[----:B------:R-:W0:Y:S01]  /*0010*/  S2R R2, SR_TID.X ;  /* 0x0000000000027919 */ /* 0x000e220000002100 */
[----:B------:R-:W-:Y:S02]  /*0020*/  MOV R3, RZ ;  /* 0x000000ff00037202 */ /* 0x000fe40000000f00 */
[----:B------:R-:W-:Y:S01]  /*0030*/  IADD3 R1, R1, -0x80, RZ ;  /* 0xffffff8001017810 */ /* 0x000fe20007ffe0ff */
[----:B------:R-:W0:Y:S02]  /*0040*/  S2R R79, SR_CTAID.X ;  /* 0x00000000004f7919 */ /* 0x000e240000002500 */
[----:B0-----:R-:W-:-:S05]  /*0050*/  IMAD.WIDE.U32 R78, R79, c[0x0][0x0], R2 ;  /* 0x000000004f4e7a25 */ /* 0x001fca00078e0002 */
[----:B------:R-:W-:-:S04]  /*0060*/  ISETP.GE.U32.AND P0, PT, R78, c[0x0][0x178], PT ;  /* 0x00005e004e007a0c */ /* 0x000fc80003f06070 */
[----:B------:R-:W-:-:S13]  /*0070*/  ISETP.GE.U32.AND.EX P0, PT, R79, c[0x0][0x17c], PT, P0 ;  /* 0x00005f004f007a0c */ /* 0x000fda0003f06100 */
[----:B------:R-:W-:Y:S05]  /*0080*/  @P0 EXIT ;  /* 0x000000000000094d */ /* 0x000fea0003800000 */
[----:B------:R-:W-:Y:S01]  /*0090*/  BSSY B1, `(.L_x_0) ;  /* 0x0000c75000017945 */ /* 0x000fe20003800000 */
[----:B------:R-:W-:Y:S02]  /*00a0*/  ULDC UR5, c[0x0][0x164] ;  /* 0x0000590000057ab9 */ /* 0x000fe40000000800 */
[----:B------:R-:W-:Y:S02]  /*00b0*/  ULDC UR6, c[0x0][0x210] ;  /* 0x0000840000067ab9 */ /* 0x000fe40000000800 */
[----:B------:R-:W-:Y:S02]  /*00c0*/  ULDC UR7, c[0x0][0x2b8] ;  /* 0x0000ae0000077ab9 */ /* 0x000fe40000000800 */
[----:B------:R-:W-:Y:S02]  /*00d0*/  ULDC UR8, c[0x0][0x1a0] ;  /* 0x0000680000087ab9 */ /* 0x000fe40000000800 */
[----:B------:R-:W-:Y:S02]  /*00e0*/  ULDC UR9, c[0x0][0x1d8] ;  /* 0x0000760000097ab9 */ /* 0x000fe40000000800 */
[----:B------:R-:W-:-:S02]  /*00f0*/  ULDC UR10, c[0x0][0x280] ;  /* 0x0000a000000a7ab9 */ /* 0x000fc40000000800 */
[----:B------:R-:W-:Y:S02]  /*0100*/  ULDC UR11, c[0x0][0x248] ;  /* 0x00009200000b7ab9 */ /* 0x000fe40000000800 */
[----:B------:R-:W-:Y:S02]  /*0110*/  ULDC UR12, c[0x0][0x648] ;  /* 0x00019200000c7ab9 */ /* 0x000fe40000000800 */
[----:B------:R-:W-:Y:S02]  /*0120*/  ULDC UR13, c[0x0][0x5a0] ;  /* 0x00016800000d7ab9 */ /* 0x000fe40000000800 */
[----:B------:R-:W-:Y:S02]  /*0130*/  ULDC UR14, c[0x0][0x610] ;  /* 0x00018400000e7ab9 */ /* 0x000fe40000000800 */
[----:B------:R-:W-:Y:S02]  /*0140*/  ULDC UR15, c[0x0][0x568] ;  /* 0x00015a00000f7ab9 */ /* 0x000fe40000000800 */
[----:B------:R-:W-:-:S02]  /*0150*/  USHF.R.S32.HI UR5, URZ, 0x1f, UR5 ;  /* 0x0000001f3f057899 */ /* 0x000fc40008011405 */
[----:B------:R-:W-:Y:S02]  /*0160*/  USHF.R.S32.HI UR6, URZ, 0x1f, UR6 ;  /* 0x0000001f3f067899 */ /* 0x000fe40008011406 */
[----:B------:R-:W-:Y:S02]  /*0170*/  USHF.R.S32.HI UR7, URZ, 0x1f, UR7 ;  /* 0x0000001f3f077899 */ /* 0x000fe40008011407 */
[----:B------:R-:W-:Y:S02]  /*0180*/  USHF.R.S32.HI UR8, URZ, 0x1f, UR8 ;  /* 0x0000001f3f087899 */ /* 0x000fe40008011408 */
[----:B------:R-:W-:Y:S02]  /*0190*/  USHF.R.S32.HI UR9, URZ, 0x1f, UR9 ;  /* 0x0000001f3f097899 */ /* 0x000fe40008011409 */
[----:B------:R-:W-:Y:S02]  /*01a0*/  USHF.R.S32.HI UR10, URZ, 0x1f, UR10 ;  /* 0x0000001f3f0a7899 */ /* 0x000fe4000801140a */
[----:B------:R-:W-:-:S02]  /*01b0*/  USHF.R.S32.HI UR11, URZ, 0x1f, UR11 ;  /* 0x0000001f3f0b7899 */ /* 0x000fc4000801140b */
[----:B------:R-:W-:Y:S02]  /*01c0*/  USHF.R.S32.HI UR12, URZ, 0x1f, UR12 ;  /* 0x0000001f3f0c7899 */ /* 0x000fe4000801140c */
[----:B------:R-:W-:Y:S02]  /*01d0*/  USHF.R.S32.HI UR13, URZ, 0x1f, UR13 ;  /* 0x0000001f3f0d7899 */ /* 0x000fe4000801140d */
[----:B------:R-:W-:Y:S02]  /*01e0*/  USHF.R.S32.HI UR14, URZ, 0x1f, UR14 ;  /* 0x0000001f3f0e7899 */ /* 0x000fe4000801140e */
[----:B------:R-:W-:Y:S02]  /*01f0*/  USHF.R.S32.HI UR15, URZ, 0x1f, UR15 ;  /* 0x0000001f3f0f7899 */ /* 0x000fe4000801140f */
[----:B------:R-:W-:Y:S02]  /*0200*/  ULDC.64 UR16, c[0x0][0x118] ;  /* 0x0000460000107ab9 */ /* 0x000fe40000000a00 */
.L_x_234:
[----:B------:R-:W-:Y:S01]  /*0210*/  LOP3.LUT R2, R79, UR5, RZ, 0xfc, !PT ;  /* 0x000000054f027c12 */ /* 0x000fe2000f8efcff */
[----:B------:R-:W-:Y:S01]  /*0220*/  YIELD ;  /* 0x0000000000007946 */ /* 0x000fe20003800000 */
[----:B------:R-:W-:Y:S02]  /*0230*/  BSSY B0, `(.L_x_1) ;  /* 0x000001c000007945 */ /* 0x000fe40003800000 */
[----:B------:R-:W-:-:S13]  /*0240*/  ISETP.NE.U32.AND P0, PT, R2, RZ, PT ;  /* 0x000000ff0200720c */ /* 0x000fda0003f05070 */
[----:B-12---:R-:W-:Y:S05]  /*0250*/  @!P0 BRA `(.L_x_2) ;  /* 0x0000005000008947 */ /* 0x006fea0003800000 */
[----:B------:R-:W-:Y:S02]  /*0260*/  MOV R8, 0x280 ;  /* 0x0000028000087802 */ /* 0x000fe40000000f00 */
[----:B------:R-:W-:Y:S05]  /*0270*/  CALL.REL.NOINC `($__internal_0_$__cuda_sm20_div_u64) ;  /* 0x0000c58000007944 */ /* 0x000fea0003c00000 */
[----:B------:R-:W-:-:S05]  /*0280*/  IADD3 R3, -R77, RZ, RZ ;  /* 0x000000ff4d037210 */ /* 0x000fca0007ffe1ff */
[----:B------:R-:W-:Y:S01]  /*0290*/  IMAD R76, R3, c[0x0][0x164], R78 ;  /* 0x00005900034c7a24 */ /* 0x000fe200078e024e */
[----:B------:R-:W-:Y:S05]  /*02a0*/  BRA `(.L_x_3) ;  /* 0x0000014000007947 */ /* 0x000fea0003800000 */
.L_x_2:
[----:B------:R-:W0:Y:S01]  /*02b0*/  I2F.U32.RP R4, c[0x0][0x164] ;  /* 0x0000590000047b06 */ /* 0x000e220000209000 */
[----:B------:R-:W-:-:S07]  /*02c0*/  ISETP.NE.U32.AND P2, PT, RZ, c[0x0][0x164], PT ;  /* 0x00005900ff007a0c */ /* 0x000fce0003f45070 */
[----:B0-----:R-:W0:Y:S02]  /*02d0*/  MUFU.RCP R4, R4 ;  /* 0x0000000400047308 */ /* 0x001e240000001000 */
[----:B0-----:R-:W-:-:S06]  /*02e0*/  IADD3 R2, R4, 0xffffffe, RZ ;  /* 0x0ffffffe04027810 */ /* 0x001fcc0007ffe0ff */
[----:B------:R0:W1:Y:S02]  /*02f0*/  F2I.FTZ.U32.TRUNC.NTZ R3, R2 ;  /* 0x0000000200037305 */ /* 0x000064000021f000 */
[----:B0-----:R-:W-:Y:S02]  /*0300*/  MOV R2, RZ ;  /* 0x000000ff00027202 */ /* 0x001fe40000000f00 */
[----:B-1----:R-:W-:-:S05]  /*0310*/  IADD3 R5, RZ, -R3, RZ ;  /* 0x80000003ff057210 */ /* 0x002fca0007ffe0ff */
[----:B------:R-:W-:-:S04]  /*0320*/  IMAD R5, R5, c[0x0][0x164], RZ ;  /* 0x0000590005057a24 */ /* 0x000fc800078e02ff */
[----:B------:R-:W-:-:S06]  /*0330*/  IMAD.HI.U32 R3, R3, R5, R2 ;  /* 0x0000000503037227 */ /* 0x000fcc00078e0002 */
[----:B------:R-:W-:-:S05]  /*0340*/  IMAD.HI.U32 R77, R3, R78, RZ ;  /* 0x0000004e034d7227 */ /* 0x000fca00078e00ff */
[----:B------:R-:W-:-:S05]  /*0350*/  IADD3 R3, -R77, RZ, RZ ;  /* 0x000000ff4d037210 */ /* 0x000fca0007ffe1ff */
[----:B------:R-:W-:-:S05]  /*0360*/  IMAD R3, R3, c[0x0][0x164], R78 ;  /* 0x0000590003037a24 */ /* 0x000fca00078e024e */
[----:B------:R-:W-:-:S13]  /*0370*/  ISETP.GE.U32.AND P0, PT, R3, c[0x0][0x164], PT ;  /* 0x0000590003007a0c */ /* 0x000fda0003f06070 */
[----:B------:R-:W-:Y:S02]  /*0380*/  @P0 IADD3 R3, R3, -c[0x0][0x164], RZ ;  /* 0x8000590003030a10 */ /* 0x000fe40007ffe0ff */
[----:B------:R-:W-:Y:S02]  /*0390*/  @P0 IADD3 R77, R77, 0x1, RZ ;  /* 0x000000014d4d0810 */ /* 0x000fe40007ffe0ff */
[----:B------:R-:W-:-:S13]  /*03a0*/  ISETP.GE.U32.AND P1, PT, R3, c[0x0][0x164], PT ;  /* 0x0000590003007a0c */ /* 0x000fda0003f26070 */
[----:B------:R-:W-:Y:S02]  /*03b0*/  @P1 IADD3 R77, R77, 0x1, RZ ;  /* 0x000000014d4d1810 */ /* 0x000fe40007ffe0ff */
[----:B------:R-:W-:-:S04]  /*03c0*/  @!P2 LOP3.LUT R77, RZ, c[0x0][0x164], RZ, 0x33, !PT ;  /* 0x00005900ff4daa12 */ /* 0x000fc800078e33ff */
[----:B------:R-:W-:-:S05]  /*03d0*/  IADD3 R3, -R77, RZ, RZ ;  /* 0x000000ff4d037210 */ /* 0x000fca0007ffe1ff */
[----:B------:R-:W-:Y:S02]  /*03e0*/  IMAD R76, R3, c[0x0][0x164], R78 ;  /* 0x00005900034c7a24 */ /* 0x000fe400078e024e */
.L_x_3:
[----:B------:R-:W-:Y:S05]  /*03f0*/  BSYNC B0 ;  /* 0x0000000000007941 */ /* 0x000fea0003800000 */
.L_x_1:
[----:B------:R-:W-:Y:S02]  /*0400*/  SHF.R.S32.HI R75, RZ, 0x1f, R77 ;  /* 0x0000001fff4b7819 */ /* 0x000fe4000001144d */
[----:B------:R-:W-:-:S03]  /*0410*/  MOV R2, c[0x0][0x210] ;  /* 0x0000840000027a02 */ /* 0x000fc60000000f00 */
[----:B------:R-:W-:Y:S02]  /*0420*/  IMAD R4, R75, c[0x0][0x210], RZ ;  /* 0x000084004b047a24 */ /* 0x000fe400078e02ff */
[----:B------:R-:W-:-:S04]  /*0430*/  IMAD.WIDE.U32 R2, R77, R2, c[0x0][0x1f0] ;  /* 0x00007c004d027625 */ /* 0x000fc800078e0002 */
[----:B------:R-:W-:-:S05]  /*0440*/  IMAD R5, R77, UR6, R4 ;  /* 0x000000064d057c24 */ /* 0x000fca000f8e0204 */
[----:B------:R-:W-:-:S05]  /*0450*/  IADD3 R3, R3, R5, RZ ;  /* 0x0000000503037210 */ /* 0x000fca0007ffe0ff */
[----:B------:R-:W2:Y:S01]  /*0460*/  LDG.E R2, [R2.64] ;  /* 0x0000001002027981 */ /* 0x000ea2000c1e1900 */
[----:B------:R-:W-:Y:S01]  /*0470*/  BSSY B0, `(.L_x_4) ;  /* 0x0000c30000007945 */ /* 0x000fe20003800000 */
[----:B--2---:R-:W-:-:S04]  /*0480*/  LOP3.LUT R4, R2, 0x1, RZ, 0xc0, !PT ;  /* 0x0000000102047812 */ /* 0x004fc800078ec0ff */
[----:B------:R-:W-:-:S13]  /*0490*/  ISETP.NE.U32.AND P0, PT, R4, 0x1, PT ;  /* 0x000000010400780c */ /* 0x000fda0003f05070 */
[----:B------:R-:W-:Y:S05]  /*04a0*/  @P0 BRA `(.L_x_5) ;  /* 0x0000c2c000000947 */ /* 0x000fea0003800000 */
[----:B------:R-:W-:Y:S02]  /*04b0*/  SHF.R.S32.HI R19, RZ, 0x1f, R76 ;  /* 0x0000001fff137819 */ /* 0x000fe4000001144c */
[----:B------:R-:W-:-:S03]  /*04c0*/  MOV R3, c[0x0][0x2b8] ;  /* 0x0000ae0000037a02 */ /* 0x000fc60000000f00 */
[----:B------:R-:W-:Y:S02]  /*04d0*/  IMAD R5, R19, c[0x0][0x2b8], RZ ;  /* 0x0000ae0013057a24 */ /* 0x000fe400078e02ff */
[----:B------:R-:W-:-:S04]  /*04e0*/  IMAD.WIDE.U32 R2, R76, R3, c[0x0][0x298] ;  /* 0x0000a6004c027625 */ /* 0x000fc800078e0003 */
[----:B------:R-:W-:-:S05]  /*04f0*/  IMAD R5, R76, UR7, R5 ;  /* 0x000000074c057c24 */ /* 0x000fca000f8e0205 */
[----:B------:R-:W-:-:S05]  /*0500*/  IADD3 R3, R3, R5, RZ ;  /* 0x0000000503037210 */ /* 0x000fca0007ffe0ff */
[----:B------:R0:W2:Y:S01]  /*0510*/  LDG.E R74, [R2.64] ;  /* 0x00000010024a7981 */ /* 0x0000a2000c1e1900 */
[----:B------:R-:W-:Y:S01]  /*0520*/  IMAD R7, R19, c[0x0][0x280], RZ ;  /* 0x0000a00013077a24 */ /* 0x000fe200078e02ff */
[----:B------:R-:W-:Y:S01]  /*0530*/  MOV R72, RZ ;  /* 0x000000ff00487202 */ /* 0x000fe20000000f00 */
[----:B------:R-:W-:Y:S01]  /*0540*/  IMAD.WIDE.U32 R28, R76, c[0x0][0x280], RZ ;  /* 0x0000a0004c1c7a25 */ /* 0x000fe200078e00ff */
[----:B------:R-:W-:-:S03]  /*0550*/  MOV R69, RZ ;  /* 0x000000ff00457202 */ /* 0x000fc60000000f00 */
[----:B------:R-:W-:Y:S01]  /*0560*/  IMAD R71, R76, UR10, R7 ;  /* 0x0000000a4c477c24 */ /* 0x000fe2000f8e0207 */
[----:B------:R-:W-:-:S04]  /*0570*/  IADD3 R6, P1, R28, c[0x0][0x260], RZ ;  /* 0x000098001c067a10 */ /* 0x000fc80007f3e0ff */
[----:B------:R-:W-:Y:S02]  /*0580*/  IADD3 R71, R29, R71, RZ ;  /* 0x000000471d477210 */ /* 0x000fe40007ffe0ff */
[----:B------:R-:W-:Y:S02]  /*0590*/  MOV R67, RZ ;  /* 0x000000ff00437202 */ /* 0x000fe40000000f00 */
[----:B------:R-:W-:Y:S02]  /*05a0*/  MOV R68, 0x3f800000 ;  /* 0x3f80000000447802 */ /* 0x000fe40000000f00 */
[----:B------:R-:W-:Y:S02]  /*05b0*/  MOV R60, RZ ;  /* 0x000000ff003c7202 */ /* 0x000fe40000000f00 */
[----:B------:R-:W-:Y:S02]  /*05c0*/  MOV R58, RZ ;  /* 0x000000ff003a7202 */ /* 0x000fe40000000f00 */
[----:B------:R-:W-:Y:S01]  /*05d0*/  MOV R56, RZ ;  /* 0x000000ff00387202 */ /* 0x000fe20000000f00 */
[----:B0-----:R-:W-:-:S02]  /*05e0*/  IMAD R2, R75, c[0x0][0x1a0], RZ ;  /* 0x000068004b027a24 */ /* 0x001fc400078e02ff */
[----:B------:R-:W-:-:S04]  /*05f0*/  IMAD.WIDE.U32 R30, R77, c[0x0][0x1a0], RZ ;  /* 0x000068004d1e7a25 */ /* 0x000fc800078e00ff */
[----:B------:R-:W-:-:S05]  /*0600*/  IMAD R3, R77, UR8, R2 ;  /* 0x000000084d037c24 */ /* 0x000fca000f8e0202 */
[----:B------:R-:W-:Y:S02]  /*0610*/  IADD3 R54, R31, R3, RZ ;  /* 0x000000031f367210 */ /* 0x000fe40007ffe0ff */
[----:B--2---:R-:W-:-:S04]  /*0620*/  SHF.R.S32.HI R73, RZ, 0x1f, R74 ;  /* 0x0000001fff497819 */ /* 0x004fc8000001144a */
[----:B------:R-:W-:-:S13]  /*0630*/  ISETP.GE.AND P0, PT, R73, RZ, PT ;  /* 0x000000ff4900720c */ /* 0x000fda0003f06270 */
[----:B------:R-:W-:Y:S01]  /*0640*/  @P0 IMAD R5, R73, c[0x0][0x248], RZ ;  /* 0x0000920049050a24 */ /* 0x000fe200078e02ff */
[----:B------:R-:W-:-:S03]  /*0650*/  @P0 MOV R9, c[0x0][0x248] ;  /* 0x0000920000090a02 */ /* 0x000fc60000000f00 */
[C---:B------:R-:W-:Y:S02]  /*0660*/  @P0 IMAD R7, R74.reuse, UR11, R5 ;  /* 0x0000000b4a070c24 */ /* 0x040fe4000f8e0205 */
[----:B------:R-:W-:-:S05]  /*0670*/  @P0 IMAD.WIDE.U32 R4, R74, R9, c[0x0][0x228] ;  /* 0x00008a004a040625 */ /* 0x000fca00078e0009 */
[----:B------:R-:W-:Y:S02]  /*0680*/  @P0 IADD3 R5, R5, R7, RZ ;  /* 0x0000000705050210 */ /* 0x000fe40007ffe0ff */
[----:B------:R-:W-:-:S03]  /*0690*/  IADD3.X R7, R71, c[0x0][0x264], RZ, P1, !PT ;  /* 0x0000990047077a10 */ /* 0x000fc60000ffe4ff */
[----:B------:R0:W2:Y:S04]  /*06a0*/  @P0 LDG.E R72, [R4.64+0x10] ;  /* 0x0000101004480981 */ /* 0x0000a8000c1e1900 */
[----:B------:R1:W2:Y:S04]  /*06b0*/  LDG.E R70, [R6.64+0x4] ;  /* 0x0000041006467981 */ /* 0x0002a8000c1e1900 */
[----:B------:R1:W3:Y:S04]  /*06c0*/  LDG.E R66, [R6.64] ;  /* 0x0000001006427981 */ /* 0x0002e8000c1e1900 */
[----:B------:R0:W3:Y:S04]  /*06d0*/  @P0 LDG.E R69, [R4.64+0xc] ;  /* 0x00000c1004450981 */ /* 0x0000e8000c1e1900 */
[----:B------:R1:W4:Y:S04]  /*06e0*/  LDG.E R65, [R6.64+0x8] ;  /* 0x0000081006417981 */ /* 0x000328000c1e1900 */
[----:B------:R0:W4:Y:S04]  /*06f0*/  @P0 LDG.E R67, [R4.64+0x14] ;  /* 0x0000141004430981 */ /* 0x000128000c1e1900 */
[----:B------:R0:W4:Y:S04]  /*0700*/  @P0 LDG.E R68, [R4.64+0x18] ;  /* 0x0000181004440981 */ /* 0x000128000c1e1900 */
[----:B------:R1:W4:Y:S04]  /*0710*/  LDG.E R64, [R6.64+0x18] ;  /* 0x0000181006407981 */ /* 0x000328000c1e1900 */
[----:B------:R1:W4:Y:S04]  /*0720*/  LDG.E R63, [R6.64+0xc] ;  /* 0x00000c10063f7981 */ /* 0x000328000c1e1900 */
[----:B------:R1:W4:Y:S04]  /*0730*/  LDG.E R62, [R6.64+0x10] ;  /* 0x00001010063e7981 */ /* 0x000328000c1e1900 */
[----:B------:R1:W4:Y:S04]  /*0740*/  LDG.E R61, [R6.64+0x14] ;  /* 0x00001410063d7981 */ /* 0x000328000c1e1900 */
[----:B------:R0:W4:Y:S04]  /*0750*/  @P0 LDG.E R60, [R4.64] ;  /* 0x00000010043c0981 */ /* 0x000128000c1e1900 */
[----:B------:R0:W4:Y:S04]  /*0760*/  @P0 LDG.E R58, [R4.64+0x4] ;  /* 0x00000410043a0981 */ /* 0x000128000c1e1900 */
[----:B------:R0:W4:Y:S01]  /*0770*/  @P0 LDG.E R56, [R4.64+0x8] ;  /* 0x0000081004380981 */ /* 0x000122000c1e1900 */
[----:B------:R-:W-:-:S02]  /*0780*/  IADD3 R2, P0, R30, c[0x0][0x180], RZ ;  /* 0x000060001e027a10 */ /* 0x000fc40007f1e0ff */
[----:B------:R-:W-:Y:S02]  /*0790*/  MOV R9, c[0x0][0x2f0] ;  /* 0x0000bc0000097a02 */ /* 0x000fe40000000f00 */
[----:B------:R-:W-:Y:S02]  /*07a0*/  IADD3.X R3, R54, c[0x0][0x184], RZ, P0, !PT ;  /* 0x0000610036037a10 */ /* 0x000fe400007fe4ff */
[----:B-1----:R-:W-:Y:S01]  /*07b0*/  SHF.R.S32.HI R7, RZ, 0x1f, R9 ;  /* 0x0000001fff077819 */ /* 0x002fe20000011409 */
[----:B0-----:R-:W-:Y:S02]  /*07c0*/  IMAD R4, R19, c[0x0][0x2f0], RZ ;  /* 0x0000bc0013047a24 */ /* 0x001fe400078e02ff */
[----:B------:R0:W4:Y:S02]  /*07d0*/  LDG.E R59, [R2.64+0x4] ;  /* 0x00000410023b7981 */ /* 0x000124000c1e1900 */
[----:B------:R-:W-:Y:S02]  /*07e0*/  IMAD R11, R7, R76, R4 ;  /* 0x0000004c070b7224 */ /* 0x000fe400078e0204 */
[----:B------:R0:W4:Y:S01]  /*07f0*/  LDG.E R57, [R2.64] ;  /* 0x0000001002397981 */ /* 0x000122000c1e1900 */
[----:B------:R-:W-:-:S03]  /*0800*/  IMAD.WIDE.U32 R4, R76, R9, c[0x0][0x2d0] ;  /* 0x0000b4004c047625 */ /* 0x000fc600078e0009 */
[----:B------:R0:W4:Y:S02]  /*0810*/  LDG.E R55, [R2.64+0x8] ;  /* 0x0000081002377981 */ /* 0x000124000c1e1900 */
[----:B------:R-:W-:Y:S02]  /*0820*/  IADD3 R11, R5, R11, RZ ;  /* 0x0000000b050b7210 */ /* 0x000fe40007ffe0ff */
[----:B------:R-:W-:-:S05]  /*0830*/  MOV R10, R4 ;  /* 0x00000004000a7202 */ /* 0x000fca0000000f00 */
[----:B------:R3:W4:Y:S01]  /*0840*/  LDG.E R89, [R10.64] ;  /* 0x000000100a597981 */ /* 0x000722000c1e1900 */
[----:B------:R-:W-:Y:S01]  /*0850*/  MOV R13, c[0x0][0x3d0] ;  /* 0x0000f400000d7a02 */ /* 0x000fe20000000f00 */
[----:B------:R-:W-:Y:S02]  /*0860*/  IMAD R6, R75, c[0x0][0x1d8], RZ ;  /* 0x000076004b067a24 */ /* 0x000fe400078e02ff */
[----:B------:R-:W-:Y:S01]  /*0870*/  IMAD R8, R19, c[0x0][0x3d0], RZ ;  /* 0x0000f40013087a24 */ /* 0x000fe200078e02ff */
[----:B------:R-:W-:Y:S01]  /*0880*/  SHF.R.S32.HI R7, RZ, 0x1f, R13 ;  /* 0x0000001fff077819 */ /* 0x000fe2000001140d */
[----:B------:R-:W-:-:S04]  /*0890*/  IMAD.WIDE.U32 R32, R77, c[0x0][0x1d8], RZ ;  /* 0x000076004d207a25 */ /* 0x000fc800078e00ff */
[----:B------:R-:W-:Y:S02]  /*08a0*/  IMAD R53, R77, UR9, R6 ;  /* 0x000000094d357c24 */ /* 0x000fe4000f8e0206 */
[----:B------:R-:W-:Y:S01]  /*08b0*/  IMAD R5, R7, R76, R8 ;  /* 0x0000004c07057224 */ /* 0x000fe200078e0208 */
[----:B------:R-:W-:Y:S01]  /*08c0*/  IADD3 R8, P0, R32, c[0x0][0x1b8], RZ ;  /* 0x00006e0020087a10 */ /* 0x000fe20007f1e0ff */
[----:B------:R-:W-:Y:S01]  /*08d0*/  IMAD.WIDE.U32 R6, R76, R13, c[0x0][0x3b0] ;  /* 0x0000ec004c067625 */ /* 0x000fe200078e000d */
[----:B------:R-:W-:-:S04]  /*08e0*/  IADD3 R53, R33, R53, RZ ;  /* 0x0000003521357210 */ /* 0x000fc80007ffe0ff */
[----:B------:R-:W-:Y:S02]  /*08f0*/  IADD3 R7, R7, R5, RZ ;  /* 0x0000000507077210 */ /* 0x000fe40007ffe0ff */
[----:B------:R-:W-:-:S03]  /*0900*/  IADD3.X R9, R53, c[0x0][0x1bc], RZ, P0, !PT ;  /* 0x00006f0035097a10 */ /* 0x000fc600007fe4ff */
[----:B------:R1:W5:Y:S04]  /*0910*/  LDG.E R5, [R6.64] ;  /* 0x0000001006057981 */ /* 0x000368000c1e1900 */
[----:B------:R1:W5:Y:S04]  /*0920*/  LDG.E R21, [R8.64] ;  /* 0x0000001008157981 */ /* 0x000368000c1e1900 */
[----:B------:R1:W5:Y:S04]  /*0930*/  LDG.E R4, [R6.64+0x4] ;  /* 0x0000041006047981 */ /* 0x000368000c1e1900 */
[----:B0-----:R0:W5:Y:S01]  /*0940*/  LDG.E R2, [R6.64+0x8] ;  /* 0x0000081006027981 */ /* 0x001162000c1e1900 */
[----:B------:R-:W-:Y:S01]  /*0950*/  BSSY B4, `(.L_x_6) ;  /* 0x00005ae000047945 */ /* 0x000fe20003800000 */
[----:B--2---:R-:W-:-:S04]  /*0960*/  FMUL R3, R70, R72 ;  /* 0x0000004846037220 */ /* 0x004fc80000400000 */
[----:B---3--:R-:W-:-:S04]  /*0970*/  FFMA R10, R66, R69, R3 ;  /* 0x00000045420a7223 */ /* 0x008fc80000000003 */
[CC--:B----4-:R-:W-:Y:S01]  /*0980*/  FFMA R10, R65.reuse, R67.reuse, R10 ;  /* 0x00000043410a7223 */ /* 0x0d0fe2000000000a */
[----:B------:R-:W-:Y:S01]  /*0990*/  FMUL R12, R70, R67 ;  /* 0x00000043460c7220 */ /* 0x000fe20000400000 */
[----:B------:R-:W-:Y:S02]  /*09a0*/  FADD R3, R68, R68 ;  /* 0x0000004444037221 */ /* 0x000fe40000000000 */
[----:B------:R-:W-:Y:S01]  /*09b0*/  FADD R10, R10, R10 ;  /* 0x0000000a0a0a7221 */ /* 0x000fe20000000000 */
[CC--:B------:R-:W-:Y:S01]  /*09c0*/  FMUL R11, R65.reuse, R69.reuse ;  /* 0x00000045410b7220 */ /* 0x0c0fe20000400000 */
[----:B-1----:R-:W-:Y:S01]  /*09d0*/  FFMA R9, R65, R72, -R12 ;  /* 0x0000004841097223 */ /* 0x002fe2000000080c */
[-C--:B------:R-:W-:Y:S01]  /*09e0*/  FFMA R3, R3, R68.reuse, -1 ;  /* 0xbf80000003037423 */ /* 0x080fe20000000044 */
[----:B0-----:R-:W-:Y:S01]  /*09f0*/  FMUL R6, R10, R69 ;  /* 0x000000450a067220 */ /* 0x001fe20000400000 */
[-C--:B------:R-:W-:Y:S01]  /*0a00*/  FFMA R11, R66, R67.reuse, -R11 ;  /* 0x00000043420b7223 */ /* 0x080fe2000000080b */
[----:B------:R-:W-:Y:S01]  /*0a10*/  FMUL R9, R9, R68 ;  /* 0x0000004409097220 */ /* 0x000fe20000400000 */
[C---:B------:R-:W-:Y:S01]  /*0a20*/  FMUL R7, R10.reuse, R72 ;  /* 0x000000480a077220 */ /* 0x040fe20000400000 */
[----:B------:R-:W-:Y:S01]  /*0a30*/  FFMA R6, R3, R66, R6 ;  /* 0x0000004203067223 */ /* 0x000fe20000000006 */
[----:B------:R-:W-:Y:S01]  /*0a40*/  FMUL R10, R10, R67 ;  /* 0x000000430a0a7220 */ /* 0x000fe20000400000 */
[----:B------:R-:W-:Y:S01]  /*0a50*/  FMUL R8, R11, R68 ;  /* 0x000000440b087220 */ /* 0x000fe20000400000 */
[----:B------:R-:W-:Y:S01]  /*0a60*/  FFMA R7, R3, R70, R7 ;  /* 0x0000004603077223 */ /* 0x000fe20000000007 */
[----:B------:R-:W-:Y:S01]  /*0a70*/  FFMA R9, R9, 2, R6 ;  /* 0x4000000009097823 */ /* 0x000fe20000000006 */
[----:B------:R-:W-:Y:S01]  /*0a80*/  FMUL R6, R64, R69 ;  /* 0x0000004540067220 */ /* 0x000fe20000400000 */
[-C--:B------:R-:W-:Y:S01]  /*0a90*/  FMUL R13, R66, R72.reuse ;  /* 0x00000048420d7220 */ /* 0x080fe20000400000 */
[----:B------:R-:W-:Y:S01]  /*0aa0*/  FMUL R11, R64, R72 ;  /* 0x00000048400b7220 */ /* 0x000fe20000400000 */
[----:B------:R-:W-:Y:S01]  /*0ab0*/  FFMA R10, R3, R65, R10 ;  /* 0x00000041030a7223 */ /* 0x000fe2000000000a */
[----:B------:R-:W-:Y:S01]  /*0ac0*/  FFMA R7, R8, 2, R7 ;  /* 0x4000000008077823 */ /* 0x000fe20000000007 */
[----:B------:R-:W-:Y:S01]  /*0ad0*/  FMUL R8, R64, R67 ;  /* 0x0000004340087220 */ /* 0x000fe20000400000 */
[-C--:B------:R-:W-:Y:S01]  /*0ae0*/  FFMA R3, R63, R68.reuse, R6 ;  /* 0x000000443f037223 */ /* 0x080fe20000000006 */
[----:B------:R-:W-:Y:S01]  /*0af0*/  FFMA R13, R70, R69, -R13 ;  /* 0x00000045460d7223 */ /* 0x000fe2000000080d */
[CC--:B------:R-:W-:Y:S01]  /*0b00*/  FFMA R6, R62.reuse, R68.reuse, R11 ;  /* 0x000000443e067223 */ /* 0x0c0fe2000000000b */
[C---:B------:R-:W-:Y:S01]  /*0b10*/  FFMA R11, R61.reuse, R68, R8 ;  /* 0x000000443d0b7223 */ /* 0x040fe20000000008 */
[----:B------:R-:W-:Y:S01]  /*0b20*/  FFMA R3, R61, R72, R3 ;  /* 0x000000483d037223 */ /* 0x000fe20000000003 */
[-C--:B------:R-:W-:Y:S01]  /*0b30*/  FMUL R13, R13, R68.reuse ;  /* 0x000000440d0d7220 */ /* 0x080fe20000400000 */
[C---:B------:R-:W-:Y:S01]  /*0b40*/  FFMA R8, R63.reuse, R67, R6 ;  /* 0x000000433f087223 */ /* 0x040fe20000000006 */
[-C--:B------:R-:W-:Y:S01]  /*0b50*/  FMUL R15, R63, R69.reuse ;  /* 0x000000453f0f7220 */ /* 0x080fe20000400000 */
[C---:B------:R-:W-:Y:S01]  /*0b60*/  FFMA R90, R62.reuse, R69, R11 ;  /* 0x000000453e5a7223 */ /* 0x040fe2000000000b */
[----:B------:R-:W-:Y:S01]  /*0b70*/  FFMA R13, R13, 2, R10 ;  /* 0x400000000d0d7823 */ /* 0x000fe2000000000a */
[----:B------:R-:W-:Y:S01]  /*0b80*/  FFMA R6, R62, -R67, R3 ;  /* 0x800000433e067223 */ /* 0x000fe20000000003 */
[----:B------:R-:W-:Y:S01]  /*0b90*/  FFMA R8, R61, -R69, R8 ;  /* 0x800000453d087223 */ /* 0x000fe20000000008 */
[----:B------:R-:W-:Y:S01]  /*0ba0*/  FADD R9, R9, R60 ;  /* 0x0000003c09097221 */ /* 0x000fe20000000000 */
[----:B------:R-:W-:Y:S01]  /*0bb0*/  FADD R7, R7, R58 ;  /* 0x0000003a07077221 */ /* 0x000fe20000000000 */
[----:B------:R-:W-:Y:S01]  /*0bc0*/  FFMA R15, R64, R68, -R15 ;  /* 0x00000044400f7223 */ /* 0x000fe2000000080f */
[----:B------:R-:W-:Y:S01]  /*0bd0*/  FFMA R90, R63, -R72, R90 ;  /* 0x800000483f5a7223 */ /* 0x000fe2000000005a */
[----:B------:R-:W-:Y:S01]  /*0be0*/  FADD R13, R13, R56 ;  /* 0x000000380d0d7221 */ /* 0x000fe20000000000 */
[----:B------:R-:W-:Y:S01]  /*0bf0*/  FMUL R81, R9, -R6 ;  /* 0x8000000609517220 */ /* 0x000fe20000400000 */
[----:B------:R-:W-:Y:S01]  /*0c00*/  FMUL R82, R7, -R8 ;  /* 0x8000000807527220 */ /* 0x000fe20000400000 */
[----:B------:R-:W-:Y:S01]  /*0c10*/  FFMA R52, R62, -R72, R15 ;  /* 0x800000483e347223 */ /* 0x000fe2000000000f */
[----:B------:R-:W-:-:S02]  /*0c20*/  FMUL R80, R13, -R90 ;  /* 0x8000005a0d507220 */ /* 0x000fc40000400000 */
[----:B------:R-:W-:Y:S01]  /*0c30*/  FADD R3, R81, R82 ;  /* 0x0000005251037221 */ /* 0x000fe20000000000 */
[----:B------:R-:W-:-:S03]  /*0c40*/  FFMA R52, R61, -R67, R52 ;  /* 0x800000433d347223 */ /* 0x000fc60000000034 */
[----:B------:R-:W-:Y:S01]  /*0c50*/  FADD R10, R3, R80 ;  /* 0x00000050030a7221 */ /* 0x000fe20000000000 */
[----:B------:R-:W-:-:S03]  /*0c60*/  FADD R3, R52, R52 ;  /* 0x0000003434037221 */ /* 0x000fc60000000000 */
[----:B------:R-:W-:Y:S01]  /*0c70*/  FADD R11, R10, R10 ;  /* 0x0000000a0a0b7221 */ /* 0x000fe20000000000 */
[----:B------:R-:W-:-:S03]  /*0c80*/  FFMA R10, R52, R3, -1 ;  /* 0xbf800000340a7423 */ /* 0x000fc60000000003 */
[-C--:B------:R-:W-:Y:S01]  /*0c90*/  FMUL R12, R8, R11.reuse ;  /* 0x0000000b080c7220 */ /* 0x080fe20000400000 */
[C---:B------:R-:W-:Y:S01]  /*0ca0*/  FMUL R50, R7.reuse, -R90 ;  /* 0x8000005a07327220 */ /* 0x040fe20000400000 */
[C---:B------:R-:W-:Y:S02]  /*0cb0*/  FMUL R51, R7.reuse, -R6 ;  /* 0x8000000607337220 */ /* 0x040fe40000400000 */
[----:B------:R-:W-:Y:S01]  /*0cc0*/  FFMA R15, R7, R10, -R12 ;  /* 0x0000000a070f7223 */ /* 0x000fe2000000080c */
[-C--:B------:R-:W-:Y:S01]  /*0cd0*/  FMUL R12, R6, R11.reuse ;  /* 0x0000000b060c7220 */ /* 0x080fe20000400000 */
[-C--:B------:R-:W-:Y:S01]  /*0ce0*/  FMUL R49, R13, -R8.reuse ;  /* 0x800000080d317220 */ /* 0x080fe20000400000 */
[C---:B------:R-:W-:Y:S01]  /*0cf0*/  FMUL R46, R9.reuse, -R8 ;  /* 0x80000008092e7220 */ /* 0x040fe20000400000 */
[----:B------:R-:W-:Y:S01]  /*0d00*/  FMUL R48, R9, -R90 ;  /* 0x8000005a09307220 */ /* 0x000fe20000400000 */
[----:B------:R-:W-:Y:S01]  /*0d10*/  FMUL R47, R13, -R6 ;  /* 0x800000060d2f7220 */ /* 0x000fe20000400000 */
[----:B------:R-:W-:Y:S01]  /*0d20*/  FMUL R22, R59, -R8 ;  /* 0x800000083b167220 */ /* 0x000fe20000400000 */
[----:B------:R-:W-:Y:S01]  /*0d30*/  FFMA R12, R9, R10, -R12 ;  /* 0x0000000a090c7223 */ /* 0x000fe2000000080c */
[----:B------:R-:W-:Y:S01]  /*0d40*/  FMUL R18, R90, R11 ;  /* 0x0000000b5a127220 */ /* 0x000fe20000400000 */
[----:B------:R-:W-:Y:S01]  /*0d50*/  FADD R3, R49, -R50 ;  /* 0x8000003231037221 */ /* 0x000fe20000000000 */
[----:B------:R-:W-:Y:S01]  /*0d60*/  FADD R9, R51, -R46 ;  /* 0x8000002e33097221 */ /* 0x000fe20000000000 */
[----:B------:R-:W-:Y:S01]  /*0d70*/  FADD R7, R48, -R47 ;  /* 0x8000002f30077221 */ /* 0x000fe20000000000 */
[----:B------:R-:W-:Y:S01]  /*0d80*/  FFMA R22, R57, -R6, R22 ;  /* 0x8000000639167223 */ /* 0x000fe20000000016 */
[----:B------:R-:W-:Y:S01]  /*0d90*/  FFMA R13, R13, R10, -R18 ;  /* 0x0000000a0d0d7223 */ /* 0x000fe20000000812 */
[C---:B------:R-:W-:Y:S01]  /*0da0*/  FMUL R3, R52.reuse, R3 ;  /* 0x0000000334037220 */ /* 0x040fe20000400000 */
[C---:B------:R-:W-:Y:S01]  /*0db0*/  FMUL R20, R52.reuse, R9 ;  /* 0x0000000934147220 */ /* 0x040fe20000400000 */
[----:B------:R-:W-:Y:S01]  /*0dc0*/  FMUL R18, R52, R7 ;  /* 0x0000000734127220 */ /* 0x000fe20000400000 */
[----:B------:R-:W-:Y:S01]  /*0dd0*/  FFMA R22, R55, -R90, R22 ;  /* 0x8000005a37167223 */ /* 0x000fe20000000016 */
[----:B------:R-:W-:Y:S01]  /*0de0*/  FFMA R3, R3, 2, R12 ;  /* 0x4000000003037823 */ /* 0x000fe2000000000c */
[----:B------:R-:W-:Y:S01]  /*0df0*/  FFMA R9, R20, 2, R13 ;  /* 0x4000000014097823 */ /* 0x000fe2000000000d */
[----:B------:R-:W-:Y:S01]  /*0e00*/  FFMA R7, R18, 2, R15 ;  /* 0x4000000012077823 */ /* 0x000fe2000000000f */
[----:B------:R-:W-:Y:S01]  /*0e10*/  FMUL R20, R57, -R8 ;  /* 0x8000000839147220 */ /* 0x000fe20000400000 */
[----:B------:R-:W-:Y:S01]  /*0e20*/  FMUL R12, R59, -R90 ;  /* 0x8000005a3b0c7220 */ /* 0x000fe20000400000 */
[-C--:B------:R-:W-:Y:S01]  /*0e30*/  FMUL R18, R55, -R6.reuse ;  /* 0x8000000637127220 */ /* 0x080fe20000400000 */
[----:B------:R-:W-:Y:S01]  /*0e40*/  FADD R11, R22, R22 ;  /* 0x00000016160b7221 */ /* 0x000fe20000000000 */
[----:B------:R-:W-:Y:S01]  /*0e50*/  ISETP.NE.AND P0, PT, R89, 0x5, PT ;  /* 0x000000055900780c */ /* 0x000fe20003f05270 */
[----:B------:R-:W-:Y:S01]  /*0e60*/  FFMA R17, R59, -R6, -R20 ;  /* 0x800000063b117223 */ /* 0x000fe20000000814 */
[----:B------:R-:W-:Y:S01]  /*0e70*/  FFMA R13, R55, -R8, -R12 ;  /* 0x80000008370d7223 */ /* 0x000fe2000000080c */
[C---:B------:R-:W-:Y:S01]  /*0e80*/  FFMA R15, R57.reuse, -R90, -R18 ;  /* 0x8000005a390f7223 */ /* 0x040fe20000000812 */
[-C--:B------:R-:W-:Y:S01]  /*0e90*/  FMUL R6, R6, R11.reuse ;  /* 0x0000000b06067220 */ /* 0x080fe20000400000 */
[-C--:B------:R-:W-:Y:S01]  /*0ea0*/  FMUL R8, R8, R11.reuse ;  /* 0x0000000b08087220 */ /* 0x080fe20000400000 */
[----:B------:R-:W-:Y:S01]  /*0eb0*/  FMUL R12, R90, R11 ;  /* 0x0000000b5a0c7220 */ /* 0x000fe20000400000 */
[C---:B------:R-:W-:Y:S01]  /*0ec0*/  FMUL R13, R52.reuse, R13 ;  /* 0x0000000d340d7220 */ /* 0x040fe20000400000 */
[-C--:B------:R-:W-:Y:S01]  /*0ed0*/  FFMA R6, R57, R10.reuse, -R6 ;  /* 0x0000000a39067223 */ /* 0x080fe20000000806 */
[-C--:B------:R-:W-:Y:S01]  /*0ee0*/  FFMA R8, R59, R10.reuse, -R8 ;  /* 0x0000000a3b087223 */ /* 0x080fe20000000808 */
[----:B------:R-:W-:Y:S01]  /*0ef0*/  FFMA R12, R55, R10, -R12 ;  /* 0x0000000a370c7223 */ /* 0x000fe2000000080c */
[C---:B------:R-:W-:Y:S01]  /*0f00*/  FMUL R15, R52.reuse, R15 ;  /* 0x0000000f340f7220 */ /* 0x040fe20000400000 */
[----:B------:R-:W-:Y:S01]  /*0f10*/  FMUL R17, R52, R17 ;  /* 0x0000001134117220 */ /* 0x000fe20000400000 */
[----:B------:R-:W-:-:S02]  /*0f20*/  FFMA R6, R13, 2, R6 ;  /* 0x400000000d067823 */ /* 0x000fc40000000006 */
[----:B------:R-:W-:Y:S01]  /*0f30*/  FFMA R8, R15, 2, R8 ;  /* 0x400000000f087823 */ /* 0x000fe20000000008 */
[----:B------:R-:W-:Y:S01]  /*0f40*/  FFMA R12, R17, 2, R12 ;  /* 0x40000000110c7823 */ /* 0x000fe2000000000c */
[----:B------:R-:W-:Y:S02]  /*0f50*/  FADD R6, -R3, R6 ;  /* 0x0000000603067221 */ /* 0x000fe40000000100 */
[----:B------:R-:W-:Y:S01]  /*0f60*/  FADD R7, -R7, R8 ;  /* 0x0000000807077221 */ /* 0x000fe20000000100 */
[----:B------:R-:W-:Y:S01]  /*0f70*/  FADD R9, -R9, R12 ;  /* 0x0000000c09097221 */ /* 0x000fe20000000100 */
[----:B------:R-:W-:Y:S05]  /*0f80*/  @!P0 BRA `(.L_x_7) ;  /* 0x0000012000008947 */ /* 0x000fea0003800000 */
[----:B-----5:R-:W-:Y:S01]  /*0f90*/  FADD R8, R21, c[0x0][0x3e8] ;  /* 0x0000fa0015087621 */ /* 0x020fe20000000000 */
[----:B------:R-:W-:Y:S01]  /*0fa0*/  MOV R3, RZ ;  /* 0x000000ff00037202 */ /* 0x000fe20000000f00 */
[----:B------:R-:W-:Y:S01]  /*0fb0*/  CS2R R86, SRZ ;  /* 0x0000000000567805 */ /* 0x000fe2000001ff00 */
        /* <DEDUP_REMOVED lines=8> */
[----:B------:R-:W-:-:S02]  /*1040*/  MOV R93, RZ ;  /* 0x000000ff005d7202 */ /* 0x000fc40000000f00 */
[----:B------:R-:W-:Y:S02]  /*1050*/  MOV R95, RZ ;  /* 0x000000ff005f7202 */ /* 0x000fe40000000f00 */
[----:B------:R-:W-:Y:S02]  /*1060*/  MOV R97, RZ ;  /* 0x000000ff00617202 */ /* 0x000fe40000000f00 */
[----:B------:R-:W-:Y:S02]  /*1070*/  MOV R38, RZ ;  /* 0x000000ff00267202 */ /* 0x000fe40000000f00 */
[----:B------:R-:W-:Y:S02]  /*1080*/  MOV R40, RZ ;  /* 0x000000ff00287202 */ /* 0x000fe40000000f00 */
[----:B------:R-:W-:Y:S01]  /*1090*/  MOV R105, RZ ;  /* 0x000000ff00697202 */ /* 0x000fe20000000f00 */
[----:B------:R-:W-:Y:S05]  /*10a0*/  BRA `(.L_x_8) ;  /* 0x0000538000007947 */ /* 0x000fea0003800000 */
.L_x_7:
[----:B------:R-:W-:Y:S01]  /*10b0*/  MOV R11, c[0x0][0x398] ;  /* 0x0000e600000b7a02 */ /* 0x000fe20000000f00 */
[----:B------:R-:W-:-:S03]  /*10c0*/  IMAD R19, R19, c[0x0][0x398], RZ ;  /* 0x0000e60013137a24 */ /* 0x000fc600078e02ff */
[----:B------:R-:W-:Y:S01]  /*10d0*/  SHF.R.S32.HI R3, RZ, 0x1f, R11 ;  /* 0x0000001fff037819 */ /* 0x000fe2000001140b */
[----:B------:R-:W-:-:S04]  /*10e0*/  IMAD.WIDE.U32 R10, R76, R11, c[0x0][0x378] ;  /* 0x0000de004c0a7625 */ /* 0x000fc800078e000b */
[----:B------:R-:W-:-:S05]  /*10f0*/  IMAD R3, R3, R76, R19 ;  /* 0x0000004c03037224 */ /* 0x000fca00078e0213 */
[----:B------:R-:W-:-:S05]  /*1100*/  IADD3 R11, R11, R3, RZ ;  /* 0x000000030b0b7210 */ /* 0x000fca0007ffe0ff */
[----:B------:R0:W5:Y:S02]  /*1110*/  LDG.E.64 R34, [R10.64] ;  /* 0x000000100a227981 */ /* 0x000164000c1e1b00 */
[----:B-----5:R-:W1:Y:S01]  /*1120*/  MUFU.RCP R8, R5 ;  /* 0x0000000500087308 */ /* 0x020e620000001000 */
[----:B------:R-:W-:Y:S07]  /*1130*/  BSSY B5, `(.L_x_9) ;  /* 0x000000d000057945 */ /* 0x000fee0003800000 */
[----:B------:R-:W2:Y:S01]  /*1140*/  FCHK P0, R6, R5 ;  /* 0x0000000506007302 */ /* 0x000ea20000000000 */
[----:B-1----:R-:W-:-:S04]  /*1150*/  FFMA R3, -R5, R8, 1 ;  /* 0x3f80000005037423 */ /* 0x002fc80000000108 */
[----:B------:R-:W-:-:S04]  /*1160*/  FFMA R3, R8, R3, R8 ;  /* 0x0000000308037223 */ /* 0x000fc80000000008 */
[----:B------:R-:W-:-:S04]  /*1170*/  FFMA R8, R6, R3, RZ ;  /* 0x0000000306087223 */ /* 0x000fc800000000ff */
[----:B------:R-:W-:-:S04]  /*1180*/  FFMA R12, -R5, R8, R6 ;  /* 0x00000008050c7223 */ /* 0x000fc80000000106 */
[----:B------:R-:W-:Y:S01]  /*1190*/  FFMA R88, R3, R12, R8 ;  /* 0x0000000c03587223 */ /* 0x000fe20000000008 */
[----:B--2---:R-:W-:Y:S05]  /*11a0*/  @!P0 BRA `(.L_x_10) ;  /* 0x0000005000008947 */ /* 0x004fea0003800000 */
[----:B0-----:R-:W-:Y:S02]  /*11b0*/  MOV R25, R6 ;  /* 0x0000000600197202 */ /* 0x001fe40000000f00 */
[----:B------:R-:W-:Y:S02]  /*11c0*/  MOV R26, R5 ;  /* 0x00000005001a7202 */ /* 0x000fe40000000f00 */
[----:B------:R-:W-:Y:S02]  /*11d0*/  MOV R109, 0x11f0 ;  /* 0x000011f0006d7802 */ /* 0x000fe40000000f00 */
[----:B------:R-:W-:Y:S05]  /*11e0*/  CALL.REL.NOINC `($__internal_3_$__cuda_sm3x_div_rn_noftz_f32_slowpath) ;  /* 0x0000bee000007944 */ /* 0x000fea0003c00000 */
[----:B0-----:R-:W-:Y:S02]  /*11f0*/  MOV R88, R25 ;  /* 0x0000001900587202 */ /* 0x001fe40000000f00 */
.L_x_10:
[----:B0-----:R-:W-:Y:S05]  /*1200*/  BSYNC B5 ;  /* 0x0000000000057941 */ /* 0x001fea0003800000 */
.L_x_9:
[----:B------:R-:W0:Y:S01]  /*1210*/  MUFU.RCP R3, R4 ;  /* 0x0000000400037308 */ /* 0x000e220000001000 */
[----:B------:R-:W-:Y:S07]  /*1220*/  BSSY B5, `(.L_x_11) ;  /* 0x000000d000057945 */ /* 0x000fee0003800000 */
[----:B------:R-:W1:Y:S01]  /*1230*/  FCHK P0, R7, R4 ;  /* 0x0000000407007302 */ /* 0x000e620000000000 */
[----:B0-----:R-:W-:-:S04]  /*1240*/  FFMA R8, -R4, R3, 1 ;  /* 0x3f80000004087423 */ /* 0x001fc80000000103 */
[----:B------:R-:W-:-:S04]  /*1250*/  FFMA R8, R3, R8, R3 ;  /* 0x0000000803087223 */ /* 0x000fc80000000003 */
[----:B------:R-:W-:-:S04]  /*1260*/  FFMA R3, R7, R8, RZ ;  /* 0x0000000807037223 */ /* 0x000fc800000000ff */
[----:B------:R-:W-:-:S04]  /*1270*/  FFMA R10, -R4, R3, R7 ;  /* 0x00000003040a7223 */ /* 0x000fc80000000107 */
[----:B------:R-:W-:Y:S01]  /*1280*/  FFMA R83, R8, R10, R3 ;  /* 0x0000000a08537223 */ /* 0x000fe20000000003 */
[----:B-1----:R-:W-:Y:S05]  /*1290*/  @!P0 BRA `(.L_x_12) ;  /* 0x0000005000008947 */ /* 0x002fea0003800000 */
[----:B------:R-:W-:Y:S02]  /*12a0*/  MOV R25, R7 ;  /* 0x0000000700197202 */ /* 0x000fe40000000f00 */
[----:B------:R-:W-:Y:S02]  /*12b0*/  MOV R26, R4 ;  /* 0x00000004001a7202 */ /* 0x000fe40000000f00 */
[----:B------:R-:W-:Y:S02]  /*12c0*/  MOV R109, 0x12e0 ;  /* 0x000012e0006d7802 */ /* 0x000fe40000000f00 */
[----:B------:R-:W-:Y:S05]  /*12d0*/  CALL.REL.NOINC `($__internal_3_$__cuda_sm3x_div_rn_noftz_f32_slowpath) ;  /* 0x0000bdf000007944 */ /* 0x000fea0003c00000 */
[----:B0-----:R-:W-:Y:S02]  /*12e0*/  MOV R83, R25 ;  /* 0x0000001900537202 */ /* 0x001fe40000000f00 */
.L_x_12:
[----:B------:R-:W-:Y:S05]  /*12f0*/  BSYNC B5 ;  /* 0x0000000000057941 */ /* 0x000fea0003800000 */
.L_x_11:
        /* <DEDUP_REMOVED lines=14> */
.L_x_14:
[----:B------:R-:W-:Y:S05]  /*13e0*/  BSYNC B5 ;  /* 0x0000000000057941 */ /* 0x000fea0003800000 */
.L_x_13:
[----:B------:R-:W2:Y:S04]  /*13f0*/  LD.E.64 R18, [R34.64+0xf8] ;  /* 0x0000f81022127980 */ /* 0x000ea8000c101b00 */
[----:B------:R-:W3:Y:S04]  /*1400*/  LD.E R92, [R34.64+0x128] ;  /* 0x00012810225c7980 */ /* 0x000ee8000c101900 */
[----:B------:R0:W5:Y:S04]  /*1410*/  LD.E.64 R36, [R34.64+0x38] ;  /* 0x0000381022247980 */ /* 0x000168000c101b00 */
[----:B------:R0:W5:Y:S04]  /*1420*/  LD.E.64 R86, [R34.64+0xd0] ;  /* 0x0000d01022567980 */ /* 0x000168000c101b00 */
[----:B------:R0:W5:Y:S04]  /*1430*/  LD.E.64 R84, [R34.64+0xc8] ;  /* 0x0000c81022547980 */ /* 0x000168000c101b00 */
[----:B------:R0:W5:Y:S04]  /*1440*/  LD.E.64 R38, [R34.64+0x70] ;  /* 0x0000701022267980 */ /* 0x000168000c101b00 */
[----:B------:R0:W5:Y:S04]  /*1450*/  LD.E.64 R40, [R34.64] ;  /* 0x0000001022287980 */ /* 0x000168000c101b00 */
[----:B--2---:R-:W2:Y:S01]  /*1460*/  LD.E R18, [R18.64] ;  /* 0x0000001012127980 */ /* 0x004ea2000c101900 */
[----:B------:R-:W-:Y:S01]  /*1470*/  FADD R8, R21, c[0x0][0x3e8] ;  /* 0x0000fa0015087621 */ /* 0x000fe20000000000 */
[----:B------:R-:W-:Y:S01]  /*1480*/  BSSY B6, `(.L_x_15) ;  /* 0x000041d000067945 */ /* 0x000fe20003800000 */
[----:B---3--:R-:W-:Y:S01]  /*1490*/  FMUL R14, R92, 0.0010000000474974513054 ;  /* 0x3a83126f5c0e7820 */ /* 0x008fe20000400000 */
[----:B------:R-:W-:Y:S01]  /*14a0*/  CS2R R10, SRZ ;  /* 0x00000000000a7805 */ /* 0x000fe2000001ff00 */
[----:B------:R-:W-:-:S02]  /*14b0*/  MOV R16, 0x1 ;  /* 0x0000000100107802 */ /* 0x000fc40000000f00 */
[----:B------:R-:W-:Y:S01]  /*14c0*/  MOV R12, RZ ;  /* 0x000000ff000c7202 */ /* 0x000fe20000000f00 */
[----:B------:R-:W-:Y:S01]  /*14d0*/  FMUL R14, R14, R14 ;  /* 0x0000000e0e0e7220 */ /* 0x000fe20000400000 */
[----:B------:R-:W-:Y:S01]  /*14e0*/  MOV R13, R8 ;  /* 0x00000008000d7202 */ /* 0x000fe20000000f00 */
[----:B--2---:R0:W-:Y:S04]  /*14f0*/  STL [R1], R18 ;  /* 0x0000001201007387 */ /* 0x0041e80000100800 */
.L_x_124:
[----:B------:R-:W-:-:S04]  /*1500*/  IADD3 R102, R16, -0x1, RZ ;  /* 0xffffffff10667810 */ /* 0x000fc80007ffe0ff */
[----:B0-----:R-:W-:-:S05]  /*1510*/  LEA R104, R102, R1, 0x2 ;  /* 0x0000000166687211 */ /* 0x001fca00078e10ff */
[----:B------:R-:W2:Y:S02]  /*1520*/  LDL R21, [R104] ;  /* 0x0000000068157983 */ /* 0x000ea40000100800 */
[----:B012--5:R-:W-:-:S05]  /*1530*/  IMAD.WIDE R18, R21, 0x10, R84 ;  /* 0x0000001015127825 */ /* 0x027fca00078e0254 */
[----:B------:R-:W2:Y:S01]  /*1540*/  LD.E R24, [R18.64+0x4] ;  /* 0x0000041012187980 */ /* 0x000ea2000c101900 */
[----:B------:R-:W-:-:S03]  /*1550*/  IMAD.WIDE R20, R21, 0x10, R86 ;  /* 0x0000001015147825 */ /* 0x000fc600078e0256 */
[----:B------:R-:W3:Y:S04]  /*1560*/  LD.E R15, [R18.64] ;  /* 0x00000010120f7980 */ /* 0x000ee8000c101900 */
[----:B------:R-:W4:Y:S04]  /*1570*/  LD.E R26, [R18.64+0x8] ;  /* 0x00000810121a7980 */ /* 0x000f28000c101900 */
[----:B------:R-:W4:Y:S04]  /*1580*/  LD.E R17, [R20.64+0x4] ;  /* 0x0000041014117980 */ /* 0x000f28000c101900 */
[----:B------:R-:W4:Y:S04]  /*1590*/  LD.E R22, [R20.64] ;  /* 0x0000001014167980 */ /* 0x000f28000c101900 */
[----:B------:R-:W4:Y:S01]  /*15a0*/  LD.E R23, [R20.64+0x8] ;  /* 0x0000081014177980 */ /* 0x000f22000c101900 */
[----:B------:R-:W-:Y:S01]  /*15b0*/  BSSY B5, `(.L_x_16) ;  /* 0x0000406000057945 */ /* 0x000fe20003800000 */
[----:B------:R-:W-:-:S02]  /*15c0*/  MOV R99, R16 ;  /* 0x0000001000637202 */ /* 0x000fc40000000f00 */
[----:B------:R-:W-:Y:S02]  /*15d0*/  MOV R16, R102 ;  /* 0x0000006600107202 */ /* 0x000fe40000000f00 */
[----:B--2---:R-:W-:Y:S02]  /*15e0*/  FSETP.GEU.AND P1, PT, R83, R24, PT ;  /* 0x000000185300720b */ /* 0x004fe40003f2e000 */
[----:B---3--:R-:W-:Y:S02]  /*15f0*/  FSETP.GEU.AND P0, PT, R88, R15, PT ;  /* 0x0000000f5800720b */ /* 0x008fe40003f0e000 */
[----:B------:R-:W-:Y:S02]  /*1600*/  FSEL R24, R24, R83, !P1 ;  /* 0x0000005318187208 */ /* 0x000fe40004800000 */
[----:B----4-:R-:W-:Y:S02]  /*1610*/  FSETP.GEU.AND P2, PT, R3, R26, PT ;  /* 0x0000001a0300720b */ /* 0x010fe40003f4e000 */
[----:B------:R-:W-:-:S02]  /*1620*/  FSEL R15, R15, R88, !P0 ;  /* 0x000000580f0f7208 */ /* 0x000fc40004000000 */
[----:B------:R-:W-:Y:S02]  /*1630*/  FSETP.GT.AND P1, PT, R24, R17, PT ;  /* 0x000000111800720b */ /* 0x000fe40003f24000 */
[----:B------:R-:W-:Y:S02]  /*1640*/  FSEL R26, R26, R3, !P2 ;  /* 0x000000031a1a7208 */ /* 0x000fe40005000000 */
[----:B------:R-:W-:Y:S02]  /*1650*/  FSETP.GT.AND P0, PT, R15, R22, PT ;  /* 0x000000160f00720b */ /* 0x000fe40003f04000 */
[----:B------:R-:W-:Y:S01]  /*1660*/  FSEL R24, R17, R24, P1 ;  /* 0x0000001811187208 */ /* 0x000fe20000800000 */
[----:B------:R-:W-:Y:S01]  /*1670*/  FFMA R17, R92, 0.0010000000474974513054, R13 ;  /* 0x3a83126f5c117823 */ /* 0x000fe2000000000d */
[----:B------:R-:W-:Y:S02]  /*1680*/  FSETP.GT.AND P1, PT, R26, R23, PT ;  /* 0x000000171a00720b */ /* 0x000fe40003f24000 */
[----:B------:R-:W-:Y:S01]  /*1690*/  FSEL R15, R22, R15, P0 ;  /* 0x0000000f160f7208 */ /* 0x000fe20000000000 */
[----:B------:R-:W-:Y:S01]  /*16a0*/  FADD R24, R83, -R24 ;  /* 0x8000001853187221 */ /* 0x000fe20000000000 */
[----:B------:R-:W-:Y:S01]  /*16b0*/  FSEL R26, R23, R26, P1 ;  /* 0x0000001a171a7208 */ /* 0x000fe20000800000 */
[----:B------:R-:W-:-:S02]  /*16c0*/  FMUL R108, R17, R17 ;  /* 0x00000011116c7220 */ /* 0x000fc40000400000 */
[----:B------:R-:W-:Y:S01]  /*16d0*/  FADD R15, R88, -R15 ;  /* 0x8000000f580f7221 */ /* 0x000fe20000000000 */
[----:B------:R-:W-:Y:S01]  /*16e0*/  FMUL R24, R24, R24 ;  /* 0x0000001818187220 */ /* 0x000fe20000400000 */
[----:B------:R-:W-:-:S03]  /*16f0*/  FADD R26, R3, -R26 ;  /* 0x8000001a031a7221 */ /* 0x000fc60000000000 */
[----:B------:R-:W-:-:S04]  /*1700*/  FFMA R15, R15, R15, R24 ;  /* 0x0000000f0f0f7223 */ /* 0x000fc80000000018 */
[----:B------:R-:W-:-:S05]  /*1710*/  FFMA R15, R26, R26, R15 ;  /* 0x0000001a1a0f7223 */ /* 0x000fca000000000f */
[----:B------:R-:W-:-:S13]  /*1720*/  FSETP.GT.AND P0, PT, R15, R108, PT ;  /* 0x0000006c0f00720b */ /* 0x000fda0003f04000 */
[----:B------:R-:W-:Y:S05]  /*1730*/  @P0 BRA `(.L_x_17) ;  /* 0x00003ed000000947 */ /* 0x000fea0003800000 */
[----:B------:R-:W2:Y:S04]  /*1740*/  LD.E R18, [R18.64+0xc] ;  /* 0x00000c1012127980 */ /* 0x000ea8000c101900 */
[----:B------:R-:W3:Y:S04]  /*1750*/  LD.E R23, [R20.64+0xc] ;  /* 0x00000c1014177980 */ /* 0x000ee8000c101900 */
[----:B------:R-:W4:Y:S01]  /*1760*/  LD.E.U8 R17, [R20.64+0xf] ;  /* 0x00000f1014117980 */ /* 0x000f22000c101100 */
[----:B--2---:R-:W-:Y:S02]  /*1770*/  ISETP.GE.AND P0, PT, R18, RZ, PT ;  /* 0x000000ff1200720c */ /* 0x004fe40003f06270 */
[----:B---3--:R-:W-:-:S02]  /*1780*/  PRMT R15, R23, 0x7770, RZ ;  /* 0x00007770170f7816 */ /* 0x008fc400000000ff */
[----:B------:R-:W-:-:S04]  /*1790*/  PRMT R22, R23, 0x7771, RZ ;  /* 0x0000777117167816 */ /* 0x000fc800000000ff */
[----:B------:R-:W-:Y:S02]  /*17a0*/  PRMT R22, R22, 0x7604, R15 ;  /* 0x0000760416167816 */ /* 0x000fe4000000000f */
[----:B------:R-:W-:Y:S02]  /*17b0*/  PRMT R15, R23, 0x7772, RZ ;  /* 0x00007772170f7816 */ /* 0x000fe400000000ff */
[----:B----4-:R-:W-:Y:S02]  /*17c0*/  SHF.L.U32 R17, R17, 0x18, RZ ;  /* 0x0000001811117819 */ /* 0x010fe400000006ff */
[----:B------:R-:W-:Y:S02]  /*17d0*/  PRMT R22, R15, 0x7054, R22 ;  /* 0x000070540f167816 */ /* 0x000fe40000000016 */
[----:B------:R-:W-:Y:S02]  /*17e0*/  LOP3.LUT R91, R18, 0x7fffffff, RZ, 0xc0, !PT ;  /* 0x7fffffff125b7812 */ /* 0x000fe400078ec0ff */
[----:B------:R-:W-:Y:S01]  /*17f0*/  LOP3.LUT R101, R22, 0x7f000000, R17, 0xf8, !PT ;  /* 0x7f00000016657812 */ /* 0x000fe200078ef811 */
[----:B------:R-:W-:Y:S05]  /*1800*/  @!P0 BRA `(.L_x_18) ;  /* 0x000004a000008947 */ /* 0x000fea0003800000 */
[----:B------:R-:W-:-:S05]  /*1810*/  IMAD.WIDE.U32 R16, R91, 0x10, R84 ;  /* 0x000000105b107825 */ /* 0x000fca00078e0054 */
[----:B------:R-:W2:Y:S01]  /*1820*/  LD.E R15, [R16.64] ;  /* 0x00000010100f7980 */ /* 0x000ea2000c101900 */
[----:B------:R-:W-:-:S03]  /*1830*/  IMAD.WIDE R20, R101, 0x10, R84 ;  /* 0x0000001065147825 */ /* 0x000fc600078e0254 */
[----:B------:R-:W3:Y:S01]  /*1840*/  LD.E R26, [R16.64+0x4] ;  /* 0x00000410101a7980 */ /* 0x000ee2000c101900 */
[----:B------:R-:W-:-:S03]  /*1850*/  IMAD.WIDE.U32 R18, R91, 0x10, R86 ;  /* 0x000000105b127825 */ /* 0x000fc600078e0056 */
[----:B------:R-:W4:Y:S01]  /*1860*/  LD.E R98, [R20.64+0x4] ;  /* 0x0000041014627980 */ /* 0x000f22000c101900 */
[----:B------:R-:W-:-:S03]  /*1870*/  IMAD.WIDE R22, R101, 0x10, R86 ;  /* 0x0000001065167825 */ /* 0x000fc600078e0256 */
[----:B------:R-:W5:Y:S04]  /*1880*/  LD.E R24, [R18.64] ;  /* 0x0000001012187980 */ /* 0x000f68000c101900 */
[----:B------:R-:W5:Y:S04]  /*1890*/  LD.E R94, [R16.64+0x8] ;  /* 0x00000810105e7980 */ /* 0x000f68000c101900 */
[----:B------:R-:W5:Y:S04]  /*18a0*/  LD.E R93, [R20.64] ;  /* 0x00000010145d7980 */ /* 0x000f68000c101900 */
[----:B------:R-:W5:Y:S04]  /*18b0*/  LD.E R25, [R18.64+0x4] ;  /* 0x0000041012197980 */ /* 0x000f68000c101900 */
[----:B------:R-:W5:Y:S04]  /*18c0*/  LD.E R100, [R20.64+0x8] ;  /* 0x0000081014647980 */ /* 0x000f68000c101900 */
[----:B------:R-:W5:Y:S04]  /*18d0*/  LD.E R95, [R22.64+0x4] ;  /* 0x00000410165f7980 */ /* 0x000f68000c101900 */
[----:B------:R-:W5:Y:S04]  /*18e0*/  LD.E R27, [R18.64+0x8] ;  /* 0x00000810121b7980 */ /* 0x000f68000c101900 */
[----:B------:R-:W5:Y:S04]  /*18f0*/  LD.E R96, [R22.64] ;  /* 0x0000001016607980 */ /* 0x000f68000c101900 */
[----:B------:R-:W5:Y:S01]  /*1900*/  LD.E R97, [R22.64+0x8] ;  /* 0x0000081016617980 */ /* 0x000f62000c101900 */
[----:B--2---:R-:W-:-:S04]  /*1910*/  FSETP.GEU.AND P0, PT, R88, R15, PT ;  /* 0x0000000f5800720b */ /* 0x004fc80003f0e000 */
[----:B------:R-:W-:Y:S02]  /*1920*/  FSEL R15, R15, R88, !P0 ;  /* 0x000000580f0f7208 */ /* 0x000fe40004000000 */
[C---:B---3--:R-:W-:Y:S02]  /*1930*/  FSETP.GEU.AND P1, PT, R83.reuse, R26, PT ;  /* 0x0000001a5300720b */ /* 0x048fe40003f2e000 */
[----:B----4-:R-:W-:Y:S02]  /*1940*/  FSETP.GEU.AND P3, PT, R83, R98, PT ;  /* 0x000000625300720b */ /* 0x010fe40003f6e000 */
[-C--:B------:R-:W-:Y:S02]  /*1950*/  FSEL R26, R26, R83.reuse, !P1 ;  /* 0x000000531a1a7208 */ /* 0x080fe40004800000 */
[----:B-----5:R-:W-:Y:S02]  /*1960*/  FSETP.GT.AND P0, PT, R15, R24, PT ;  /* 0x000000180f00720b */ /* 0x020fe40003f04000 */
[----:B------:R-:W-:-:S02]  /*1970*/  FSEL R98, R98, R83, !P3 ;  /* 0x0000005362627208 */ /* 0x000fc40005800000 */
[----:B------:R-:W-:Y:S02]  /*1980*/  FSETP.GEU.AND P1, PT, R3, R94, PT ;  /* 0x0000005e0300720b */ /* 0x000fe40003f2e000 */
[----:B------:R-:W-:Y:S02]  /*1990*/  FSEL R15, R24, R15, P0 ;  /* 0x0000000f180f7208 */ /* 0x000fe40000000000 */
[----:B------:R-:W-:Y:S02]  /*19a0*/  FSETP.GEU.AND P2, PT, R88, R93, PT ;  /* 0x0000005d5800720b */ /* 0x000fe40003f4e000 */
[----:B------:R-:W-:Y:S02]  /*19b0*/  FSEL R94, R94, R3, !P1 ;  /* 0x000000035e5e7208 */ /* 0x000fe40004800000 */
[----:B------:R-:W-:Y:S02]  /*19c0*/  FSETP.GT.AND P0, PT, R26, R25, PT ;  /* 0x000000191a00720b */ /* 0x000fe40003f04000 */
[----:B------:R-:W-:-:S02]  /*19d0*/  FSEL R93, R93, R88, !P2 ;  /* 0x000000585d5d7208 */ /* 0x000fc40005000000 */
[----:B------:R-:W-:Y:S02]  /*19e0*/  FSETP.GEU.AND P3, PT, R3, R100, PT ;  /* 0x000000640300720b */ /* 0x000fe40003f6e000 */
[----:B------:R-:W-:Y:S02]  /*19f0*/  FSEL R26, R25, R26, P0 ;  /* 0x0000001a191a7208 */ /* 0x000fe40000000000 */
[----:B------:R-:W-:Y:S02]  /*1a00*/  FSETP.GT.AND P2, PT, R98, R95, PT ;  /* 0x0000005f6200720b */ /* 0x000fe40003f44000 */
[----:B------:R-:W-:Y:S02]  /*1a10*/  FSEL R100, R100, R3, !P3 ;  /* 0x0000000364647208 */ /* 0x000fe40005800000 */
[----:B------:R-:W-:Y:S02]  /*1a20*/  FSETP.GT.AND P0, PT, R94, R27, PT ;  /* 0x0000001b5e00720b */ /* 0x000fe40003f04000 */
[----:B------:R-:W-:-:S02]  /*1a30*/  FSEL R98, R95, R98, P2 ;  /* 0x000000625f627208 */ /* 0x000fc40001000000 */
[----:B------:R-:W-:Y:S02]  /*1a40*/  FSETP.GT.AND P1, PT, R93, R96, PT ;  /* 0x000000605d00720b */ /* 0x000fe40003f24000 */
[----:B------:R-:W-:Y:S01]  /*1a50*/  FSEL R94, R27, R94, P0 ;  /* 0x0000005e1b5e7208 */ /* 0x000fe20000000000 */
[C---:B------:R-:W-:Y:S01]  /*1a60*/  FADD R26, R83.reuse, -R26 ;  /* 0x8000001a531a7221 */ /* 0x040fe20000000000 */
[----:B------:R-:W-:Y:S01]  /*1a70*/  FSEL R93, R96, R93, P1 ;  /* 0x0000005d605d7208 */ /* 0x000fe20000800000 */
[----:B------:R-:W-:Y:S01]  /*1a80*/  FADD R98, R83, -R98 ;  /* 0x8000006253627221 */ /* 0x000fe20000000000 */
[----:B------:R-:W-:Y:S01]  /*1a90*/  FSETP.GT.AND P0, PT, R100, R97, PT ;  /* 0x000000616400720b */ /* 0x000fe20003f04000 */
[----:B------:R-:W-:Y:S01]  /*1aa0*/  FADD R15, R88, -R15 ;  /* 0x8000000f580f7221 */ /* 0x000fe20000000000 */
[----:B------:R-:W-:Y:S01]  /*1ab0*/  FMUL R26, R26, R26 ;  /* 0x0000001a1a1a7220 */ /* 0x000fe20000400000 */
[----:B------:R-:W-:Y:S01]  /*1ac0*/  FADD R93, R88, -R93 ;  /* 0x8000005d585d7221 */ /* 0x000fe20000000000 */
[----:B------:R-:W-:Y:S01]  /*1ad0*/  FSEL R100, R97, R100, P0 ;  /* 0x0000006461647208 */ /* 0x000fe20000000000 */
[----:B------:R-:W-:Y:S01]  /*1ae0*/  FMUL R98, R98, R98 ;  /* 0x0000006262627220 */ /* 0x000fe20000400000 */
[----:B------:R-:W-:Y:S01]  /*1af0*/  FFMA R15, R15, R15, R26 ;  /* 0x0000000f0f0f7223 */ /* 0x000fe2000000001a */
[----:B------:R-:W-:-:S02]  /*1b00*/  FADD R94, R3, -R94 ;  /* 0x8000005e035e7221 */ /* 0x000fc40000000000 */
[----:B------:R-:W-:Y:S01]  /*1b10*/  FFMA R93, R93, R93, R98 ;  /* 0x0000005d5d5d7223 */ /* 0x000fe20000000062 */
[----:B------:R-:W-:Y:S01]  /*1b20*/  FADD R100, R3, -R100 ;  /* 0x8000006403647221 */ /* 0x000fe20000000000 */
[----:B------:R-:W-:-:S03]  /*1b30*/  FFMA R15, R94, R94, R15 ;  /* 0x0000005e5e0f7223 */ /* 0x000fc6000000000f */
[----:B------:R-:W-:-:S05]  /*1b40*/  FFMA R93, R100, R100, R93 ;  /* 0x00000064645d7223 */ /* 0x000fca000000005d */
[----:B------:R-:W-:-:S13]  /*1b50*/  FSETP.GEU.AND P0, PT, R15, R93, PT ;  /* 0x0000005d0f00720b */ /* 0x000fda0003f0e000 */
[----:B------:R-:W-:Y:S05]  /*1b60*/  @!P0 BRA `(.L_x_19) ;  /* 0x000000a000008947 */ /* 0x000fea0003800000 */
[-C--:B------:R-:W-:Y:S02]  /*1b70*/  FSETP.GEU.AND P0, PT, R15, R108.reuse, PT ;  /* 0x0000006c0f00720b */ /* 0x080fe40003f0e000 */
[----:B------:R-:W-:Y:S02]  /*1b80*/  FSETP.GEU.AND P1, PT, R93, R108, PT ;  /* 0x0000006c5d00720b */ /* 0x000fe40003f2e000 */
[----:B------:R-:W-:-:S09]  /*1b90*/  MOV R16, R102 ;  /* 0x0000006600107202 */ /* 0x000fd20000000f00 */
[----:B------:R0:W-:Y:S01]  /*1ba0*/  @!P0 STL [R104], R91 ;  /* 0x0000005b68008387 */ /* 0x0001e20000100800 */
[----:B------:R-:W-:Y:S01]  /*1bb0*/  @!P0 MOV R16, R99 ;  /* 0x0000006300108202 */ /* 0x000fe20000000f00 */
[----:B------:R-:W-:Y:S05]  /*1bc0*/  @P1 BRA `(.L_x_17) ;  /* 0x00003a4000001947 */ /* 0x000fea0003800000 */
[C---:B------:R-:W-:Y:S02]  /*1bd0*/  LEA R15, R16.reuse, R1, 0x2 ;  /* 0x00000001100f7211 */ /* 0x040fe400078e10ff */
[----:B------:R-:W-:-:S03]  /*1be0*/  IADD3 R16, R16, 0x1, RZ ;  /* 0x0000000110107810 */ /* 0x000fc60007ffe0ff */
[----:B------:R1:W-:Y:S01]  /*1bf0*/  STL [R15], R101 ;  /* 0x000000650f007387 */ /* 0x0003e20000100800 */
[----:B------:R-:W-:Y:S05]  /*1c00*/  BRA `(.L_x_17) ;  /* 0x00003a0000007947 */ /* 0x000fea0003800000 */
.L_x_19:
        /* <DEDUP_REMOVED lines=10> */
.L_x_18:
[----:B------:R-:W-:-:S05]  /*1cb0*/  LEA R19, R91, R91, 0x1 ;  /* 0x0000005b5b137211 */ /* 0x000fca00078e08ff */
[----:B------:R-:W-:-:S05]  /*1cc0*/  IMAD.WIDE R18, R19, 0x4, R38 ;  /* 0x0000000413127825 */ /* 0x000fca00078e0226 */
[----:B------:R-:W2:Y:S04]  /*1cd0*/  LD.E R27, [R18.64] ;  /* 0x00000010121b7980 */ /* 0x000ea8000c101900 */
[----:B------:R-:W3:Y:S04]  /*1ce0*/  LD.E R95, [R18.64+0x4] ;  /* 0x00000410125f7980 */ /* 0x000ee8000c101900 */
[----:B------:R-:W4:Y:S01]  /*1cf0*/  LD.E R105, [R18.64+0x8] ;  /* 0x0000081012697980 */ /* 0x000f22000c101900 */
[----:B--2---:R-:W-:-:S04]  /*1d00*/  IMAD.WIDE R26, R27, 0xc, R40 ;  /* 0x0000000c1b1a7825 */ /* 0x004fc800078e0228 */
[--C-:B---3--:R-:W-:Y:S01]  /*1d10*/  IMAD.WIDE R94, R95, 0xc, R40.reuse ;  /* 0x0000000c5f5e7825 */ /* 0x108fe200078e0228 */
[----:B------:R-:W2:Y:S03]  /*1d20*/  LD.E R107, [R26.64] ;  /* 0x000000101a6b7980 */ /* 0x000ea6000c101900 */
[----:B----4-:R-:W-:Y:S01]  /*1d30*/  IMAD.WIDE R104, R105, 0xc, R40 ;  /* 0x0000000c69687825 */ /* 0x010fe200078e0228 */
[----:B------:R-:W3:Y:S04]  /*1d40*/  LD.E R110, [R26.64+0x8] ;  /* 0x000008101a6e7980 */ /* 0x000ee8000c101900 */
[----:B------:R-:W2:Y:S04]  /*1d50*/  LD.E R100, [R94.64] ;  /* 0x000000105e647980 */ /* 0x000ea8000c101900 */
[----:B------:R-:W3:Y:S04]  /*1d60*/  LD.E R101, [R104.64+0x8] ;  /* 0x0000081068657980 */ /* 0x000ee8000c101900 */
[----:B------:R-:W4:Y:S04]  /*1d70*/  LD.E R108, [R26.64+0x4] ;  /* 0x000004101a6c7980 */ /* 0x000f28000c101900 */
[----:B------:R-:W5:Y:S04]  /*1d80*/  LD.E R102, [R94.64+0x8] ;  /* 0x000008105e667980 */ /* 0x000f68000c101900 */
[----:B------:R-:W4:Y:S04]  /*1d90*/  LD.E R97, [R104.64] ;  /* 0x0000001068617980 */ /* 0x000f28000c101900 */
[----:B------:R-:W4:Y:S04]  /*1da0*/  LD.E R98, [R104.64+0x4] ;  /* 0x0000041068627980 */ /* 0x000f28000c101900 */
[----:B------:R-:W4:Y:S01]  /*1db0*/  LD.E R99, [R94.64+0x4] ;  /* 0x000004105e637980 */ /* 0x000f22000c101900 */
[----:B------:R-:W-:Y:S01]  /*1dc0*/  BSSY B2, `(.L_x_20) ;  /* 0x0000029000027945 */ /* 0x000fe20003800000 */
[----:B--2---:R-:W-:Y:S01]  /*1dd0*/  FADD R20, R100, -R107 ;  /* 0x8000006b64147221 */ /* 0x004fe20000000000 */
[----:B---3--:R-:W-:-:S04]  /*1de0*/  FADD R23, -R110, R101 ;  /* 0x000000656e177221 */ /* 0x008fc80000000100 */
[----:B------:R-:W-:Y:S01]  /*1df0*/  FMUL R15, R20, R23 ;  /* 0x00000017140f7220 */ /* 0x000fe20000400000 */
[----:B-----5:R-:W-:Y:S01]  /*1e00*/  FADD R24, R102, -R110 ;  /* 0x8000006e66187221 */ /* 0x020fe20000000000 */
[----:B----4-:R-:W-:Y:S01]  /*1e10*/  FADD R22, -R107, R97 ;  /* 0x000000616b167221 */ /* 0x010fe20000000100 */
[----:B------:R-:W-:-:S03]  /*1e20*/  FADD R21, -R108, R98 ;  /* 0x000000626c157221 */ /* 0x000fc60000000100 */
[CC--:B------:R-:W-:Y:S01]  /*1e30*/  FFMA R15, R24.reuse, R22.reuse, -R15 ;  /* 0x00000016180f7223 */ /* 0x0c0fe2000000080f */
[----:B------:R-:W-:Y:S01]  /*1e40*/  FADD R19, R99, -R108 ;  /* 0x8000006c63137221 */ /* 0x000fe20000000000 */
[----:B------:R-:W-:Y:S02]  /*1e50*/  FMUL R18, R24, R21 ;  /* 0x0000001518127220 */ /* 0x000fe40000400000 */
[----:B------:R-:W-:Y:S01]  /*1e60*/  FMUL R26, R15, R15 ;  /* 0x0000000f0f1a7220 */ /* 0x000fe20000400000 */
[C---:B------:R-:W-:Y:S01]  /*1e70*/  FMUL R25, R19.reuse, R22 ;  /* 0x0000001613197220 */ /* 0x040fe20000400000 */
[----:B------:R-:W-:-:S03]  /*1e80*/  FFMA R17, R19, R23, -R18 ;  /* 0x0000001713117223 */ /* 0x000fc60000000812 */
[----:B------:R-:W-:Y:S01]  /*1e90*/  FFMA R18, R20, R21, -R25 ;  /* 0x0000001514127223 */ /* 0x000fe20000000819 */
[----:B------:R-:W-:-:S04]  /*1ea0*/  FFMA R25, R17, R17, R26 ;  /* 0x0000001111197223 */ /* 0x000fc8000000001a */
[----:B------:R-:W-:Y:S01]  /*1eb0*/  FFMA R93, R18, R18, R25 ;  /* 0x00000012125d7223 */ /* 0x000fe20000000019 */
[----:B------:R-:W-:-:S04]  /*1ec0*/  FADD R26, -R99, R98 ;  /* 0x00000062631a7221 */ /* 0x000fc80000000100 */
[----:B------:R-:W-:Y:S01]  /*1ed0*/  IADD3 R94, R93, -0xd000000, RZ ;  /* 0xf30000005d5e7810 */ /* 0x000fe20007ffe0ff */
[----:B------:R-:W-:Y:S01]  /*1ee0*/  FADD R25, -R100, R97 ;  /* 0x0000006164197221 */ /* 0x000fe20000000100 */
[----:B------:R-:W-:Y:S02]  /*1ef0*/  FMUL R26, R26, R26 ;  /* 0x0000001a1a1a7220 */ /* 0x000fe40000400000 */
[----:B------:R-:W-:Y:S01]  /*1f00*/  ISETP.GT.U32.AND P0, PT, R94, 0x727fffff, PT ;  /* 0x727fffff5e00780c */ /* 0x000fe20003f04070 */
[----:B------:R0:W1:Y:S01]  /*1f10*/  MUFU.RSQ R96, R93 ;  /* 0x0000005d00607308 */ /* 0x0000620000001400 */
[----:B------:R-:W-:Y:S01]  /*1f20*/  FFMA R26, R25, R25, R26 ;  /* 0x00000019191a7223 */ /* 0x000fe2000000001a */
[----:B------:R-:W-:Y:S01]  /*1f30*/  FMUL R27, R19, R19 ;  /* 0x00000013131b7220 */ /* 0x000fe20000400000 */
[----:B------:R-:W-:Y:S01]  /*1f40*/  FMUL R25, R21, R21 ;  /* 0x0000001515197220 */ /* 0x000fe20000400000 */
[----:B------:R-:W-:Y:S02]  /*1f50*/  FADD R105, -R102, R101 ;  /* 0x0000006566697221 */ /* 0x000fe40000000100 */
[----:B------:R-:W-:Y:S01]  /*1f60*/  FFMA R27, R20, R20, R27 ;  /* 0x00000014141b7223 */ /* 0x000fe2000000001b */
[----:B------:R-:W-:Y:S01]  /*1f70*/  FFMA R104, R22, R22, R25 ;  /* 0x0000001616687223 */ /* 0x000fe20000000019 */
[----:B------:R-:W-:-:S02]  /*1f80*/  FFMA R105, R105, R105, R26 ;  /* 0x0000006969697223 */ /* 0x000fc4000000001a */
[----:B------:R-:W-:Y:S01]  /*1f90*/  FFMA R103, R24, R24, R27 ;  /* 0x0000001818677223 */ /* 0x000fe2000000001b */
[----:B------:R-:W-:Y:S01]  /*1fa0*/  FFMA R104, R23, R23, R104 ;  /* 0x0000001717687223 */ /* 0x000fe20000000068 */
[----:B------:R-:W-:Y:S05]  /*1fb0*/  @!P0 BRA `(.L_x_21) ;  /* 0x0000005000008947 */ /* 0x000fea0003800000 */
[----:B0-----:R-:W-:Y:S02]  /*1fc0*/  MOV R25, R93 ;  /* 0x0000005d00197202 */ /* 0x001fe40000000f00 */
[----:B------:R-:W-:Y:S02]  /*1fd0*/  MOV R111, 0x1ff0 ;  /* 0x00001ff0006f7802 */ /* 0x000fe40000000f00 */
[----:B-1----:R-:W-:Y:S05]  /*1fe0*/  CALL.REL.NOINC `($__internal_2_$__cuda_sm20_sqrt_rn_f32_slowpath) ;  /* 0x0000af7000007944 */ /* 0x002fea0003c00000 */
[----:B------:R-:W-:Y:S01]  /*1ff0*/  MOV R94, R25 ;  /* 0x00000019005e7202 */ /* 0x000fe20000000f00 */
[----:B------:R-:W-:Y:S05]  /*2000*/  BRA `(.L_x_22) ;  /* 0x0000004000007947 */ /* 0x000fea0003800000 */
.L_x_21:
[----:B01----:R-:W-:Y:S01]  /*2010*/  FMUL.FTZ R94, R93, R96 ;  /* 0x000000605d5e7220 */ /* 0x003fe20000410000 */
[----:B------:R-:W-:-:S03]  /*2020*/  FMUL.FTZ R26, R96, 0.5 ;  /* 0x3f000000601a7820 */ /* 0x000fc60000410000 */
[----:B------:R-:W-:-:S04]  /*2030*/  FFMA R25, -R94, R94, R93 ;  /* 0x0000005e5e197223 */ /* 0x000fc8000000015d */
[----:B------:R-:W-:Y:S02]  /*2040*/  FFMA R94, R25, R26, R94 ;  /* 0x0000001a195e7223 */ /* 0x000fe4000000005e */
.L_x_22:
[----:B------:R-:W-:Y:S05]  /*2050*/  BSYNC B2 ;  /* 0x0000000000027941 */ /* 0x000fea0003800000 */
.L_x_20:
[----:B------:R-:W-:Y:S01]  /*2060*/  FADD R26, R103, R104 ;  /* 0x00000068671a7221 */ /* 0x000fe20000000000 */
[----:B------:R-:W-:Y:S03]  /*2070*/  BSSY B7, `(.L_x_23) ;  /* 0x000000e000077945 */ /* 0x000fe60003800000 */
[----:B------:R-:W-:-:S04]  /*2080*/  FADD R93, R105, R26 ;  /* 0x0000001a695d7221 */ /* 0x000fc80000000000 */
[----:B------:R-:W0:Y:S08]  /*2090*/  MUFU.RCP R25, R93 ;  /* 0x0000005d00197308 */ /* 0x000e300000001000 */
        /* <DEDUP_REMOVED lines=11> */
.L_x_24:
[----:B------:R-:W-:Y:S05]  /*2150*/  BSYNC B7 ;  /* 0x0000000000077941 */ /* 0x000fea0003800000 */
.L_x_23:
[----:B0-----:R-:W-:-:S13]  /*2160*/  FSETP.GEU.AND P0, PT, R25, 9.9999999747524270788e-07, PT ;  /* 0x358637bd1900780b */ /* 0x001fda0003f0e000 */
[----:B------:R-:W-:Y:S05]  /*2170*/  @!P0 BRA `(.L_x_17) ;  /* 0x0000349000008947 */ /* 0x000fea0003800000 */
[----:B------:R-:W-:Y:S01]  /*2180*/  FADD R26, R83, -R108 ;  /* 0x8000006c531a7221 */ /* 0x000fe20000000000 */
[----:B------:R-:W-:Y:S01]  /*2190*/  FADD R25, R88, -R107 ;  /* 0x8000006b58197221 */ /* 0x000fe20000000000 */
[----:B------:R-:W-:Y:S01]  /*21a0*/  FADD R96, R3, -R110 ;  /* 0x8000006e03607221 */ /* 0x000fe20000000000 */
[----:B------:R-:W-:Y:S01]  /*21b0*/  BSSY B7, `(.L_x_25) ;  /* 0x0000086000077945 */ /* 0x000fe20003800000 */
[-C--:B------:R-:W-:Y:S01]  /*21c0*/  FMUL R93, R21, R26.reuse ;  /* 0x0000001a155d7220 */ /* 0x080fe20000400000 */
[----:B------:R-:W-:-:S03]  /*21d0*/  FMUL R27, R19, R26 ;  /* 0x0000001a131b7220 */ /* 0x000fc60000400000 */
[-C--:B------:R-:W-:Y:S01]  /*21e0*/  FFMA R26, R22, R25.reuse, R93 ;  /* 0x00000019161a7223 */ /* 0x080fe2000000005d */
[----:B------:R-:W-:Y:S01]  /*21f0*/  FFMA R25, R20, R25, R27 ;  /* 0x0000001914197223 */ /* 0x000fe2000000001b */
[----:B------:R-:W-:Y:S02]  /*2200*/  MOV R93, RZ ;  /* 0x000000ff005d7202 */ /* 0x000fe40000000f00 */
[-C--:B------:R-:W-:Y:S01]  /*2210*/  FFMA R26, R23, R96.reuse, R26 ;  /* 0x00000060171a7223 */ /* 0x080fe2000000001a */
[----:B------:R-:W-:Y:S01]  /*2220*/  FFMA R25, R24, R96, R25 ;  /* 0x0000006018197223 */ /* 0x000fe20000000019 */
[----:B------:R-:W-:-:S03]  /*2230*/  MOV R27, 0x3f800000 ;  /* 0x3f800000001b7802 */ /* 0x000fc60000000f00 */
[----:B------:R-:W-:Y:S02]  /*2240*/  FSETP.GTU.AND P0, PT, R26, RZ, PT ;  /* 0x000000ff1a00720b */ /* 0x000fe40003f0c000 */
[----:B------:R-:W-:-:S13]  /*2250*/  FSETP.LE.AND P1, PT, R25, RZ, PT ;  /* 0x000000ff1900720b */ /* 0x000fda0003f23000 */
[----:B------:R-:W-:Y:S05]  /*2260*/  @!P0 BRA P1, `(.L_x_26) ;  /* 0x000007a000008947 */ /* 0x000fea0000800000 */
[----:B------:R-:W-:Y:S01]  /*2270*/  FADD R96, R83, -R99 ;  /* 0x8000006353607221 */ /* 0x000fe20000000000 */
[----:B------:R-:W-:-:S03]  /*2280*/  FADD R27, R88, -R100 ;  /* 0x80000064581b7221 */ /* 0x000fc60000000000 */
[-C--:B------:R-:W-:Y:S01]  /*2290*/  FMUL R93, R19, R96.reuse ;  /* 0x00000060135d7220 */ /* 0x080fe20000400000 */
[----:B------:R-:W-:Y:S01]  /*22a0*/  FMUL R95, R21, R96 ;  /* 0x00000060155f7220 */ /* 0x000fe20000400000 */
[----:B------:R-:W-:Y:S02]  /*22b0*/  FADD R96, R3, -R102 ;  /* 0x8000006603607221 */ /* 0x000fe40000000000 */
[-C--:B------:R-:W-:Y:S01]  /*22c0*/  FFMA R93, R20, R27.reuse, R93 ;  /* 0x0000001b145d7223 */ /* 0x080fe2000000005d */
[----:B------:R-:W-:Y:S01]  /*22d0*/  FFMA R112, R22, R27, R95 ;  /* 0x0000001b16707223 */ /* 0x000fe2000000005f */
[----:B------:R-:W-:Y:S02]  /*22e0*/  MOV R27, RZ ;  /* 0x000000ff001b7202 */ /* 0x000fe40000000f00 */
[-C--:B------:R-:W-:Y:S01]  /*22f0*/  FFMA R116, R24, R96.reuse, R93 ;  /* 0x0000006018747223 */ /* 0x080fe2000000005d */
[----:B------:R-:W-:Y:S01]  /*2300*/  FFMA R109, R23, R96, R112 ;  /* 0x00000060176d7223 */ /* 0x000fe20000000070 */
[----:B------:R-:W-:-:S03]  /*2310*/  MOV R93, 0x3f800000 ;  /* 0x3f800000005d7802 */ /* 0x000fc60000000f00 */
[----:B------:R-:W-:Y:S02]  /*2320*/  FSETP.GE.AND P1, PT, R116, RZ, PT ;  /* 0x000000ff7400720b */ /* 0x000fe40003f26000 */
[----:B------:R-:W-:-:S13]  /*2330*/  FSETP.GTU.AND P0, PT, R109, R116, PT ;  /* 0x000000746d00720b */ /* 0x000fda0003f0c000 */
[----:B------:R-:W-:Y:S05]  /*2340*/  @!P0 BRA P1, `(.L_x_26) ;  /* 0x000006c000008947 */ /* 0x000fea0000800000 */
[----:B------:R-:W-:Y:S01]  /*2350*/  FMUL R96, R26, R116 ;  /* 0x000000741a607220 */ /* 0x000fe20000400000 */
[----:B------:R-:W-:-:S03]  /*2360*/  FSETP.LE.AND P1, PT, R116, RZ, PT ;  /* 0x000000ff7400720b */ /* 0x000fc60003f23000 */
[----:B------:R-:W-:-:S05]  /*2370*/  FFMA R96, R25, R109, -R96 ;  /* 0x0000006d19607223 */ /* 0x000fca0000000860 */
[----:B------:R-:W-:-:S04]  /*2380*/  FSETP.GTU.AND P0, PT, R96, RZ, PT ;  /* 0x000000ff6000720b */ /* 0x000fc80003f0c000 */
[----:B------:R-:W-:-:S13]  /*2390*/  FSETP.GE.AND P0, PT, R25, RZ, !P0 ;  /* 0x000000ff1900720b */ /* 0x000fda0004706000 */
[----:B------:R-:W-:Y:S05]  /*23a0*/  @P0 BRA P1, `(.L_x_27) ;  /* 0x0000056000000947 */ /* 0x000fea0000800000 */
        /* <DEDUP_REMOVED lines=10> */
[----:B------:R-:W-:-:S04]  /*2450*/  MOV R93, RZ ;  /* 0x000000ff005d7202 */ /* 0x000fc80000000f00 */
[----:B------:R-:W-:Y:S02]  /*2460*/  FSETP.GTU.AND P0, PT, R118, R95, PT ;  /* 0x0000005f7600720b */ /* 0x000fe40003f0c000 */
[----:B------:R-:W-:-:S13]  /*2470*/  FSETP.GE.AND P1, PT, R95, RZ, PT ;  /* 0x000000ff5f00720b */ /* 0x000fda0003f26000 */
[----:B------:R-:W-:Y:S05]  /*2480*/  @!P0 BRA P1, `(.L_x_26) ;  /* 0x0000058000008947 */ /* 0x000fea0000800000 */
[----:B------:R-:W-:Y:S01]  /*2490*/  FMUL R25, R25, R95 ;  /* 0x0000005f19197220 */ /* 0x000fe20000400000 */
[----:B------:R-:W-:-:S03]  /*24a0*/  FSETP.LE.AND P1, PT, R95, RZ, PT ;  /* 0x000000ff5f00720b */ /* 0x000fc60003f23000 */
[----:B------:R-:W-:-:S05]  /*24b0*/  FFMA R120, R26, R118, -R25 ;  /* 0x000000761a787223 */ /* 0x000fca0000000819 */
[----:B------:R-:W-:-:S04]  /*24c0*/  FSETP.GTU.AND P0, PT, R120, RZ, PT ;  /* 0x000000ff7800720b */ /* 0x000fc80003f0c000 */
[----:B------:R-:W-:-:S13]  /*24d0*/  FSETP.GE.AND P0, PT, R26, RZ, !P0 ;  /* 0x000000ff1a00720b */ /* 0x000fda0004706000 */
[----:B------:R-:W-:Y:S05]  /*24e0*/  @P0 BRA P1, `(.L_x_28) ;  /* 0x000002f000000947 */ /* 0x000fea0000800000 */
[----:B------:R-:W-:Y:S01]  /*24f0*/  FMUL R25, R109, R118 ;  /* 0x000000766d197220 */ /* 0x000fe20000400000 */
[----:B------:R-:W-:-:S03]  /*2500*/  FADD R118, R118, -R95 ;  /* 0x8000005f76767221 */ /* 0x000fc60000000000 */
[C---:B------:R-:W-:Y:S01]  /*2510*/  FFMA R27, R116.reuse, R95, -R25 ;  /* 0x0000005f741b7223 */ /* 0x040fe20000000819 */
[----:B------:R-:W-:Y:S01]  /*2520*/  FADD R25, -R116, R109 ;  /* 0x0000006d74197221 */ /* 0x000fe20000000100 */
[----:B------:R-:W-:-:S03]  /*2530*/  FSETP.GE.AND P1, PT, R118, RZ, PT ;  /* 0x000000ff7600720b */ /* 0x000fc60003f26000 */
[----:B------:R-:W-:-:S04]  /*2540*/  FSETP.GTU.AND P0, PT, R27, RZ, PT ;  /* 0x000000ff1b00720b */ /* 0x000fc80003f0c000 */
[----:B------:R-:W-:-:S13]  /*2550*/  FSETP.GE.AND P0, PT, R25, RZ, !P0 ;  /* 0x000000ff1900720b */ /* 0x000fda0004706000 */
[----:B------:R-:W-:Y:S05]  /*2560*/  @P0 BRA P1, `(.L_x_29) ;  /* 0x0000014000000947 */ /* 0x000fea0000800000 */
[----:B------:R-:W-:Y:S01]  /*2570*/  FADD R25, R120, R27 ;  /* 0x0000001b78197221 */ /* 0x000fe20000000000 */
[----:B------:R-:W-:Y:S03]  /*2580*/  BSSY B3, `(.L_x_30) ;  /* 0x000000e000037945 */ /* 0x000fe60003800000 */
[----:B------:R-:W-:-:S05]  /*2590*/  FADD R26, R96, R25 ;  /* 0x00000019601a7221 */ /* 0x000fca0000000000 */
[----:B------:R-:W-:-:S04]  /*25a0*/  IADD3 R25, R26, 0x1800000, RZ ;  /* 0x018000001a197810 */ /* 0x000fc80007ffe0ff */
[----:B------:R-:W-:-:S04]  /*25b0*/  LOP3.LUT R25, R25, 0x7f800000, RZ, 0xc0, !PT ;  /* 0x7f80000019197812 */ /* 0x000fc800078ec0ff */
[----:B------:R-:W-:-:S13]  /*25c0*/  ISETP.GT.U32.AND P0, PT, R25, 0x1ffffff, PT ;  /* 0x01ffffff1900780c */ /* 0x000fda0003f04070 */
[----:B------:R-:W-:Y:S05]  /*25d0*/  @P0 BRA `(.L_x_31) ;  /* 0x0000004000000947 */ /* 0x000fea0003800000 */
[----:B------:R-:W-:Y:S02]  /*25e0*/  MOV R111, 0x2600 ;  /* 0x00002600006f7802 */ /* 0x000fe40000000f00 */
[----:B------:R-:W-:Y:S05]  /*25f0*/  CALL.REL.NOINC `($__internal_1_$__cuda_sm20_rcp_rn_f32_slowpath) ;  /* 0x0000a60000007944 */ /* 0x000fea0003c00000 */
[----:B------:R-:W-:Y:S01]  /*2600*/  MOV R27, R25 ;  /* 0x00000019001b7202 */ /* 0x000fe20000000f00 */
[----:B------:R-:W-:Y:S05]  /*2610*/  BRA `(.L_x_32) ;  /* 0x0000004000007947 */ /* 0x000fea0003800000 */
.L_x_31:
[----:B------:R-:W0:Y:S02]  /*2620*/  MUFU.RCP R27, R26 ;  /* 0x0000001a001b7308 */ /* 0x000e240000001000 */
[----:B0-----:R-:W-:-:S04]  /*2630*/  FFMA R25, R26, R27, -1 ;  /* 0xbf8000001a197423 */ /* 0x001fc8000000001b */
[----:B------:R-:W-:-:S04]  /*2640*/  FADD.FTZ R26, -R25, -RZ ;  /* 0x800000ff191a7221 */ /* 0x000fc80000010100 */
[----:B------:R-:W-:Y:S02]  /*2650*/  FFMA R27, R27, R26, R27 ;  /* 0x0000001a1b1b7223 */ /* 0x000fe4000000001b */
.L_x_32:
[----:B------:R-:W-:Y:S05]  /*2660*/  BSYNC B3 ;  /* 0x0000000000037941 */ /* 0x000fea0003800000 */
.L_x_30:
[----:B------:R-:W-:-:S04]  /*2670*/  FMUL R93, R120, R27 ;  /* 0x0000001b785d7220 */ /* 0x000fc80000400000 */
[----:B------:R-:W-:-:S04]  /*2680*/  FADD R25, -R93, 1 ;  /* 0x3f8000005d197421 */ /* 0x000fc80000000100 */
[----:B------:R-:W-:Y:S01]  /*2690*/  FFMA R27, -R96, R27, R25 ;  /* 0x0000001b601b7223 */ /* 0x000fe20000000119 */
[----:B------:R-:W-:Y:S05]  /*26a0*/  BRA `(.L_x_26) ;  /* 0x0000036000007947 */ /* 0x000fea0003800000 */
.L_x_29:
[----:B------:R-:W-:Y:S01]  /*26b0*/  FADD R118, R25, R118 ;  /* 0x0000007619767221 */ /* 0x000fe20000000000 */
[----:B------:R-:W-:Y:S03]  /*26c0*/  BSSY B8, `(.L_x_33) ;  /* 0x000000d000087945 */ /* 0x000fe60003800000 */
        /* <DEDUP_REMOVED lines=9> */
[----:B------:R-:W-:Y:S02]  /*2760*/  MOV R109, 0x2780 ;  /* 0x00002780006d7802 */ /* 0x000fe40000000f00 */
[----:B------:R-:W-:Y:S05]  /*2770*/  CALL.REL.NOINC `($__internal_3_$__cuda_sm3x_div_rn_noftz_f32_slowpath) ;  /* 0x0000a95000007944 */ /* 0x000fea0003c00000 */
[----:B0-----:R-:W-:Y:S02]  /*2780*/  MOV R27, R25 ;  /* 0x00000019001b7202 */ /* 0x001fe40000000f00 */
.L_x_34:
[----:B------:R-:W-:Y:S05]  /*2790*/  BSYNC B8 ;  /* 0x0000000000087941 */ /* 0x000fea0003800000 */
.L_x_33:
[----:B------:R-:W-:-:S04]  /*27a0*/  FADD R93, -R27, 1 ;  /* 0x3f8000001b5d7421 */ /* 0x000fc80000000100 */
[----:B------:R-:W-:-:S04]  /*27b0*/  FADD R26, -R93, 1 ;  /* 0x3f8000005d1a7421 */ /* 0x000fc80000000100 */
[----:B------:R-:W-:Y:S01]  /*27c0*/  FADD R27, R26, -R27 ;  /* 0x8000001b1a1b7221 */ /* 0x000fe20000000000 */
[----:B------:R-:W-:Y:S05]  /*27d0*/  BRA `(.L_x_26) ;  /* 0x0000023000007947 */ /* 0x000fea0003800000 */
.L_x_28:
[----:B------:R-:W-:Y:S01]  /*27e0*/  FADD R95, R26, -R95 ;  /* 0x8000005f1a5f7221 */ /* 0x000fe20000000000 */
[----:B------:R-:W-:Y:S01]  /*27f0*/  BSSY B8, `(.L_x_35) ;  /* 0x000000f000087945 */ /* 0x000fe20003800000 */
[----:B------:R-:W-:Y:S02]  /*2800*/  MOV R93, RZ ;  /* 0x000000ff005d7202 */ /* 0x000fe40000000f00 */
        /* <DEDUP_REMOVED lines=13> */
.L_x_36:
[----:B------:R-:W-:Y:S05]  /*28e0*/  BSYNC B8 ;  /* 0x0000000000087941 */ /* 0x000fea0003800000 */
.L_x_35:
[----:B------:R-:W-:Y:S01]  /*28f0*/  FADD R27, -R27, 1 ;  /* 0x3f8000001b1b7421 */ /* 0x000fe20000000100 */
[----:B------:R-:W-:Y:S05]  /*2900*/  BRA `(.L_x_26) ;  /* 0x0000010000007947 */ /* 0x000fea0003800000 */
.L_x_27:
[----:B------:R-:W-:Y:S01]  /*2910*/  FADD R116, R25, -R116 ;  /* 0x8000007419747221 */ /* 0x000fe20000000000 */
        /* <DEDUP_REMOVED lines=13> */
.L_x_38:
[----:B------:R-:W-:Y:S05]  /*29f0*/  BSYNC B8 ;  /* 0x0000000000087941 */ /* 0x000fea0003800000 */
.L_x_37:
[----:B------:R-:W-:Y:S02]  /*2a00*/  FADD R27, -R93, 1 ;  /* 0x3f8000005d1b7421 */ /* 0x000fe40000000100 */
.L_x_26:
[----:B------:R-:W-:Y:S05]  /*2a10*/  BSYNC B7 ;  /* 0x0000000000077941 */ /* 0x000fea0003800000 */
.L_x_25:
[----:B------:R-:W-:Y:S01]  /*2a20*/  FADD R26, -R27, 1 ;  /* 0x3f8000001b1a7421 */ /* 0x000fe20000000100 */
[-C--:B------:R-:W-:Y:S01]  /*2a30*/  FMUL R25, R99, R93.reuse ;  /* 0x0000005d63197220 */ /* 0x080fe20000400000 */
[----:B------:R-:W-:Y:S01]  /*2a40*/  FMUL R96, R100, R93 ;  /* 0x0000005d64607220 */ /* 0x000fe20000400000 */
[----:B------:R-:W-:Y:S01]  /*2a50*/  BSSY B2, `(.L_x_39) ;  /* 0x000001c000027945 */ /* 0x000fe20003800000 */
[----:B------:R-:W-:Y:S01]  /*2a60*/  FADD R95, R26, -R93 ;  /* 0x8000005d1a5f7221 */ /* 0x000fe20000000000 */
[----:B------:R-:W-:Y:S01]  /*2a70*/  FFMA R109, R108, R27, R25 ;  /* 0x0000001b6c6d7223 */ /* 0x000fe20000000019 */
[----:B------:R-:W-:Y:S01]  /*2a80*/  FMUL R25, R102, R93 ;  /* 0x0000005d66197220 */ /* 0x000fe20000400000 */
[----:B------:R-:W-:Y:S01]  /*2a90*/  FFMA R96, R107, R27, R96 ;  /* 0x0000001b6b607223 */ /* 0x000fe20000000060 */
[----:B------:R-:W-:Y:S01]  /*2aa0*/  FFMA R117, R92, 0.0010000000474974513054, R13 ;  /* 0x3a83126f5c757823 */ /* 0x000fe2000000000d */
[----:B------:R-:W-:Y:S01]  /*2ab0*/  FFMA R114, R98, R95, R109 ;  /* 0x0000005f62727223 */ /* 0x000fe2000000006d */
[----:B------:R-:W-:Y:S01]  /*2ac0*/  FFMA R26, R110, R27, R25 ;  /* 0x0000001b6e1a7223 */ /* 0x000fe20000000019 */
[----:B------:R-:W-:-:S02]  /*2ad0*/  FFMA R113, R97, R95, R96 ;  /* 0x0000005f61717223 */ /* 0x000fc40000000060 */
[----:B------:R-:W-:Y:S01]  /*2ae0*/  FADD R27, -R83, R114 ;  /* 0x00000072531b7221 */ /* 0x000fe20000000100 */
[----:B------:R-:W-:Y:S01]  /*2af0*/  FFMA R115, R101, R95, R26 ;  /* 0x0000005f65737223 */ /* 0x000fe2000000001a */
[----:B------:R-:W-:Y:S02]  /*2b00*/  FADD R25, -R88, R113 ;  /* 0x0000007158197221 */ /* 0x000fe40000000100 */
[----:B------:R-:W-:Y:S01]  /*2b10*/  FMUL R96, R27, R27 ;  /* 0x0000001b1b607220 */ /* 0x000fe20000400000 */
[----:B------:R-:W-:-:S03]  /*2b20*/  FADD R26, -R3, R115 ;  /* 0x00000073031a7221 */ /* 0x000fc60000000100 */
[----:B------:R-:W-:-:S04]  /*2b30*/  FFMA R25, R25, R25, R96 ;  /* 0x0000001919197223 */ /* 0x000fc80000000060 */
[----:B------:R-:W-:-:S04]  /*2b40*/  FFMA R25, R26, R26, R25 ;  /* 0x0000001a1a197223 */ /* 0x000fc80000000019 */
[----:B------:R0:W1:Y:S01]  /*2b50*/  MUFU.RSQ R26, R25 ;  /* 0x00000019001a7308 */ /* 0x0000620000001400 */
[----:B------:R-:W-:-:S04]  /*2b60*/  IADD3 R27, R25, -0xd000000, RZ ;  /* 0xf3000000191b7810 */ /* 0x000fc80007ffe0ff */
[----:B------:R-:W-:-:S13]  /*2b70*/  ISETP.GT.U32.AND P0, PT, R27, 0x727fffff, PT ;  /* 0x727fffff1b00780c */ /* 0x000fda0003f04070 */
[----:B------:R-:W-:Y:S05]  /*2b80*/  @!P0 BRA `(.L_x_40) ;  /* 0x0000004000008947 */ /* 0x000fea0003800000 */
[----:B01----:R-:W-:Y:S02]  /*2b90*/  MOV R111, 0x2bb0 ;  /* 0x00002bb0006f7802 */ /* 0x003fe40000000f00 */
[----:B------:R-:W-:Y:S05]  /*2ba0*/  CALL.REL.NOINC `($__internal_2_$__cuda_sm20_sqrt_rn_f32_slowpath) ;  /* 0x0000a3b000007944 */ /* 0x000fea0003c00000 */
[----:B------:R-:W-:Y:S01]  /*2bb0*/  MOV R96, R25 ;  /* 0x0000001900607202 */ /* 0x000fe20000000f00 */
[----:B------:R-:W-:Y:S05]  /*2bc0*/  BRA `(.L_x_41) ;  /* 0x0000004000007947 */ /* 0x000fea0003800000 */
.L_x_40:
[----:B01----:R-:W-:Y:S01]  /*2bd0*/  FMUL.FTZ R96, R25, R26 ;  /* 0x0000001a19607220 */ /* 0x003fe20000410000 */
[----:B------:R-:W-:-:S03]  /*2be0*/  FMUL.FTZ R26, R26, 0.5 ;  /* 0x3f0000001a1a7820 */ /* 0x000fc60000410000 */
[----:B------:R-:W-:-:S04]  /*2bf0*/  FFMA R25, -R96, R96, R25 ;  /* 0x0000006060197223 */ /* 0x000fc80000000119 */
[----:B------:R-:W-:Y:S02]  /*2c00*/  FFMA R96, R25, R26, R96 ;  /* 0x0000001a19607223 */ /* 0x000fe40000000060 */
.L_x_41:
[----:B------:R-:W-:Y:S05]  /*2c10*/  BSYNC B2 ;  /* 0x0000000000027941 */ /* 0x000fea0003800000 */
.L_x_39:
[----:B------:R-:W-:-:S13]  /*2c20*/  FSETP.GEU.AND P0, PT, R96, R117, PT ;  /* 0x000000756000720b */ /* 0x000fda0003f0e000 */
[----:B------:R-:W-:Y:S05]  /*2c30*/  @P0 BRA `(.L_x_17) ;  /* 0x000029d000000947 */ /* 0x000fea0003800000 */
[--C-:B------:R-:W-:Y:S01]  /*2c40*/  FADD R112, -R108, R114.reuse ;  /* 0x000000726c707221 */ /* 0x100fe20000000100 */
[----:B------:R-:W-:Y:S01]  /*2c50*/  FADD R108, -R107, R113 ;  /* 0x000000716b6c7221 */ /* 0x000fe20000000100 */
[----:B------:R-:W-:Y:S01]  /*2c60*/  FADD R110, -R110, R115 ;  /* 0x000000736e6e7221 */ /* 0x000fe20000000100 */
[----:B------:R-:W-:Y:S01]  /*2c70*/  FADD R26, -R98, R114 ;  /* 0x00000072621a7221 */ /* 0x000fe20000000100 */
[----:B------:R-:W-:Y:S01]  /*2c80*/  FMUL R25, R112, R112 ;  /* 0x0000007070197220 */ /* 0x000fe20000400000 */
[----:B------:R-:W-:Y:S02]  /*2c90*/  BSSY B7, `(.L_x_42) ;  /* 0x000021c000077945 */ /* 0x000fe40003800000 */
[----:B------:R-:W-:Y:S01]  /*2ca0*/  FMUL R26, R26, R26 ;  /* 0x0000001a1a1a7220 */ /* 0x000fe20000400000 */
[----:B------:R-:W-:-:S04]  /*2cb0*/  FFMA R25, R108, R108, R25 ;  /* 0x0000006c6c197223 */ /* 0x000fc80000000019 */
[----:B------:R-:W-:Y:S01]  /*2cc0*/  FFMA R27, R110, R110, R25 ;  /* 0x0000006e6e1b7223 */ /* 0x000fe20000000019 */
[----:B------:R-:W-:-:S04]  /*2cd0*/  FADD R25, -R97, R113 ;  /* 0x0000007161197221 */ /* 0x000fc80000000100 */
[----:B------:R-:W-:Y:S01]  /*2ce0*/  FSETP.GEU.AND P0, PT, R27, R14, PT ;  /* 0x0000000e1b00720b */ /* 0x000fe20003f0e000 */
[----:B------:R-:W-:Y:S01]  /*2cf0*/  FFMA R26, R25, R25, R26 ;  /* 0x00000019191a7223 */ /* 0x000fe2000000001a */
[----:B------:R-:W-:-:S04]  /*2d00*/  FADD R25, -R101, R115 ;  /* 0x0000007365197221 */ /* 0x000fc80000000100 */
[----:B------:R-:W-:-:S07]  /*2d10*/  FFMA R109, R25, R25, R26 ;  /* 0x00000019196d7223 */ /* 0x000fce000000001a */
[----:B------:R-:W-:Y:S05]  /*2d20*/  @!P0 BRA `(.L_x_43) ;  /* 0x0000171000008947 */ /* 0x000fea0003800000 */
[----:B------:R-:W-:Y:S01]  /*2d30*/  FADD R114, -R99, R114 ;  /* 0x0000007263727221 */ /* 0x000fe20000000100 */
[----:B------:R-:W-:Y:S01]  /*2d40*/  FADD R26, -R100, R113 ;  /* 0x00000071641a7221 */ /* 0x000fe20000000100 */
[----:B------:R-:W-:Y:S02]  /*2d50*/  FADD R116, -R102, R115 ;  /* 0x0000007366747221 */ /* 0x000fe40000000100 */
[----:B------:R-:W-:-:S04]  /*2d60*/  FMUL R25, R114, R114 ;  /* 0x0000007272197220 */ /* 0x000fc80000400000 */
[----:B------:R-:W-:-:S04]  /*2d70*/  FFMA R25, R26, R26, R25 ;  /* 0x0000001a1a197223 */ /* 0x000fc80000000019 */
[----:B------:R-:W-:-:S05]  /*2d80*/  FFMA R107, R116, R116, R25 ;  /* 0x00000074746b7223 */ /* 0x000fca0000000019 */
[----:B------:R-:W-:-:S13]  /*2d90*/  FSETP.GEU.AND P0, PT, R107, R14, PT ;  /* 0x0000000e6b00720b */ /* 0x000fda0003f0e000 */
[----:B------:R-:W-:Y:S05]  /*2da0*/  @!P0 BRA `(.L_x_44) ;  /* 0x00000c4000008947 */ /* 0x000fea0003800000 */
[----:B------:R-:W-:-:S13]  /*2db0*/  FSETP.GEU.AND P0, PT, R109, R14, PT ;  /* 0x0000000e6d00720b */ /* 0x000fda0003f0e000 */
[----:B------:R-:W-:Y:S05]  /*2dc0*/  @!P0 BRA `(.L_x_45) ;  /* 0x000001b000008947 */ /* 0x000fea0003800000 */
[----:B------:R-:W-:Y:S01]  /*2dd0*/  FADD R25, -R99, R98 ;  /* 0x0000006263197221 */ /* 0x000fe20000000100 */
[----:B------:R-:W-:Y:S01]  /*2de0*/  FADD R100, -R100, R97 ;  /* 0x0000006164647221 */ /* 0x000fe20000000100 */
[----:B------:R-:W-:Y:S01]  /*2df0*/  FMUL R19, R19, R112 ;  /* 0x0000007013137220 */ /* 0x000fe20000400000 */
[----:B------:R-:W-:Y:S01]  /*2e00*/  FADD R102, -R102, R101 ;  /* 0x0000006566667221 */ /* 0x000fe20000000100 */
[----:B------:R-:W-:Y:S01]  /*2e10*/  FMUL R25, R25, R114 ;  /* 0x0000007219197220 */ /* 0x000fe20000400000 */
[----:B------:R-:W-:Y:S01]  /*2e20*/  FMUL R21, R21, R112 ;  /* 0x0000007015157220 */ /* 0x000fe20000400000 */
[----:B------:R-:W-:Y:S02]  /*2e30*/  FFMA R19, R20, R108, R19 ;  /* 0x0000006c14137223 */ /* 0x000fe40000000013 */
[----:B------:R-:W-:Y:S01]  /*2e40*/  FFMA R25, R100, R26, R25 ;  /* 0x0000001a64197223 */ /* 0x000fe20000000019 */
[----:B------:R-:W-:Y:S01]  /*2e50*/  FFMA R22, R22, R108, R21 ;  /* 0x0000006c16167223 */ /* 0x000fe20000000015 */
[----:B------:R-:W-:-:S02]  /*2e60*/  FFMA R19, R24, R110, R19 ;  /* 0x0000006e18137223 */ /* 0x000fc40000000013 */
[----:B------:R-:W-:Y:S01]  /*2e70*/  FFMA R25, R102, R116, R25 ;  /* 0x0000007466197223 */ /* 0x000fe20000000019 */
[----:B------:R-:W-:Y:S01]  /*2e80*/  FFMA R22, R23, R110, R22 ;  /* 0x0000006e17167223 */ /* 0x000fe20000000016 */
[----:B------:R-:W-:Y:S02]  /*2e90*/  FMUL R20, R19, R19 ;  /* 0x0000001313147220 */ /* 0x000fe40000400000 */
[----:B------:R-:W-:Y:S01]  /*2ea0*/  FMUL R24, R25, R25 ;  /* 0x0000001919187220 */ /* 0x000fe20000400000 */
[----:B------:R-:W-:Y:S01]  /*2eb0*/  FMUL R19, R22, R22 ;  /* 0x0000001616137220 */ /* 0x000fe20000400000 */
[----:B------:R-:W-:Y:S01]  /*2ec0*/  FFMA R20, R103, R27, -R20 ;  /* 0x0000001b67147223 */ /* 0x000fe20000000814 */
[C---:B------:R-:W-:Y:S01]  /*2ed0*/  FMUL R103, R14.reuse, R103 ;  /* 0x000000670e677220 */ /* 0x040fe20000400000 */
[----:B------:R-:W-:Y:S01]  /*2ee0*/  FFMA R24, R105, R107, -R24 ;  /* 0x0000006b69187223 */ /* 0x000fe20000000818 */
[----:B------:R-:W-:Y:S01]  /*2ef0*/  FMUL R105, R14, R105 ;  /* 0x000000690e697220 */ /* 0x000fe20000400000 */
[----:B------:R-:W-:Y:S01]  /*2f00*/  FFMA R19, R104, R27, -R19 ;  /* 0x0000001b68137223 */ /* 0x000fe20000000813 */
[----:B------:R-:W-:-:S03]  /*2f10*/  FMUL R104, R14, R104 ;  /* 0x000000680e687220 */ /* 0x000fc60000400000 */
[----:B------:R-:W-:-:S04]  /*2f20*/  FSETP.GEU.AND P0, PT, R24, R105, PT ;  /* 0x000000691800720b */ /* 0x000fc80003f0e000 */
[----:B------:R-:W-:Y:S02]  /*2f30*/  FSETP.LT.OR P0, PT, R20, R103, !P0 ;  /* 0x000000671400720b */ /* 0x000fe40004701400 */
[----:B------:R-:W-:Y:S02]  /*2f40*/  MOV R20, 0x40490fdb ;  /* 0x40490fdb00147802 */ /* 0x000fe40000000f00 */
[----:B------:R-:W-:-:S04]  /*2f50*/  FSETP.LT.OR P0, PT, R19, R104, P0 ;  /* 0x000000681300720b */ /* 0x000fc80000701400 */
[----:B------:R-:W-:Y:S01]  /*2f60*/  FSEL R20, R20, 6.2831854820251464844, P0 ;  /* 0x40c90fdb14147808 */ /* 0x000fe20000000000 */
[----:B------:R-:W-:Y:S05]  /*2f70*/  BRA `(.L_x_46) ;  /* 0x00001ed000007947 */ /* 0x000fea0003800000 */
.L_x_45:
[----:B------:R-:W-:Y:S01]  /*2f80*/  IADD3 R19, R104, -0xd000000, RZ ;  /* 0xf300000068137810 */ /* 0x000fe20007ffe0ff */
[----:B------:R0:W1:Y:S01]  /*2f90*/  MUFU.RSQ R25, R104 ;  /* 0x0000006800197308 */ /* 0x0000620000001400 */
[----:B------:R-:W-:Y:S02]  /*2fa0*/  BSSY B2, `(.L_x_47) ;  /* 0x000000c000027945 */ /* 0x000fe40003800000 */
[----:B------:R-:W-:-:S13]  /*2fb0*/  ISETP.GT.U32.AND P0, PT, R19, 0x727fffff, PT ;  /* 0x727fffff1300780c */ /* 0x000fda0003f04070 */
[----:B------:R-:W-:Y:S05]  /*2fc0*/  @!P0 BRA `(.L_x_48) ;  /* 0x0000005000008947 */ /* 0x000fea0003800000 */
[----:B01----:R-:W-:Y:S02]  /*2fd0*/  MOV R25, R104 ;  /* 0x0000006800197202 */ /* 0x003fe40000000f00 */
[----:B------:R-:W-:Y:S02]  /*2fe0*/  MOV R111, 0x3000 ;  /* 0x00003000006f7802 */ /* 0x000fe40000000f00 */
[----:B------:R-:W-:Y:S05]  /*2ff0*/  CALL.REL.NOINC `($__internal_2_$__cuda_sm20_sqrt_rn_f32_slowpath) ;  /* 0x00009f6000007944 */ /* 0x000fea0003c00000 */
[----:B------:R-:W-:Y:S01]  /*3000*/  MOV R20, R25 ;  /* 0x0000001900147202 */ /* 0x000fe20000000f00 */
[----:B------:R-:W-:Y:S05]  /*3010*/  BRA `(.L_x_49) ;  /* 0x0000004000007947 */ /* 0x000fea0003800000 */
.L_x_48:
[----:B01----:R-:W-:Y:S01]  /*3020*/  FMUL.FTZ R19, R104, R25 ;  /* 0x0000001968137220 */ /* 0x003fe20000410000 */
[----:B------:R-:W-:-:S03]  /*3030*/  FMUL.FTZ R24, R25, 0.5 ;  /* 0x3f00000019187820 */ /* 0x000fc60000410000 */
[----:B------:R-:W-:-:S04]  /*3040*/  FFMA R20, -R19, R19, R104 ;  /* 0x0000001313147223 */ /* 0x000fc80000000168 */
[----:B------:R-:W-:Y:S02]  /*3050*/  FFMA R20, R20, R24, R19 ;  /* 0x0000001814147223 */ /* 0x000fe40000000013 */
.L_x_49:
[----:B------:R-:W-:Y:S05]  /*3060*/  BSYNC B2 ;  /* 0x0000000000027941 */ /* 0x000fea0003800000 */
.L_x_47:
[----:B------:R-:W-:Y:S01]  /*3070*/  FSETP.GT.AND P0, PT, R20, RZ, PT ;  /* 0x000000ff1400720b */ /* 0x000fe20003f04000 */
[----:B------:R-:W-:Y:S01]  /*3080*/  BSSY B8, `(.L_x_50) ;  /* 0x0000033000087945 */ /* 0x000fe20003800000 */
[----:B------:R-:W-:Y:S02]  /*3090*/  MOV R19, RZ ;  /* 0x000000ff00137202 */ /* 0x000fe40000000f00 */
[----:B------:R-:W-:Y:S02]  /*30a0*/  MOV R24, RZ ;  /* 0x000000ff00187202 */ /* 0x000fe40000000f00 */
[----:B------:R-:W-:Y:S02]  /*30b0*/  MOV R103, RZ ;  /* 0x000000ff00677202 */ /* 0x000fe40000000f00 */
[----:B------:R-:W-:-:S05]  /*30c0*/  MOV R104, RZ ;  /* 0x000000ff00687202 */ /* 0x000fca0000000f00 */
[----:B------:R-:W-:Y:S05]  /*30d0*/  @!P0 BRA `(.L_x_51) ;  /* 0x000002d000008947 */ /* 0x000fea0003800000 */
[----:B------:R-:W0:Y:S01]  /*30e0*/  MUFU.RCP R25, R20 ;  /* 0x0000001400197308 */ /* 0x000e220000001000 */
[----:B------:R-:W-:Y:S07]  /*30f0*/  BSSY B9, `(.L_x_52) ;  /* 0x000000d000097945 */ /* 0x000fee0003800000 */
[----:B------:R-:W1:Y:S01]  /*3100*/  FCHK P0, -R23, R20 ;  /* 0x0000001417007302 */ /* 0x000e620000000100 */
[----:B0-----:R-:W-:-:S04]  /*3110*/  FFMA R24, R25, -R20, 1 ;  /* 0x3f80000019187423 */ /* 0x001fc80000000814 */
[----:B------:R-:W-:-:S04]  /*3120*/  FFMA R24, R25, R24, R25 ;  /* 0x0000001819187223 */ /* 0x000fc80000000019 */
[----:B------:R-:W-:-:S04]  /*3130*/  FFMA R25, -R23, R24, RZ ;  /* 0x0000001817197223 */ /* 0x000fc800000001ff */
[----:B------:R-:W-:-:S04]  /*3140*/  FFMA R26, R25, -R20, -R23 ;  /* 0x80000014191a7223 */ /* 0x000fc80000000817 */
[----:B------:R-:W-:Y:S01]  /*3150*/  FFMA R104, R24, R26, R25 ;  /* 0x0000001a18687223 */ /* 0x000fe20000000019 */
[----:B-1----:R-:W-:Y:S05]  /*3160*/  @!P0 BRA `(.L_x_53) ;  /* 0x0000005000008947 */ /* 0x002fea0003800000 */
[----:B------:R-:W-:Y:S01]  /*3170*/  FADD R25, -R23, -RZ ;  /* 0x800000ff17197221 */ /* 0x000fe20000000100 */
[----:B------:R-:W-:Y:S02]  /*3180*/  MOV R26, R20 ;  /* 0x00000014001a7202 */ /* 0x000fe40000000f00 */
[----:B------:R-:W-:Y:S02]  /*3190*/  MOV R109, 0x31b0 ;  /* 0x000031b0006d7802 */ /* 0x000fe40000000f00 */
[----:B------:R-:W-:Y:S05]  /*31a0*/  CALL.REL.NOINC `($__internal_3_$__cuda_sm3x_div_rn_noftz_f32_slowpath) ;  /* 0x00009f2000007944 */ /* 0x000fea0003c00000 */
[----:B0-----:R-:W-:Y:S02]  /*31b0*/  MOV R104, R25 ;  /* 0x0000001900687202 */ /* 0x001fe40000000f00 */
.L_x_53:
[----:B------:R-:W-:Y:S05]  /*31c0*/  BSYNC B9 ;  /* 0x0000000000097941 */ /* 0x000fea0003800000 */
.L_x_52:
        /* <DEDUP_REMOVED lines=14> */
.L_x_55:
[----:B------:R-:W-:Y:S05]  /*32b0*/  BSYNC B9 ;  /* 0x0000000000097941 */ /* 0x000fea0003800000 */
.L_x_54:
        /* <DEDUP_REMOVED lines=14> */
.L_x_56:
[----:B------:R-:W-:Y:S05]  /*33a0*/  BSYNC B9 ;  /* 0x0000000000097941 */ /* 0x000fea0003800000 */
.L_x_51:
[----:B------:R-:W-:Y:S05]  /*33b0*/  BSYNC B8 ;  /* 0x0000000000087941 */ /* 0x000fea0003800000 */
.L_x_50:
        /* <DEDUP_REMOVED lines=10> */
.L_x_58:
[----:B01----:R-:W-:Y:S01]  /*3460*/  FMUL.FTZ R22, R105, R20 ;  /* 0x0000001469167220 */ /* 0x003fe20000410000 */
[----:B------:R-:W-:-:S03]  /*3470*/  FMUL.FTZ R20, R20, 0.5 ;  /* 0x3f00000014147820 */ /* 0x000fc60000410000 */
[----:B------:R-:W-:-:S04]  /*3480*/  FFMA R105, -R22, R22, R105 ;  /* 0x0000001616697223 */ /* 0x000fc80000000169 */
[----:B------:R-:W-:Y:S02]  /*3490*/  FFMA R22, R105, R20, R22 ;  /* 0x0000001469167223 */ /* 0x000fe40000000016 */
.L_x_59:
[----:B------:R-:W-:Y:S05]  /*34a0*/  BSYNC B2 ;  /* 0x0000000000027941 */ /* 0x000fea0003800000 */
.L_x_57:
[----:B------:R-:W-:Y:S01]  /*34b0*/  FSETP.GT.AND P0, PT, R22, RZ, PT ;  /* 0x000000ff1600720b */ /* 0x000fe20003f04000 */
[----:B------:R-:W-:Y:S01]  /*34c0*/  BSSY B8, `(.L_x_60) ;  /* 0x0000034000087945 */ /* 0x000fe20003800000 */
[----:B------:R-:W-:-:S11]  /*34d0*/  CS2R R20, SRZ ;  /* 0x0000000000147805 */ /* 0x000fd6000001ff00 */
[----:B------:R-:W-:Y:S05]  /*34e0*/  @!P0 BRA `(.L_x_61) ;  /* 0x0000031000008947 */ /* 0x000fea0003800000 */
[----:B------:R-:W0:Y:S01]  /*34f0*/  MUFU.RCP R19, R22 ;  /* 0x0000001600137308 */ /* 0x000e220000001000 */
[----:B------:R-:W-:Y:S01]  /*3500*/  FADD R25, -R102, R101 ;  /* 0x0000006566197221 */ /* 0x000fe20000000100 */
[----:B------:R-:W-:Y:S06]  /*3510*/  BSSY B9, `(.L_x_62) ;  /* 0x000000f000097945 */ /* 0x000fec0003800000 */
[----:B------:R-:W1:Y:S01]  /*3520*/  FCHK P0, -R25, R22 ;  /* 0x0000001619007302 */ /* 0x000e620000000100 */
[----:B0-----:R-:W-:-:S04]  /*3530*/  FFMA R20, R19, -R22, 1 ;  /* 0x3f80000013147423 */ /* 0x001fc80000000816 */
[----:B------:R-:W-:Y:S01]  /*3540*/  FFMA R26, R19, R20, R19 ;  /* 0x00000014131a7223 */ /* 0x000fe20000000013 */
[----:B------:R-:W-:Y:S01]  /*3550*/  FADD R19, -R100, R97 ;  /* 0x0000006164137221 */ /* 0x000fe20000000100 */
[----:B------:R-:W-:Y:S02]  /*3560*/  FADD R20, -R99, R98 ;  /* 0x0000006263147221 */ /* 0x000fe40000000100 */
        /* <DEDUP_REMOVED lines=9> */
.L_x_63:
[----:B------:R-:W-:Y:S05]  /*3600*/  BSYNC B9 ;  /* 0x0000000000097941 */ /* 0x000fea0003800000 */
.L_x_62:
        /* <DEDUP_REMOVED lines=14> */
.L_x_65:
[----:B------:R-:W-:Y:S05]  /*36f0*/  BSYNC B9 ;  /* 0x0000000000097941 */ /* 0x000fea0003800000 */
.L_x_64:
[----:B------:R-:W0:Y:S01]  /*3700*/  MUFU.RCP R25, R22 ;  /* 0x0000001600197308 */ /* 0x000e220000001000 */
[----:B------:R-:W-:Y:S07]  /*3710*/  BSSY B9, `(.L_x_66) ;  /* 0x000000d000097945 */ /* 0x000fee0003800000 */
[----:B------:R-:W1:Y:S01]  /*3720*/  FCHK P0, -R19, R22 ;  /* 0x0000001613007302 */ /* 0x000e620000000100 */
[----:B0-----:R-:W-:-:S04]  /*3730*/  FFMA R20, R25, -R22, 1 ;  /* 0x3f80000019147423 */ /* 0x001fc80000000816 */
[----:B------:R-:W-:Y:S01]  /*3740*/  FFMA R27, R25, R20, R25 ;  /* 0x00000014191b7223 */ /* 0x000fe20000000019 */
[----:B------:R-:W-:-:S03]  /*3750*/  MOV R20, R23 ;  /* 0x0000001700147202 */ /* 0x000fc60000000f00 */
        /* <DEDUP_REMOVED lines=8> */
.L_x_67:
[----:B------:R-:W-:Y:S05]  /*37e0*/  BSYNC B9 ;  /* 0x0000000000097941 */ /* 0x000fea0003800000 */
.L_x_66:
[----:B0-----:R-:W-:Y:S02]  /*37f0*/  MOV R19, R25 ;  /* 0x0000001900137202 */ /* 0x001fe40000000f00 */
.L_x_61:
[----:B------:R-:W-:Y:S05]  /*3800*/  BSYNC B8 ;  /* 0x0000000000087941 */ /* 0x000fea0003800000 */
.L_x_60:
[----:B------:R-:W-:Y:S01]  /*3810*/  FMUL R103, R20, R103 ;  /* 0x0000006714677220 */ /* 0x000fe20000400000 */
[----:B------:R-:W-:-:S03]  /*3820*/  MOV R20, 0x3f000000 ;  /* 0x3f00000000147802 */ /* 0x000fc60000000f00 */
[----:B------:R-:W-:-:S04]  /*3830*/  FFMA R24, R24, R19, R103 ;  /* 0x0000001318187223 */ /* 0x000fc80000000067 */
[----:B------:R-:W-:-:S04]  /*3840*/  FFMA R21, R21, R104, R24 ;  /* 0x0000006815157223 */ /* 0x000fc80000000018 */
[C---:B------:R-:W-:Y:S01]  /*3850*/  FFMA R19, -|R21|.reuse, R20, 0.5 ;  /* 0x3f00000015137423 */ /* 0x040fe20000000314 */
[C---:B------:R-:W-:Y:S02]  /*3860*/  FSETP.NEU.AND P1, PT, |R21|.reuse, 1, PT ;  /* 0x3f8000001500780b */ /* 0x040fe40003f2d200 */
[----:B------:R-:W-:Y:S01]  /*3870*/  FSETP.GT.AND P0, PT, |R21|, 0.56000000238418579102, PT ;  /* 0x3f0f5c291500780b */ /* 0x000fe20003f04200 */
[----:B------:R-:W0:Y:S02]  /*3880*/  MUFU.RSQ R20, R19 ;  /* 0x0000001300147308 */ /* 0x000e240000001400 */
[----:B0-----:R-:W-:Y:S01]  /*3890*/  FMUL R22, R19, R20 ;  /* 0x0000001413167220 */ /* 0x001fe20000400000 */
[----:B------:R-:W-:-:S04]  /*38a0*/  FMUL R23, R20, 0.5 ;  /* 0x3f00000014177820 */ /* 0x000fc80000400000 */
[----:B------:R-:W-:-:S04]  /*38b0*/  FFMA R23, -R22, R23, 0.5 ;  /* 0x3f00000016177423 */ /* 0x000fc80000000117 */
[----:B------:R-:W-:Y:S01]  /*38c0*/  FFMA R23, R22, R23, R22 ;  /* 0x0000001716177223 */ /* 0x000fe20000000016 */
[----:B------:R-:W-:-:S04]  /*38d0*/  MOV R22, 0x3d10ecef ;  /* 0x3d10ecef00167802 */ /* 0x000fc80000000f00 */
[----:B------:R-:W-:Y:S02]  /*38e0*/  FSEL R20, R23, RZ, P1 ;  /* 0x000000ff17147208 */ /* 0x000fe40000800000 */
[----:B------:R-:W-:Y:S02]  /*38f0*/  FSETP.GT.AND P1, PT, R21, 0.56000000238418579102, PT ;  /* 0x3f0f5c291500780b */ /* 0x000fe40003f24000 */
[----:B------:R-:W-:-:S04]  /*3900*/  FSEL R20, R20, |R21|, P0 ;  /* 0x4000001514147208 */ /* 0x000fc80000000000 */
[----:B------:R-:W-:-:S05]  /*3910*/  LOP3.LUT R20, R20, 0x80000000, R21, 0xf8, !PT ;  /* 0x8000000014147812 */ /* 0x000fca00078ef815 */
[----:B------:R-:W-:-:S04]  /*3920*/  FMUL R19, R20, R20 ;  /* 0x0000001414137220 */ /* 0x000fc80000400000 */
[----:B------:R-:W-:-:S04]  /*3930*/  FFMA R22, R19, R22, 0.016980519518256187439 ;  /* 0x3c8b1abb13167423 */ /* 0x000fc80000000016 */
[----:B------:R-:W-:-:S04]  /*3940*/  FFMA R22, R19, R22, 0.030762933194637298584 ;  /* 0x3cfc028c13167423 */ /* 0x000fc80000000016 */
[----:B------:R-:W-:-:S04]  /*3950*/  FFMA R22, R19, R22, 0.044709417968988418579 ;  /* 0x3d37213913167423 */ /* 0x000fc80000000016 */
[----:B------:R-:W-:-:S04]  /*3960*/  FFMA R22, R19, R22, 0.074989043176174163818 ;  /* 0x3d9993db13167423 */ /* 0x000fc80000000016 */
[----:B------:R-:W-:-:S04]  /*3970*/  FFMA R22, R19, R22, 0.16666707396507263184 ;  /* 0x3e2aaac613167423 */ /* 0x000fc80000000016 */
[----:B------:R-:W-:Y:S01]  /*3980*/  FMUL R19, R19, R22 ;  /* 0x0000001613137220 */ /* 0x000fe20000400000 */
[----:B------:R-:W-:-:S03]  /*3990*/  MOV R22, 0x3fd774eb ;  /* 0x3fd774eb00167802 */ /* 0x000fc60000000f00 */
[----:B------:R-:W-:-:S05]  /*39a0*/  FFMA R20, R20, R19, R20 ;  /* 0x0000001314147223 */ /* 0x000fca0000000014 */
[----:B------:R-:W-:-:S05]  /*39b0*/  FSEL R19, R20, -R20, P0 ;  /* 0x8000001414137208 */ /* 0x000fca0000000000 */
[----:B------:R-:W-:-:S04]  /*39c0*/  @!P1 FFMA R20, R22, 0.93318945169448852539, R19 ;  /* 0x3f6ee58116149823 */ /* 0x000fc80000000013 */
[----:B------:R-:W-:Y:S01]  /*39d0*/  @P0 FADD R20, R20, R20 ;  /* 0x0000001414140221 */ /* 0x000fe20000000000 */
[----:B------:R-:W-:Y:S05]  /*39e0*/  BRA `(.L_x_46) ;  /* 0x0000146000007947 */ /* 0x000fea0003800000 */
.L_x_44:
        /* <DEDUP_REMOVED lines=10> */
.L_x_69:
[----:B01----:R-:W-:Y:S01]  /*3a90*/  FMUL.FTZ R104, R105, R22 ;  /* 0x0000001669687220 */ /* 0x003fe20000410000 */
[----:B------:R-:W-:-:S03]  /*3aa0*/  FMUL.FTZ R21, R22, 0.5 ;  /* 0x3f00000016157820 */ /* 0x000fc60000410000 */
[----:B------:R-:W-:-:S04]  /*3ab0*/  FFMA R105, -R104, R104, R105 ;  /* 0x0000006868697223 */ /* 0x000fc80000000169 */
[----:B------:R-:W-:Y:S02]  /*3ac0*/  FFMA R104, R105, R21, R104 ;  /* 0x0000001569687223 */ /* 0x000fe40000000068 */
.L_x_70:
[----:B------:R-:W-:Y:S05]  /*3ad0*/  BSYNC B2 ;  /* 0x0000000000027941 */ /* 0x000fea0003800000 */
.L_x_68:
[----:B------:R-:W-:Y:S01]  /*3ae0*/  FSETP.GT.AND P0, PT, R104, RZ, PT ;  /* 0x000000ff6800720b */ /* 0x000fe20003f04000 */
[----:B------:R-:W-:Y:S01]  /*3af0*/  BSSY B8, `(.L_x_71) ;  /* 0x0000034000087945 */ /* 0x000fe20003800000 */
[----:B------:R-:W-:Y:S01]  /*3b00*/  CS2R R22, SRZ ;  /* 0x0000000000167805 */ /* 0x000fe2000001ff00 */
[----:B------:R-:W-:Y:S02]  /*3b10*/  MOV R105, RZ ;  /* 0x000000ff00697202 */ /* 0x000fe40000000f00 */
[----:B------:R-:W-:-:S08]  /*3b20*/  MOV R107, RZ ;  /* 0x000000ff006b7202 */ /* 0x000fd00000000f00 */
[----:B------:R-:W-:Y:S05]  /*3b30*/  @!P0 BRA `(.L_x_72) ;  /* 0x000002f000008947 */ /* 0x000fea0003800000 */
[----:B------:R-:W0:Y:S01]  /*3b40*/  MUFU.RCP R21, R104 ;  /* 0x0000006800157308 */ /* 0x000e220000001000 */
[----:B------:R-:W-:Y:S01]  /*3b50*/  FADD R25, -R102, R101 ;  /* 0x0000006566197221 */ /* 0x000fe20000000100 */
[----:B------:R-:W-:Y:S06]  /*3b60*/  BSSY B9, `(.L_x_73) ;  /* 0x000000e000097945 */ /* 0x000fec0003800000 */
[----:B------:R-:W1:Y:S01]  /*3b70*/  FCHK P0, R25, R104 ;  /* 0x0000006819007302 */ /* 0x000e620000000000 */
[----:B0-----:R-:W-:-:S04]  /*3b80*/  FFMA R22, R21, -R104, 1 ;  /* 0x3f80000015167423 */ /* 0x001fc80000000868 */
[----:B------:R-:W-:Y:S01]  /*3b90*/  FFMA R26, R21, R22, R21 ;  /* 0x00000016151a7223 */ /* 0x000fe20000000015 */
[----:B------:R-:W-:Y:S01]  /*3ba0*/  FADD R21, -R100, R97 ;  /* 0x0000006164157221 */ /* 0x000fe20000000100 */
[----:B------:R-:W-:Y:S02]  /*3bb0*/  FADD R22, -R99, R98 ;  /* 0x0000006263167221 */ /* 0x000fe40000000100 */
[----:B------:R-:W-:-:S04]  /*3bc0*/  FFMA R27, R25, R26, RZ ;  /* 0x0000001a191b7223 */ /* 0x000fc800000000ff */
[----:B------:R-:W-:-:S04]  /*3bd0*/  FFMA R101, R27, -R104, R25 ;  /* 0x800000681b657223 */ /* 0x000fc80000000019 */
[----:B------:R-:W-:Y:S01]  /*3be0*/  FFMA R107, R26, R101, R27 ;  /* 0x000000651a6b7223 */ /* 0x000fe2000000001b */
[----:B-1----:R-:W-:Y:S05]  /*3bf0*/  @!P0 BRA `(.L_x_74) ;  /* 0x0000004000008947 */ /* 0x002fea0003800000 */
[----:B------:R-:W-:Y:S02]  /*3c00*/  MOV R26, R104 ;  /* 0x00000068001a7202 */ /* 0x000fe40000000f00 */
[----:B------:R-:W-:Y:S02]  /*3c10*/  MOV R109, 0x3c30 ;  /* 0x00003c30006d7802 */ /* 0x000fe40000000f00 */
[----:B------:R-:W-:Y:S05]  /*3c20*/  CALL.REL.NOINC `($__internal_3_$__cuda_sm3x_div_rn_noftz_f32_slowpath) ;  /* 0x000094a000007944 */ /* 0x000fea0003c00000 */
[----:B0-----:R-:W-:Y:S02]  /*3c30*/  MOV R107, R25 ;  /* 0x00000019006b7202 */ /* 0x001fe40000000f00 */
.L_x_74:
[----:B------:R-:W-:Y:S05]  /*3c40*/  BSYNC B9 ;  /* 0x0000000000097941 */ /* 0x000fea0003800000 */
.L_x_73:
[----:B------:R-:W0:Y:S01]  /*3c50*/  MUFU.RCP R25, R104 ;  /* 0x0000006800197308 */ /* 0x000e220000001000 */
[----:B------:R-:W-:Y:S07]  /*3c60*/  BSSY B9, `(.L_x_75) ;  /* 0x000000d000097945 */ /* 0x000fee0003800000 */
[----:B------:R-:W1:Y:S01]  /*3c70*/  FCHK P0, R22, R104 ;  /* 0x0000006816007302 */ /* 0x000e620000000000 */
[----:B0-----:R-:W-:-:S04]  /*3c80*/  FFMA R26, R25, -R104, 1 ;  /* 0x3f800000191a7423 */ /* 0x001fc80000000868 */
[----:B------:R-:W-:-:S04]  /*3c90*/  FFMA R98, R25, R26, R25 ;  /* 0x0000001a19627223 */ /* 0x000fc80000000019 */
[----:B------:R-:W-:-:S04]  /*3ca0*/  FFMA R25, R22, R98, RZ ;  /* 0x0000006216197223 */ /* 0x000fc800000000ff */
[----:B------:R-:W-:-:S04]  /*3cb0*/  FFMA R26, R25, -R104, R22 ;  /* 0x80000068191a7223 */ /* 0x000fc80000000016 */
[----:B------:R-:W-:Y:S01]  /*3cc0*/  FFMA R105, R98, R26, R25 ;  /* 0x0000001a62697223 */ /* 0x000fe20000000019 */
[----:B-1----:R-:W-:Y:S05]  /*3cd0*/  @!P0 BRA `(.L_x_76) ;  /* 0x0000005000008947 */ /* 0x002fea0003800000 */
[----:B------:R-:W-:Y:S02]  /*3ce0*/  MOV R25, R22 ;  /* 0x0000001600197202 */ /* 0x000fe40000000f00 */
[----:B------:R-:W-:Y:S02]  /*3cf0*/  MOV R26, R104 ;  /* 0x00000068001a7202 */ /* 0x000fe40000000f00 */
[----:B------:R-:W-:Y:S02]  /*3d00*/  MOV R109, 0x3d20 ;  /* 0x00003d20006d7802 */ /* 0x000fe40000000f00 */
[----:B------:R-:W-:Y:S05]  /*3d10*/  CALL.REL.NOINC `($__internal_3_$__cuda_sm3x_div_rn_noftz_f32_slowpath) ;  /* 0x000093b000007944 */ /* 0x000fea0003c00000 */
[----:B0-----:R-:W-:Y:S02]  /*3d20*/  MOV R105, R25 ;  /* 0x0000001900697202 */ /* 0x001fe40000000f00 */
.L_x_76:
[----:B------:R-:W-:Y:S05]  /*3d30*/  BSYNC B9 ;  /* 0x0000000000097941 */ /* 0x000fea0003800000 */
.L_x_75:
        /* <DEDUP_REMOVED lines=14> */
.L_x_77:
[----:B------:R-:W-:Y:S05]  /*3e20*/  BSYNC B9 ;  /* 0x0000000000097941 */ /* 0x000fea0003800000 */
.L_x_72:
[----:B------:R-:W-:Y:S05]  /*3e30*/  BSYNC B8 ;  /* 0x0000000000087941 */ /* 0x000fea0003800000 */
.L_x_71:
        /* <DEDUP_REMOVED lines=10> */
.L_x_79:
[----:B01----:R-:W-:Y:S01]  /*3ee0*/  FMUL.FTZ R26, R103, R98 ;  /* 0x00000062671a7220 */ /* 0x003fe20000410000 */
[----:B------:R-:W-:-:S03]  /*3ef0*/  FMUL.FTZ R25, R98, 0.5 ;  /* 0x3f00000062197820 */ /* 0x000fc60000410000 */
[----:B------:R-:W-:-:S04]  /*3f00*/  FFMA R21, -R26, R26, R103 ;  /* 0x0000001a1a157223 */ /* 0x000fc80000000167 */
[----:B------:R-:W-:Y:S02]  /*3f10*/  FFMA R21, R21, R25, R26 ;  /* 0x0000001915157223 */ /* 0x000fe4000000001a */
.L_x_80:
[----:B------:R-:W-:Y:S05]  /*3f20*/  BSYNC B2 ;  /* 0x0000000000027941 */ /* 0x000fea0003800000 */
.L_x_78:
[----:B------:R-:W-:Y:S01]  /*3f30*/  FSETP.GT.AND P0, PT, R21, RZ, PT ;  /* 0x000000ff1500720b */ /* 0x000fe20003f04000 */
[----:B------:R-:W-:Y:S01]  /*3f40*/  BSSY B8, `(.L_x_81) ;  /* 0x0000031000087945 */ /* 0x000fe20003800000 */
[----:B------:R-:W-:Y:S02]  /*3f50*/  MOV R98, RZ ;  /* 0x000000ff00627202 */ /* 0x000fe40000000f00 */
[----:B------:R-:W-:-:S09]  /*3f60*/  MOV R100, RZ ;  /* 0x000000ff00647202 */ /* 0x000fd20000000f00 */
        /* <DEDUP_REMOVED lines=15> */
.L_x_84:
[----:B------:R-:W-:Y:S05]  /*4060*/  BSYNC B9 ;  /* 0x0000000000097941 */ /* 0x000fea0003800000 */
.L_x_83:
        /* <DEDUP_REMOVED lines=14> */
.L_x_86:
[----:B------:R-:W-:Y:S05]  /*4150*/  BSYNC B9 ;  /* 0x0000000000097941 */ /* 0x000fea0003800000 */
.L_x_85:
        /* <DEDUP_REMOVED lines=14> */
.L_x_87:
[----:B------:R-:W-:Y:S05]  /*4240*/  BSYNC B9 ;  /* 0x0000000000097941 */ /* 0x000fea0003800000 */
.L_x_82:
[----:B------:R-:W-:Y:S05]  /*4250*/  BSYNC B8 ;  /* 0x0000000000087941 */ /* 0x000fea0003800000 */
.L_x_81:
[----:B------:R-:W-:Y:S01]  /*4260*/  FMUL R105, R98, R105 ;  /* 0x0000006962697220 */ /* 0x000fe20000400000 */
[----:B------:R-:W-:-:S03]  /*4270*/  MOV R20, 0x3f000000 ;  /* 0x3f00000000147802 */ /* 0x000fc60000000f00 */
[----:B------:R-:W-:Y:S01]  /*4280*/  FFMA R23, R22, R23, R105 ;  /* 0x0000001716177223 */ /* 0x000fe20000000069 */
[----:B------:R-:W-:-:S03]  /*4290*/  MOV R22, 0x3d10ecef ;  /* 0x3d10ecef00167802 */ /* 0x000fc60000000f00 */
        /* <DEDUP_REMOVED lines=8> */
[----:B------:R-:W-:-:S05]  /*4320*/  FFMA R20, R21, R20, R21 ;  /* 0x0000001415147223 */ /* 0x000fca0000000015 */
        /* <DEDUP_REMOVED lines=17> */
.L_x_43:
        /* <DEDUP_REMOVED lines=10> */
.L_x_89:
[----:B01----:R-:W-:Y:S01]  /*44e0*/  FMUL.FTZ R26, R103, R98 ;  /* 0x00000062671a7220 */ /* 0x003fe20000410000 */
[----:B------:R-:W-:-:S03]  /*44f0*/  FMUL.FTZ R25, R98, 0.5 ;  /* 0x3f00000062197820 */ /* 0x000fc60000410000 */
[----:B------:R-:W-:-:S04]  /*4500*/  FFMA R97, -R26, R26, R103 ;  /* 0x0000001a1a617223 */ /* 0x000fc80000000167 */
[----:B------:R-:W-:Y:S02]  /*4510*/  FFMA R97, R97, R25, R26 ;  /* 0x0000001961617223 */ /* 0x000fe4000000001a */
.L_x_90:
[----:B------:R-:W-:Y:S05]  /*4520*/  BSYNC B2 ;  /* 0x0000000000027941 */ /* 0x000fea0003800000 */
.L_x_88:
[----:B------:R-:W-:Y:S01]  /*4530*/  FSETP.GT.AND P0, PT, R97, RZ, PT ;  /* 0x000000ff6100720b */ /* 0x000fe20003f04000 */
[----:B------:R-:W-:Y:S01]  /*4540*/  BSSY B8, `(.L_x_91) ;  /* 0x0000031000087945 */ /* 0x000fe20003800000 */
[----:B------:R-:W-:Y:S01]  /*4550*/  CS2R R98, SRZ ;  /* 0x0000000000627805 */ /* 0x000fe2000001ff00 */
[----:B------:R-:W-:-:S10]  /*4560*/  CS2R R100, SRZ ;  /* 0x0000000000647805 */ /* 0x000fd4000001ff00 */
[----:B------:R-:W-:Y:S05]  /*4570*/  @!P0 BRA `(.L_x_92) ;  /* 0x000002d000008947 */ /* 0x000fea0003800000 */
        /* <DEDUP_REMOVED lines=14> */
.L_x_94:
[----:B------:R-:W-:Y:S05]  /*4660*/  BSYNC B9 ;  /* 0x0000000000097941 */ /* 0x000fea0003800000 */
.L_x_93:
        /* <DEDUP_REMOVED lines=14> */
.L_x_96:
[----:B------:R-:W-:Y:S05]  /*4750*/  BSYNC B9 ;  /* 0x0000000000097941 */ /* 0x000fea0003800000 */
.L_x_95:
        /* <DEDUP_REMOVED lines=14> */
.L_x_97:
[----:B------:R-:W-:Y:S05]  /*4840*/  BSYNC B9 ;  /* 0x0000000000097941 */ /* 0x000fea0003800000 */
.L_x_92:
[----:B------:R-:W-:Y:S05]  /*4850*/  BSYNC B8 ;  /* 0x0000000000087941 */ /* 0x000fea0003800000 */
.L_x_91:
        /* <DEDUP_REMOVED lines=10> */
.L_x_99:
[----:B01----:R-:W-:Y:S01]  /*4900*/  FMUL.FTZ R19, R104, R25 ;  /* 0x0000001968137220 */ /* 0x003fe20000410000 */
[----:B------:R-:W-:-:S03]  /*4910*/  FMUL.FTZ R24, R25, 0.5 ;  /* 0x3f00000019187820 */ /* 0x000fc60000410000 */
[----:B------:R-:W-:-:S04]  /*4920*/  FFMA R20, -R19, R19, R104 ;  /* 0x0000001313147223 */ /* 0x000fc80000000168 */
[----:B------:R-:W-:Y:S02]  /*4930*/  FFMA R20, R20, R24, R19 ;  /* 0x0000001814147223 */ /* 0x000fe40000000013 */
.L_x_100:
[----:B------:R-:W-:Y:S05]  /*4940*/  BSYNC B2 ;  /* 0x0000000000027941 */ /* 0x000fea0003800000 */
.L_x_98:
[----:B------:R-:W-:Y:S01]  /*4950*/  FSETP.GT.AND P0, PT, R20, RZ, PT ;  /* 0x000000ff1400720b */ /* 0x000fe20003f04000 */
[----:B------:R-:W-:Y:S01]  /*4960*/  BSSY B8, `(.L_x_101) ;  /* 0x0000031000087945 */ /* 0x000fe20003800000 */
[----:B------:R-:W-:Y:S02]  /*4970*/  MOV R19, RZ ;  /* 0x000000ff00137202 */ /* 0x000fe40000000f00 */
[----:B------:R-:W-:-:S09]  /*4980*/  MOV R24, RZ ;  /* 0x000000ff00187202 */ /* 0x000fd20000000f00 */
        /* <DEDUP_REMOVED lines=15> */
.L_x_104:
[----:B------:R-:W-:Y:S05]  /*4a80*/  BSYNC B9 ;  /* 0x0000000000097941 */ /* 0x000fea0003800000 */
.L_x_103:
        /* <DEDUP_REMOVED lines=14> */
.L_x_106:
[----:B------:R-:W-:Y:S05]  /*4b70*/  BSYNC B9 ;  /* 0x0000000000097941 */ /* 0x000fea0003800000 */
.L_x_105:
        /* <DEDUP_REMOVED lines=14> */
.L_x_107:
[----:B------:R-:W-:Y:S05]  /*4c60*/  BSYNC B9 ;  /* 0x0000000000097941 */ /* 0x000fea0003800000 */
.L_x_102:
[----:B------:R-:W-:Y:S05]  /*4c70*/  BSYNC B8 ;  /* 0x0000000000087941 */ /* 0x000fea0003800000 */
.L_x_101:
[----:B------:R-:W-:Y:S01]  /*4c80*/  FMUL R100, R19, R100 ;  /* 0x0000006413647220 */ /* 0x000fe20000400000 */
[----:B------:R-:W-:Y:S02]  /*4c90*/  MOV R19, 0x3f000000 ;  /* 0x3f00000000137802 */ /* 0x000fe40000000f00 */
[----:B------:R-:W-:Y:S01]  /*4ca0*/  MOV R22, 0x3fd774eb ;  /* 0x3fd774eb00167802 */ /* 0x000fe20000000f00 */
        /* <DEDUP_REMOVED lines=11> */
[----:B------:R-:W-:Y:S02]  /*4d60*/  MOV R20, 0x3d10ecef ;  /* 0x3d10ecef00147802 */ /* 0x000fe40000000f00 */
[----:B------:R-:W-:Y:S02]  /*4d70*/  FSEL R21, R21, |R24|, P0 ;  /* 0x4000001815157208 */ /* 0x000fe40000000000 */
[----:B------:R-:W-:Y:S02]  /*4d80*/  FSETP.GT.AND P1, PT, R24, 0.56000000238418579102, PT ;  /* 0x3f0f5c291800780b */ /* 0x000fe40003f24000 */
[----:B------:R-:W-:-:S05]  /*4d90*/  LOP3.LUT R21, R21, 0x80000000, R24, 0xf8, !PT ;  /* 0x8000000015157812 */ /* 0x000fca00078ef818 */
[----:B------:R-:W-:-:S04]  /*4da0*/  FMUL R19, R21, R21 ;  /* 0x0000001515137220 */ /* 0x000fc80000400000 */
[----:B------:R-:W-:-:S04]  /*4db0*/  FFMA R20, R19, R20, 0.016980519518256187439 ;  /* 0x3c8b1abb13147423 */ /* 0x000fc80000000014 */
[----:B------:R-:W-:-:S04]  /*4dc0*/  FFMA R20, R19, R20, 0.030762933194637298584 ;  /* 0x3cfc028c13147423 */ /* 0x000fc80000000014 */
[----:B------:R-:W-:-:S04]  /*4dd0*/  FFMA R20, R19, R20, 0.044709417968988418579 ;  /* 0x3d37213913147423 */ /* 0x000fc80000000014 */
[----:B------:R-:W-:-:S04]  /*4de0*/  FFMA R20, R19, R20, 0.074989043176174163818 ;  /* 0x3d9993db13147423 */ /* 0x000fc80000000014 */
[----:B------:R-:W-:-:S04]  /*4df0*/  FFMA R20, R19, R20, 0.16666707396507263184 ;  /* 0x3e2aaac613147423 */ /* 0x000fc80000000014 */
[----:B------:R-:W-:-:S04]  /*4e00*/  FMUL R20, R19, R20 ;  /* 0x0000001413147220 */ /* 0x000fc80000400000 */
[----:B------:R-:W-:-:S05]  /*4e10*/  FFMA R20, R21, R20, R21 ;  /* 0x0000001415147223 */ /* 0x000fca0000000015 */
[----:B------:R-:W-:-:S05]  /*4e20*/  FSEL R19, R20, -R20, P0 ;  /* 0x8000001414137208 */ /* 0x000fca0000000000 */
[----:B------:R-:W-:-:S04]  /*4e30*/  @!P1 FFMA R20, R22, 0.93318945169448852539, R19 ;  /* 0x3f6ee58116149823 */ /* 0x000fc80000000013 */
[----:B------:R-:W-:Y:S02]  /*4e40*/  @P0 FADD R20, R20, R20 ;  /* 0x0000001414140221 */ /* 0x000fe40000000000 */
.L_x_46:
[----:B------:R-:W-:Y:S05]  /*4e50*/  BSYNC B7 ;  /* 0x0000000000077941 */ /* 0x000fea0003800000 */
.L_x_42:
[----:B------:R-:W-:-:S05]  /*4e60*/  FFMA R19, R92, -0.0010000000474974513054, R13 ;  /* 0xba83126f5c137823 */ /* 0x000fca000000000d */
[----:B------:R-:W-:-:S13]  /*4e70*/  FSETP.GT.AND P0, PT, R96, R19, PT ;  /* 0x000000136000720b */ /* 0x000fda0003f04000 */
[----:B------:R-:W-:Y:S05]  /*4e80*/  @P0 BRA `(.L_x_108) ;  /* 0x000003c000000947 */ /* 0x000fea0003800000 */
[----:B------:R-:W-:Y:S01]  /*4e90*/  FSETP.GT.AND P0, PT, R94, RZ, PT ;  /* 0x000000ff5e00720b */ /* 0x000fe20003f04000 */
[----:B------:R-:W-:Y:S01]  /*4ea0*/  BSSY B7, `(.L_x_109) ;  /* 0x0000032000077945 */ /* 0x000fe20003800000 */
[----:B------:R-:W-:Y:S02]  /*4eb0*/  MOV R11, RZ ;  /* 0x000000ff000b7202 */ /* 0x000fe40000000f00 */
[----:B------:R-:W-:Y:S02]  /*4ec0*/  MOV R13, RZ ;  /* 0x000000ff000d7202 */ /* 0x000fe40000000f00 */
[----:B------:R-:W-:-:S07]  /*4ed0*/  MOV R19, RZ ;  /* 0x000000ff00137202 */ /* 0x000fce0000000f00 */
        /* <DEDUP_REMOVED lines=15> */
.L_x_112:
[----:B------:R-:W-:Y:S05]  /*4fd0*/  BSYNC B8 ;  /* 0x0000000000087941 */ /* 0x000fea0003800000 */
.L_x_111:
        /* <DEDUP_REMOVED lines=14> */
.L_x_114:
[----:B------:R-:W-:Y:S05]  /*50c0*/  BSYNC B8 ;  /* 0x0000000000087941 */ /* 0x000fea0003800000 */
.L_x_113:
        /* <DEDUP_REMOVED lines=14> */
.L_x_115:
[----:B------:R-:W-:Y:S05]  /*51b0*/  BSYNC B8 ;  /* 0x0000000000087941 */ /* 0x000fea0003800000 */
.L_x_110:
[----:B------:R-:W-:Y:S05]  /*51c0*/  BSYNC B7 ;  /* 0x0000000000077941 */ /* 0x000fea0003800000 */
.L_x_109:
[-C--:B------:R-:W-:Y:S01]  /*51d0*/  FMUL R12, R11, R20.reuse ;  /* 0x000000140b0c7220 */ /* 0x080fe20000400000 */
[-C--:B------:R-:W-:Y:S01]  /*51e0*/  FMUL R11, R13, R20.reuse ;  /* 0x000000140d0b7220 */ /* 0x080fe20000400000 */
[----:B------:R-:W-:Y:S01]  /*51f0*/  FMUL R10, R19, R20 ;  /* 0x00000014130a7220 */ /* 0x000fe20000400000 */
[----:B------:R-:W-:Y:S02]  /*5200*/  MOV R13, R96 ;  /* 0x00000060000d7202 */ /* 0x000fe40000000f00 */
[----:B------:R-:W-:-:S02]  /*5210*/  MOV R45, R91 ;  /* 0x0000005b002d7202 */ /* 0x000fc40000000f00 */
[----:B------:R-:W-:Y:S02]  /*5220*/  MOV R44, R93 ;  /* 0x0000005d002c7202 */ /* 0x000fe40000000f00 */
[----:B------:R-:W-:Y:S01]  /*5230*/  MOV R42, R95 ;  /* 0x0000005f002a7202 */ /* 0x000fe20000000f00 */
[----:B------:R-:W-:Y:S05]  /*5240*/  BRA `(.L_x_17) ;  /* 0x000003c000007947 */ /* 0x000fea0003800000 */
.L_x_108:
        /* <DEDUP_REMOVED lines=20> */
.L_x_119:
[----:B------:R-:W-:Y:S05]  /*5390*/  BSYNC B8 ;  /* 0x0000000000087941 */ /* 0x000fea0003800000 */
.L_x_118:
        /* <DEDUP_REMOVED lines=14> */
.L_x_121:
[----:B------:R-:W-:Y:S05]  /*5480*/  BSYNC B8 ;  /* 0x0000000000087941 */ /* 0x000fea0003800000 */
.L_x_120:
        /* <DEDUP_REMOVED lines=14> */
.L_x_122:
[----:B------:R-:W-:Y:S05]  /*5570*/  BSYNC B8 ;  /* 0x0000000000087941 */ /* 0x000fea0003800000 */
.L_x_117:
[----:B------:R-:W-:Y:S05]  /*5580*/  BSYNC B7 ;  /* 0x0000000000077941 */ /* 0x000fea0003800000 */
.L_x_116:
[----:B------:R-:W-:Y:S01]  /*5590*/  FSETP.GEU.AND P0, PT, R96, R13, PT ;  /* 0x0000000d6000720b */ /* 0x000fe20003f0e000 */
[-C--:B------:R-:W-:Y:S01]  /*55a0*/  FFMA R12, R19, R20.reuse, R12 ;  /* 0x00000014130c7223 */ /* 0x080fe2000000000c */
[-C--:B------:R-:W-:Y:S01]  /*55b0*/  FFMA R11, R22, R20.reuse, R11 ;  /* 0x00000014160b7223 */ /* 0x080fe2000000000b */
[----:B------:R-:W-:-:S10]  /*55c0*/  FFMA R10, R21, R20, R10 ;  /* 0x00000014150a7223 */ /* 0x000fd4000000000a */
[----:B------:R-:W-:Y:S02]  /*55d0*/  @!P0 MOV R13, R96 ;  /* 0x00000060000d8202 */ /* 0x000fe40000000f00 */
[----:B------:R-:W-:Y:S02]  /*55e0*/  @!P0 MOV R45, R91 ;  /* 0x0000005b002d8202 */ /* 0x000fe40000000f00 */
[----:B------:R-:W-:Y:S02]  /*55f0*/  @!P0 MOV R44, R93 ;  /* 0x0000005d002c8202 */ /* 0x000fe40000000f00 */
[----:B------:R-:W-:Y:S02]  /*5600*/  @!P0 MOV R42, R95 ;  /* 0x0000005f002a8202 */ /* 0x000fe40000000f00 */
.L_x_17:
[----:B------:R-:W-:Y:S05]  /*5610*/  BSYNC B5 ;  /* 0x0000000000057941 */ /* 0x000fea0003800000 */
.L_x_16:
[----:B------:R-:W-:-:S13]  /*5620*/  ISETP.NE.AND P0, PT, R16, RZ, PT ;  /* 0x000000ff1000720c */ /* 0x000fda0003f05270 */
[----:B------:R-:W-:Y:S01]  /*5630*/  @!P0 CALL.REL.NOINC `(.L_x_123) ;  /* 0x0000001000008944 */ /* 0x000fe20003c00000 */
[----:B------:R-:W-:Y:S05]  /*5640*/  BRA `(.L_x_124) ;  /* 0xffffbeb000007947 */ /* 0x000fea000383ffff */
.L_x_123:
[----:B------:R-:W-:Y:S05]  /*5650*/  BSYNC B6 ;  /* 0x0000000000067941 */ /* 0x000fea0003800000 */
.L_x_15:
[----:B------:R-:W-:Y:S01]  /*5660*/  FSETP.GEU.AND P0, PT, R13, R8, PT ;  /* 0x000000080d00720b */ /* 0x000fe20003f0e000 */
[----:B------:R-:W-:Y:S01]  /*5670*/  BSSY B2, `(.L_x_125) ;  /* 0x000002e000027945 */ /* 0x000fe20003800000 */
[----:B------:R-:W-:Y:S01]  /*5680*/  PRMT R14, RZ, 0x7610, R14 ;  /* 0x00007610ff0e7816 */ /* 0x000fe2000000000e */
[----:B------:R-:W-:Y:S01]  /*5690*/  CS2R R16, SRZ ;  /* 0x0000000000107805 */ /* 0x000fe2000001ff00 */
[----:B-1----:R-:W-:Y:S02]  /*56a0*/  MOV R15, RZ ;  /* 0x000000ff000f7202 */ /* 0x002fe40000000f00 */
[----:B------:R-:W-:-:S07]  /*56b0*/  MOV R18, RZ ;  /* 0x000000ff00127202 */ /* 0x000fce0000000f00 */
[----:B------:R-:W-:Y:S05]  /*56c0*/  @P0 BRA `(.L_x_126) ;  /* 0x0000028000000947 */ /* 0x000fea0003800000 */
[----:B------:R-:W-:-:S05]  /*56d0*/  LEA R15, R45, R45, 0x1 ;  /* 0x0000002d2d0f7211 */ /* 0x000fca00078e08ff */
[----:B------:R-:W-:-:S05]  /*56e0*/  IMAD.WIDE R14, R15, 0x4, R38 ;  /* 0x000000040f0e7825 */ /* 0x000fca00078e0226 */
[----:B------:R-:W2:Y:S04]  /*56f0*/  LD.E R19, [R14.64+0x4] ;  /* 0x000004100e137980 */ /* 0x000ea8000c101900 */
[----:B------:R-:W3:Y:S04]  /*5700*/  LD.E R17, [R14.64] ;  /* 0x000000100e117980 */ /* 0x000ee8000c101900 */
[----:B------:R-:W4:Y:S01]  /*5710*/  LD.E R21, [R14.64+0x8] ;  /* 0x000008100e157980 */ /* 0x000f22000c101900 */
[----:B--2---:R-:W-:-:S04]  /*5720*/  IMAD.WIDE R18, R19, 0xc, R40 ;  /* 0x0000000c13127825 */ /* 0x004fc800078e0228 */
[--C-:B---3--:R-:W-:Y:S01]  /*5730*/  IMAD.WIDE R16, R17, 0xc, R40.reuse ;  /* 0x0000000c11107825 */ /* 0x108fe200078e0228 */
[----:B------:R1:W2:Y:S03]  /*5740*/  LD.E R23, [R18.64+0x4] ;  /* 0x0000041012177980 */ /* 0x0002a6000c101900 */
[----:B----4-:R-:W-:Y:S01]  /*5750*/  IMAD.WIDE R20, R21, 0xc, R40 ;  /* 0x0000000c15147825 */ /* 0x010fe200078e0228 */
[----:B------:R1:W3:Y:S04]  /*5760*/  LD.E R13, [R18.64] ;  /* 0x00000010120d7980 */ /* 0x0002e8000c101900 */
[----:B------:R4:W5:Y:S04]  /*5770*/  LD.E R24, [R16.64+0x4] ;  /* 0x0000041010187980 */ /* 0x000968000c101900 */
[----:B------:R1:W5:Y:S04]  /*5780*/  LD.E R25, [R18.64+0x8] ;  /* 0x0000081012197980 */ /* 0x000368000c101900 */
[----:B------:R4:W5:Y:S04]  /*5790*/  LD.E R22, [R16.64] ;  /* 0x0000001010167980 */ /* 0x000968000c101900 */
[----:B------:R-:W5:Y:S04]  /*57a0*/  LD.E R27, [R20.64+0x4] ;  /* 0x00000410141b7980 */ /* 0x000f68000c101900 */
[----:B------:R4:W5:Y:S04]  /*57b0*/  LD.E R26, [R16.64+0x8] ;  /* 0x00000810101a7980 */ /* 0x000968000c101900 */
[----:B------:R-:W5:Y:S04]  /*57c0*/  LD.E R84, [R20.64] ;  /* 0x0000001014547980 */ /* 0x000f68000c101900 */
[----:B------:R-:W5:Y:S01]  /*57d0*/  LD.E R86, [R20.64+0x8] ;  /* 0x0000081014567980 */ /* 0x000f62000c101900 */
[----:B------:R-:W-:Y:S01]  /*57e0*/  FADD R15, -R44, 1 ;  /* 0x3f8000002c0f7421 */ /* 0x000fe20000000100 */
[----:B-1----:R-:W-:-:S02]  /*57f0*/  MOV R18, 0x3f800000 ;  /* 0x3f80000000127802 */ /* 0x002fc40000000f00 */
[----:B----4-:R-:W-:Y:S01]  /*5800*/  MOV R16, R45 ;  /* 0x0000002d00107202 */ /* 0x010fe20000000f00 */
[----:B------:R-:W-:Y:S01]  /*5810*/  FADD R15, -R42, R15 ;  /* 0x0000000f2a0f7221 */ /* 0x000fe20000000100 */
[C---:B--2---:R-:W-:Y:S01]  /*5820*/  FMUL R14, R44.reuse, R23 ;  /* 0x000000172c0e7220 */ /* 0x044fe20000400000 */
[----:B---3--:R-:W-:-:S03]  /*5830*/  FMUL R13, R44, R13 ;  /* 0x0000000d2c0d7220 */ /* 0x008fc60000400000 */
[C---:B-----5:R-:W-:Y:S01]  /*5840*/  FFMA R23, R15.reuse, R24, R14 ;  /* 0x000000180f177223 */ /* 0x060fe2000000000e */
[----:B------:R-:W-:Y:S01]  /*5850*/  FMUL R25, R44, R25 ;  /* 0x000000192c197220 */ /* 0x000fe20000400000 */
[C---:B------:R-:W-:Y:S02]  /*5860*/  FFMA R13, R15.reuse, R22, R13 ;  /* 0x000000160f0d7223 */ /* 0x040fe4000000000d */
[----:B------:R-:W-:Y:S01]  /*5870*/  FFMA R14, R42, R27, R23 ;  /* 0x0000001b2a0e7223 */ /* 0x000fe20000000017 */
[----:B------:R-:W-:-:S03]  /*5880*/  FFMA R25, R15, R26, R25 ;  /* 0x0000001a0f197223 */ /* 0x000fc60000000019 */
[----:B------:R-:W-:Y:S01]  /*5890*/  FADD R14, R83, -R14 ;  /* 0x8000000e530e7221 */ /* 0x000fe20000000000 */
[----:B------:R-:W-:-:S03]  /*58a0*/  FFMA R13, R42, R84, R13 ;  /* 0x000000542a0d7223 */ /* 0x000fc6000000000d */
[----:B------:R-:W-:Y:S01]  /*58b0*/  FMUL R17, R11, R14 ;  /* 0x0000000e0b117220 */ /* 0x000fe20000400000 */
[----:B------:R-:W-:Y:S01]  /*58c0*/  MOV R14, 0x1 ;  /* 0x00000001000e7802 */ /* 0x000fe20000000f00 */
[----:B------:R-:W-:Y:S01]  /*58d0*/  FFMA R86, R42, R86, R25 ;  /* 0x000000562a567223 */ /* 0x000fe20000000019 */
[----:B------:R-:W-:-:S03]  /*58e0*/  FADD R13, R88, -R13 ;  /* 0x8000000d580d7221 */ /* 0x000fc60000000000 */
[----:B------:R-:W-:Y:S01]  /*58f0*/  FADD R11, R3, -R86 ;  /* 0x80000056030b7221 */ /* 0x000fe20000000000 */
[----:B------:R-:W-:Y:S01]  /*5900*/  FFMA R13, R12, R13, R17 ;  /* 0x0000000d0c0d7223 */ /* 0x000fe20000000011 */
[----:B------:R-:W-:-:S03]  /*5910*/  MOV R17, R44 ;  /* 0x0000002c00117202 */ /* 0x000fc60000000f00 */
[----:B------:R-:W-:-:S05]  /*5920*/  FFMA R11, R10, R11, R13 ;  /* 0x0000000b0a0b7223 */ /* 0x000fca000000000d */
[----:B------:R-:W-:-:S04]  /*5930*/  FSETP.GT.AND P0, PT, R11, RZ, PT ;  /* 0x000000ff0b00720b */ /* 0x000fc80003f04000 */
[----:B------:R-:W-:-:S04]  /*5940*/  FSEL R18, R18, -1, P0 ;  /* 0xbf80000012127808 */ /* 0x000fc80000000000 */
.L_x_126:
[----:B------:R-:W-:Y:S05]  /*5950*/  BSYNC B2 ;  /* 0x0000000000027941 */ /* 0x000fea0003800000 */
.L_x_125:
[----:B------:R-:W-:Y:S01]  /*5960*/  PRMT R10, R14, 0x9910, RZ ;  /* 0x000099100e0a7816 */ /* 0x000fe200000000ff */
[----:B------:R-:W-:Y:S01]  /*5970*/  BSSY B5, `(.L_x_127) ;  /* 0x00000a4000057945 */ /* 0x000fe20003800000 */
[----:B------:R-:W-:Y:S01]  /*5980*/  CS2R R86, SRZ ;  /* 0x0000000000567805 */ /* 0x000fe2000001ff00 */
[----:B------:R-:W-:Y:S01]  /*5990*/  CS2R R84, SRZ ;  /* 0x0000000000547805 */ /* 0x000fe2000001ff00 */
[----:B------:R-:W-:Y:S01]  /*59a0*/  ISETP.NE.AND P2, PT, R10, RZ, PT ;  /* 0x000000ff0a00720c */ /* 0x000fe20003f45270 */
[----:B------:R-:W-:Y:S01]  /*59b0*/  CS2R R12, SRZ ;  /* 0x00000000000c7805 */ /* 0x000fe2000001ff00 */
[----:B0-----:R-:W-:Y:S01]  /*59c0*/  MOV R91, RZ ;  /* 0x000000ff005b7202 */ /* 0x001fe20000000f00 */
[----:B------:R-:W-:Y:S01]  /*59d0*/  CS2R R10, SRZ ;  /* 0x00000000000a7805 */ /* 0x000fe2000001ff00 */
[----:B------:R-:W-:Y:S01]  /*59e0*/  MOV R24, RZ ;  /* 0x000000ff00187202 */ /* 0x000fe20000000f00 */
[----:B------:R-:W-:Y:S01]  /*59f0*/  CS2R R20, SRZ ;  /* 0x0000000000147805 */ /* 0x000fe2000001ff00 */
[----:B------:R-:W-:Y:S01]  /*5a00*/  MOV R93, RZ ;  /* 0x000000ff005d7202 */ /* 0x000fe20000000f00 */
[----:B------:R-:W-:Y:S01]  /*5a10*/  CS2R R22, SRZ ;  /* 0x0000000000167805 */ /* 0x000fe2000001ff00 */
[----:B------:R-:W-:-:S02]  /*5a20*/  MOV R95, RZ ;  /* 0x000000ff005f7202 */ /* 0x000fc40000000f00 */
[----:B------:R-:W-:Y:S02]  /*5a30*/  MOV R97, RZ ;  /* 0x000000ff00617202 */ /* 0x000fe40000000f00 */
[----:B------:R-:W-:Y:S01]  /*5a40*/  MOV R19, RZ ;  /* 0x000000ff00137202 */ /* 0x000fe20000000f00 */
[----:B------:R-:W-:Y:S05]  /*5a50*/  @!P2 BRA `(.L_x_128) ;  /* 0x000009500000a947 */ /* 0x000fea0003800000 */
[----:B------:R-:W-:Y:S01]  /*5a60*/  ISETP.NE.U32.AND P0, PT, R40, RZ, PT ;  /* 0x000000ff2800720c */ /* 0x000fe20003f05070 */
[----:B------:R-:W-:Y:S01]  /*5a70*/  BSSY B2, `(.L_x_129) ;  /* 0x0000024000027945 */ /* 0x000fe20003800000 */
[----:B------:R-:W-:Y:S01]  /*5a80*/  LEA R11, R16, R16, 0x1 ;  /* 0x00000010100b7211 */ /* 0x000fe200078e08ff */
[----:B------:R-:W-:Y:S01]  /*5a90*/  CS2R R84, SRZ ;  /* 0x0000000000547805 */ /* 0x000fe2000001ff00 */
[----:B------:R-:W-:Y:S01]  /*5aa0*/  ISETP.NE.AND.EX P0, PT, R41, RZ, PT, P0 ;  /* 0x000000ff2900720c */ /* 0x000fe20003f05300 */
[----:B------:R-:W-:Y:S01]  /*5ab0*/  CS2R R86, SRZ ;  /* 0x0000000000567805 */ /* 0x000fe2000001ff00 */
[----:B------:R-:W-:Y:S01]  /*5ac0*/  ISETP.NE.U32.AND P1, PT, R36, RZ, PT ;  /* 0x000000ff2400720c */ /* 0x000fe20003f25070 */
[----:B------:R-:W-:Y:S01]  /*5ad0*/  IMAD.WIDE R38, R11, 0x4, R38 ;  /* 0x000000040b267825 */ /* 0x000fe200078e0226 */
[----:B------:R-:W-:-:S02]  /*5ae0*/  MOV R24, RZ ;  /* 0x000000ff00187202 */ /* 0x000fc40000000f00 */
[----:B------:R-:W-:-:S07]  /*5af0*/  ISETP.NE.AND.EX P1, PT, R37, RZ, PT, P1 ;  /* 0x000000ff2500720c */ /* 0x000fce0003f25310 */
[----:B------:R-:W-:Y:S05]  /*5b00*/  @!P0 BRA `(.L_x_130) ;  /* 0x000001a000008947 */ /* 0x000fea0003800000 */
[----:B------:R-:W2:Y:S04]  /*5b10*/  LD.E R13, [R38.64+0x4] ;  /* 0x00000410260d7980 */ /* 0x000ea8000c101900 */
[----:B------:R-:W3:Y:S04]  /*5b20*/  LD.E R11, [R38.64] ;  /* 0x00000010260b7980 */ /* 0x000ee8000c101900 */
[----:B------:R-:W4:Y:S01]  /*5b30*/  LD.E R19, [R38.64+0x8] ;  /* 0x0000081026137980 */ /* 0x000f22000c101900 */
[----:B--2---:R-:W-:-:S04]  /*5b40*/  IMAD.WIDE R12, R13, 0xc, R40 ;  /* 0x0000000c0d0c7825 */ /* 0x004fc800078e0228 */
[--C-:B---3--:R-:W-:Y:S01]  /*5b50*/  IMAD.WIDE R10, R11, 0xc, R40.reuse ;  /* 0x0000000c0b0a7825 */ /* 0x108fe200078e0228 */
[----:B------:R-:W2:Y:S04]  /*5b60*/  LD.E R86, [R12.64+0x4] ;  /* 0x000004100c567980 */ /* 0x000ea8000c101900 */
[----:B------:R-:W3:Y:S01]  /*5b70*/  LD.E R26, [R12.64] ;  /* 0x000000100c1a7980 */ /* 0x000ee2000c101900 */
[----:B----4-:R-:W-:-:S03]  /*5b80*/  IMAD.WIDE R40, R19, 0xc, R40 ;  /* 0x0000000c13287825 */ /* 0x010fc600078e0228 */
[----:B------:R-:W4:Y:S04]  /*5b90*/  LD.E R92, [R12.64+0x8] ;  /* 0x000008100c5c7980 */ /* 0x000f28000c101900 */
[----:B------:R-:W5:Y:S04]  /*5ba0*/  LD.E R20, [R10.64+0x4] ;  /* 0x000004100a147980 */ /* 0x000f68000c101900 */
[----:B------:R-:W5:Y:S04]  /*5bb0*/  LD.E R0, [R10.64] ;  /* 0x000000100a007980 */ /* 0x000f68000c101900 */
[----:B------:R-:W5:Y:S04]  /*5bc0*/  LD.E R22, [R10.64+0x8] ;  /* 0x000008100a167980 */ /* 0x000f68000c101900 */
[----:B------:R-:W5:Y:S04]  /*5bd0*/  LD.E R85, [R40.64+0x4] ;  /* 0x0000041028557980 */ /* 0x000f68000c101900 */
[----:B------:R-:W5:Y:S04]  /*5be0*/  LD.E R23, [R40.64] ;  /* 0x0000001028177980 */ /* 0x000f68000c101900 */
[----:B------:R-:W5:Y:S01]  /*5bf0*/  LD.E R94, [R40.64+0x8] ;  /* 0x00000810285e7980 */ /* 0x000f62000c101900 */
[-C--:B--2---:R-:W-:Y:S01]  /*5c00*/  FMUL R21, R86, R17.reuse ;  /* 0x0000001156157220 */ /* 0x084fe20000400000 */
[----:B------:R-:W-:Y:S01]  /*5c10*/  FADD R86, -R15, 1 ;  /* 0x3f8000000f567421 */ /* 0x000fe20000000100 */
[----:B---3--:R-:W-:-:S03]  /*5c20*/  FMUL R19, R26, R17 ;  /* 0x000000111a137220 */ /* 0x008fc60000400000 */
[----:B------:R-:W-:Y:S01]  /*5c30*/  FADD R87, R86, -R17 ;  /* 0x8000001156577221 */ /* 0x000fe20000000000 */
[----:B----4-:R-:W-:Y:S01]  /*5c40*/  FMUL R13, R92, R17 ;  /* 0x000000115c0d7220 */ /* 0x010fe20000400000 */
[-C--:B-----5:R-:W-:Y:S01]  /*5c50*/  FFMA R20, R20, R15.reuse, R21 ;  /* 0x0000000f14147223 */ /* 0x0a0fe20000000015 */
[-C--:B------:R-:W-:Y:S02]  /*5c60*/  FFMA R0, R0, R15.reuse, R19 ;  /* 0x0000000f00007223 */ /* 0x080fe40000000013 */
[----:B------:R-:W-:Y:S01]  /*5c70*/  FFMA R13, R22, R15, R13 ;  /* 0x0000000f160d7223 */ /* 0x000fe2000000000d */
[C---:B------:R-:W-:Y:S01]  /*5c80*/  FFMA R85, R87.reuse, R85, R20 ;  /* 0x0000005557557223 */ /* 0x040fe20000000014 */
[C---:B------:R-:W-:Y:S02]  /*5c90*/  FFMA R86, R87.reuse, R23, R0 ;  /* 0x0000001757567223 */ /* 0x040fe40000000000 */
[----:B------:R-:W-:Y:S02]  /*5ca0*/  FFMA R87, R87, R94, R13 ;  /* 0x0000005e57577223 */ /* 0x000fe4000000000d */
.L_x_130:
[----:B------:R-:W-:Y:S05]  /*5cb0*/  BSYNC B2 ;  /* 0x0000000000027941 */ /* 0x000fea0003800000 */
.L_x_129:
[----:B------:R-:W-:Y:S01]  /*5cc0*/  BSSY B2, `(.L_x_131) ;  /* 0x000001d000027945 */ /* 0x000fe20003800000 */
[----:B------:R-:W-:Y:S01]  /*5cd0*/  MOV R91, RZ ;  /* 0x000000ff005b7202 */ /* 0x000fe20000000f00 */
        /* <DEDUP_REMOVED lines=16> */
[----:B------:R-:W-:-:S04]  /*5de0*/  FADD R84, -R15, 1 ;  /* 0x3f8000000f547421 */ /* 0x000fc80000000100 */
[----:B------:R-:W-:Y:S01]  /*5df0*/  FADD R91, R84, -R17 ;  /* 0x80000011545b7221 */ /* 0x000fe20000000000 */
[-C--:B--2---:R-:W-:Y:S01]  /*5e00*/  FMUL R21, R26, R17.reuse ;  /* 0x000000111a157220 */ /* 0x084fe20000400000 */
[-C--:B---3--:R-:W-:Y:S01]  /*5e10*/  FMUL R19, R24, R17.reuse ;  /* 0x0000001118137220 */ /* 0x088fe20000400000 */
[----:B----4-:R-:W-:Y:S02]  /*5e20*/  FMUL R13, R40, R17 ;  /* 0x00000011280d7220 */ /* 0x010fe40000400000 */
[-C--:B-----5:R-:W-:Y:S01]  /*5e30*/  FFMA R20, R20, R15.reuse, R21 ;  /* 0x0000000f14147223 */ /* 0x0a0fe20000000015 */
[-C--:B------:R-:W-:Y:S01]  /*5e40*/  FFMA R0, R0, R15.reuse, R19 ;  /* 0x0000000f00007223 */ /* 0x080fe20000000013 */
[----:B------:R-:W-:Y:S02]  /*5e50*/  FFMA R13, R22, R15, R13 ;  /* 0x0000000f160d7223 */ /* 0x000fe4000000000d */
[C---:B------:R-:W-:Y:S01]  /*5e60*/  FFMA R24, R91.reuse, R25, R20 ;  /* 0x000000195b187223 */ /* 0x040fe20000000014 */
[C---:B------:R-:W-:Y:S01]  /*5e70*/  FFMA R84, R91.reuse, R23, R0 ;  /* 0x000000175b547223 */ /* 0x040fe20000000000 */
[----:B------:R-:W-:-:S02]  /*5e80*/  FFMA R91, R91, R38, R13 ;  /* 0x000000265b5b7223 */ /* 0x000fc4000000000d */
.L_x_132:
[----:B------:R-:W-:Y:S05]  /*5e90*/  BSYNC B2 ;  /* 0x0000000000027941 */ /* 0x000fea0003800000 */
.L_x_131:
[----:B------:R-:W-:Y:S01]  /*5ea0*/  FFMA R11, R4, -R85, R7 ;  /* 0x80000055040b7223 */ /* 0x000fe20000000007 */
[----:B------:R-:W-:Y:S01]  /*5eb0*/  FFMA R12, R5, -R86, R6 ;  /* 0x80000056050c7223 */ /* 0x000fe20000000006 */
[----:B------:R-:W-:Y:S01]  /*5ec0*/  FFMA R10, R2, -R87, R9 ;  /* 0x80000057020a7223 */ /* 0x000fe20000000009 */
[----:B------:R-:W-:Y:S01]  /*5ed0*/  FSETP.NEU.AND P0, PT, RZ, c[0x0][0x540], PT ;  /* 0x00015000ff007a0b */ /* 0x000fe20003f0d000 */
[----:B------:R-:W-:Y:S01]  /*5ee0*/  FMUL R13, R11, R11 ;  /* 0x0000000b0b0d7220 */ /* 0x000fe20000400000 */
[----:B------:R-:W-:Y:S03]  /*5ef0*/  BSSY B2, `(.L_x_133) ;  /* 0x0000010000027945 */ /* 0x000fe60003800000 */
[----:B------:R-:W-:-:S04]  /*5f00*/  FFMA R13, R12, R12, R13 ;  /* 0x0000000c0c0d7223 */ /* 0x000fc8000000000d */
[----:B------:R-:W-:-:S04]  /*5f10*/  FFMA R25, R10, R10, R13 ;  /* 0x0000000a0a197223 */ /* 0x000fc8000000000d */
[----:B------:R0:W1:Y:S01]  /*5f20*/  MUFU.RSQ R20, R25 ;  /* 0x0000001900147308 */ /* 0x0000620000001400 */
[----:B------:R-:W-:-:S04]  /*5f30*/  IADD3 R0, R25, -0xd000000, RZ ;  /* 0xf300000019007810 */ /* 0x000fc80007ffe0ff */
[----:B------:R-:W-:Y:S02]  /*5f40*/  ISETP.GT.U32.AND P1, PT, R0, 0x727fffff, PT ;  /* 0x727fffff0000780c */ /* 0x000fe40003f24070 */
[----:B------:R-:W-:-:S11]  /*5f50*/  FSEL R0, R18, 1, P0 ;  /* 0x3f80000012007808 */ /* 0x000fd60000000000 */
[----:B------:R-:W-:Y:S05]  /*5f60*/  @!P1 BRA `(.L_x_134) ;  /* 0x0000004000009947 */ /* 0x000fea0003800000 */
[----:B01----:R-:W-:Y:S02]  /*5f70*/  MOV R111, 0x5f90 ;  /* 0x00005f90006f7802 */ /* 0x003fe40000000f00 */
[----:B------:R-:W-:Y:S05]  /*5f80*/  CALL.REL.NOINC `($__internal_2_$__cuda_sm20_sqrt_rn_f32_slowpath) ;  /* 0x00006fd000007944 */ /* 0x000fea0003c00000 */
[----:B------:R-:W-:Y:S01]  /*5f90*/  MOV R43, R25 ;  /* 0x00000019002b7202 */ /* 0x000fe20000000f00 */
[----:B------:R-:W-:Y:S05]  /*5fa0*/  BRA `(.L_x_135) ;  /* 0x0000004000007947 */ /* 0x000fea0003800000 */
.L_x_134:
[----:B01----:R-:W-:Y:S01]  /*5fb0*/  FMUL.FTZ R43, R25, R20 ;  /* 0x00000014192b7220 */ /* 0x003fe20000410000 */
[----:B------:R-:W-:-:S03]  /*5fc0*/  FMUL.FTZ R13, R20, 0.5 ;  /* 0x3f000000140d7820 */ /* 0x000fc60000410000 */
[----:B------:R-:W-:-:S04]  /*5fd0*/  FFMA R18, -R43, R43, R25 ;  /* 0x0000002b2b127223 */ /* 0x000fc80000000119 */
[----:B------:R-:W-:Y:S02]  /*5fe0*/  FFMA R43, R18, R13, R43 ;  /* 0x0000000d122b7223 */ /* 0x000fe4000000002b */
.L_x_135:
[----:B------:R-:W-:Y:S05]  /*5ff0*/  BSYNC B2 ;  /* 0x0000000000027941 */ /* 0x000fea0003800000 */
.L_x_133:
        /* <DEDUP_REMOVED lines=20> */
.L_x_139:
[----:B------:R-:W-:Y:S05]  /*6140*/  BSYNC B7 ;  /* 0x0000000000077941 */ /* 0x000fea0003800000 */
.L_x_138:
        /* <DEDUP_REMOVED lines=14> */
.L_x_141:
[----:B------:R-:W-:Y:S05]  /*6230*/  BSYNC B7 ;  /* 0x0000000000077941 */ /* 0x000fea0003800000 */
.L_x_140:
        /* <DEDUP_REMOVED lines=14> */
.L_x_142:
[----:B------:R-:W-:Y:S05]  /*6320*/  BSYNC B7 ;  /* 0x0000000000077941 */ /* 0x000fea0003800000 */
.L_x_137:
[----:B------:R-:W-:Y:S05]  /*6330*/  BSYNC B6 ;  /* 0x0000000000067941 */ /* 0x000fea0003800000 */
.L_x_136:
[-C--:B------:R-:W-:Y:S01]  /*6340*/  FMUL R20, R97, R0.reuse ;  /* 0x0000000061147220 */ /* 0x080fe20000400000 */
[-C--:B------:R-:W-:Y:S01]  /*6350*/  FMUL R19, R95, R0.reuse ;  /* 0x000000005f137220 */ /* 0x080fe20000400000 */
[----:B------:R-:W-:Y:S01]  /*6360*/  FMUL R13, R93, R0 ;  /* 0x000000005d0d7220 */ /* 0x000fe20000400000 */
[----:B------:R-:W-:Y:S01]  /*6370*/  FMUL R106, R0, R43 ;  /* 0x0000002b006a7220 */ /* 0x000fe20000400000 */
[----:B------:R-:W-:Y:S01]  /*6380*/  FMUL R21, R2, R91 ;  /* 0x0000005b02157220 */ /* 0x000fe20000400000 */
[----:B------:R-:W-:Y:S01]  /*6390*/  FMUL R22, R4, R24 ;  /* 0x0000001804167220 */ /* 0x000fe20000400000 */
[----:B------:R-:W-:-:S02]  /*63a0*/  FMUL R23, R5, R84 ;  /* 0x0000005405177220 */ /* 0x000fc40000400000 */
.L_x_128:
[----:B------:R-:W-:Y:S05]  /*63b0*/  BSYNC B5 ;  /* 0x0000000000057941 */ /* 0x000fea0003800000 */
.L_x_127:
[----:B------:R-:W-:Y:S02]  /*63c0*/  FSEL R25, R20, RZ, P2 ;  /* 0x000000ff14197208 */ /* 0x000fe40001000000 */
[----:B------:R-:W-:-:S02]  /*63d0*/  FSEL R26, R19, RZ, P2 ;  /* 0x000000ff131a7208 */ /* 0x000fc40001000000 */
[----:B------:R-:W-:Y:S02]  /*63e0*/  FSEL R27, R13, RZ, P2 ;  /* 0x000000ff0d1b7208 */ /* 0x000fe40001000000 */
[----:B------:R-:W-:Y:S02]  /*63f0*/  FSEL R105, R23, RZ, P2 ;  /* 0x000000ff17697208 */ /* 0x000fe40001000000 */
[----:B------:R-:W-:Y:S02]  /*6400*/  FSEL R40, R22, RZ, P2 ;  /* 0x000000ff16287208 */ /* 0x000fe40001000000 */
[----:B------:R-:W-:Y:S02]  /*6410*/  FSEL R38, R21, RZ, P2 ;  /* 0x000000ff15267208 */ /* 0x000fe40001000000 */
[----:B------:R-:W-:Y:S02]  /*6420*/  FSEL R107, R106, 1000000, P2 ;  /* 0x497424006a6b7808 */ /* 0x000fe40001000000 */
.L_x_8:
[----:B------:R-:W-:Y:S05]  /*6430*/  BSYNC B4 ;  /* 0x0000000000047941 */ /* 0x000fea0003800000 */
.L_x_6:
[----:B------:R-:W-:Y:S01]  /*6440*/  ISETP.NE.AND P1, PT, R89, 0x5, PT ;  /* 0x000000055900780c */ /* 0x000fe20003f25270 */
[----:B------:R-:W-:Y:S01]  /*6450*/  BSSY B2, `(.L_x_143) ;  /* 0x0000189000027945 */ /* 0x000fe20003800000 */
[----:B------:R-:W-:Y:S01]  /*6460*/  MOV R13, RZ ;  /* 0x000000ff000d7202 */ /* 0x000fe20000000f00 */
[----:B------:R-:W-:Y:S01]  /*6470*/  CS2R R98, SRZ ;  /* 0x0000000000627805 */ /* 0x000fe2000001ff00 */
[----:B------:R-:W-:Y:S01]  /*6480*/  FSEL R15, R107, 1000000, !P1 ;  /* 0x497424006b0f7808 */ /* 0x000fe20004800000 */
[----:B------:R-:W-:Y:S01]  /*6490*/  CS2R R100, SRZ ;  /* 0x0000000000647805 */ /* 0x000fe2000001ff00 */
[----:B------:R-:W-:Y:S01]  /*64a0*/  CS2R R20, SRZ ;  /* 0x0000000000147805 */ /* 0x000fe2000001ff00 */
[----:B------:R-:W-:Y:S01]  /*64b0*/  CS2R R18, SRZ ;  /* 0x0000000000127805 */ /* 0x000fe2000001ff00 */
[----:B------:R-:W-:Y:S01]  /*64c0*/  FSETP.GEU.AND P0, PT, R15, R8, PT ;  /* 0x000000080f00720b */ /* 0x000fe20003f0e000 */
        /* <DEDUP_REMOVED lines=10> */
[----:B------:R-:W-:Y:S02]  /*6570*/  FSEL R25, R25, RZ, !P1 ;  /* 0x000000ff19197208 */ /* 0x000fe40004800000 */
[----:B------:R-:W-:-:S02]  /*6580*/  FSEL R26, R26, RZ, !P1 ;  /* 0x000000ff1a1a7208 */ /* 0x000fc40004800000 */
[----:B------:R-:W-:Y:S02]  /*6590*/  FSEL R8, R27, RZ, !P1 ;  /* 0x000000ff1b087208 */ /* 0x000fe40004800000 */
[----:B------:R-:W-:Y:S02]  /*65a0*/  FSEL R38, R38, RZ, !P1 ;  /* 0x000000ff26267208 */ /* 0x000fe40004800000 */
[----:B------:R-:W-:Y:S02]  /*65b0*/  FSEL R40, R40, RZ, !P1 ;  /* 0x000000ff28287208 */ /* 0x000fe40004800000 */
[----:B------:R-:W-:Y:S01]  /*65c0*/  FSEL R105, R105, RZ, !P1 ;  /* 0x000000ff69697208 */ /* 0x000fe20004800000 */
[----:B------:R-:W-:Y:S05]  /*65d0*/  @P0 BRA `(.L_x_144) ;  /* 0x0000170000000947 */ /* 0x000fea0003800000 */
[----:B------:R-:W-:-:S04]  /*65e0*/  ISETP.NE.U32.AND P0, PT, RZ, c[0x0][0x8d0], PT ;  /* 0x00023400ff007a0c */ /* 0x000fc80003f05070 */
[----:B------:R-:W-:-:S13]  /*65f0*/  ISETP.NE.AND.EX P0, PT, RZ, c[0x0][0x8d4], PT, P0 ;  /* 0x00023500ff007a0c */ /* 0x000fda0003f05300 */
[----:B------:R-:W-:Y:S05]  /*6600*/  @!P0 BRA `(.L_x_145) ;  /* 0x0000009000008947 */ /* 0x000fea0003800000 */
[----:B------:R-:W-:Y:S02]  /*6610*/  MOV R18, c[0x0][0x8d0] ;  /* 0x0002340000127a02 */ /* 0x000fe40000000f00 */
[----:B------:R-:W-:-:S05]  /*6620*/  MOV R19, c[0x0][0x8d4] ;  /* 0x0002350000137a02 */ /* 0x000fca0000000f00 */
[----:B------:R-:W2:Y:S04]  /*6630*/  LDG.E R22, [R18.64] ;  /* 0x0000001012167981 */ /* 0x000ea8000c1e1900 */
[----:B------:R-:W3:Y:S04]  /*6640*/  LDG.E R27, [R18.64+0x4] ;  /* 0x00000410121b7981 */ /* 0x000ee8000c1e1900 */
[----:B------:R-:W4:Y:S01]  /*6650*/  LDG.E R36, [R18.64+0x8] ;  /* 0x0000081012247981 */ /* 0x000f22000c1e1900 */
[----:B--2---:R-:W-:Y:S01]  /*6660*/  FADD R22, RZ, R22 ;  /* 0x00000016ff167221 */ /* 0x004fe20000000000 */
[----:B---3--:R-:W-:Y:S01]  /*6670*/  FADD R27, RZ, R27 ;  /* 0x0000001bff1b7221 */ /* 0x008fe20000000000 */
[----:B----4-:R-:W-:Y:S01]  /*6680*/  FADD R36, RZ, R36 ;  /* 0x00000024ff247221 */ /* 0x010fe20000000000 */
[----:B------:R-:W-:Y:S05]  /*6690*/  BRA `(.L_x_146) ;  /* 0x000000e000007947 */ /* 0x000fea0003800000 */
.L_x_145:
[----:B------:R-:W-:Y:S02]  /*66a0*/  ISETP.NE.U32.AND P0, PT, RZ, c[0x0][0x510], PT ;  /* 0x00014400ff007a0c */ /* 0x000fe40003f05070 */
[----:B------:R-:W-:-:S02]  /*66b0*/  MOV R36, RZ ;  /* 0x000000ff00247202 */ /* 0x000fc40000000f00 */
[----:B------:R-:W-:Y:S02]  /*66c0*/  ISETP.NE.AND.EX P0, PT, RZ, c[0x0][0x514], PT, P0 ;  /* 0x00014500ff007a0c */ /* 0x000fe40003f05300 */
[----:B------:R-:W-:Y:S02]  /*66d0*/  MOV R27, RZ ;  /* 0x000000ff001b7202 */ /* 0x000fe40000000f00 */
[----:B------:R-:W-:-:S09]  /*66e0*/  MOV R22, RZ ;  /* 0x000000ff00167202 */ /* 0x000fd20000000f00 */
        /* <DEDUP_REMOVED lines=9> */
.L_x_146:
        /* <DEDUP_REMOVED lines=12> */
.L_x_147:
[----:B------:R-:W-:Y:S01]  /*6840*/  ISETP.NE.U32.AND P0, PT, RZ, c[0x0][0x4d8], PT ;  /* 0x00013600ff007a0c */ /* 0x000fe20003f05070 */
[----:B------:R-:W-:Y:S01]  /*6850*/  CS2R R18, SRZ ;  /* 0x0000000000127805 */ /* 0x000fe2000001ff00 */
[----:B------:R-:W-:-:S02]  /*6860*/  MOV R17, RZ ;  /* 0x000000ff00117202 */ /* 0x000fc40000000f00 */
        /* <DEDUP_REMOVED lines=10> */
.L_x_148:
        /* <DEDUP_REMOVED lines=12> */
.L_x_149:
        /* <DEDUP_REMOVED lines=14> */
.L_x_150:
[C---:B------:R-:W-:Y:S01]  /*6ab0*/  FMUL R21, R64.reuse, R72 ;  /* 0x0000004840157220 */ /* 0x040fe20000400000 */
[----:B------:R-:W-:Y:S01]  /*6ac0*/  FMUL R92, R64, R69 ;  /* 0x00000045405c7220 */ /* 0x000fe20000400000 */
[----:B------:R-:W-:Y:S01]  /*6ad0*/  FMUL R23, R52, R25 ;  /* 0x0000001934177220 */ /* 0x000fe20000400000 */
[----:B------:R-:W-:Y:S01]  /*6ae0*/  FMUL R99, R90, R26 ;  /* 0x0000001a5a637220 */ /* 0x000fe20000400000 */
[-C--:B------:R-:W-:Y:S01]  /*6af0*/  FFMA R20, R62, R68.reuse, R21 ;  /* 0x000000443e147223 */ /* 0x080fe20000000015 */
[----:B------:R-:W-:Y:S01]  /*6b00*/  FFMA R94, R63, R68, R92 ;  /* 0x000000443f5e7223 */ /* 0x000fe2000000005c */
[C---:B------:R-:W-:Y:S01]  /*6b10*/  FMUL R101, R23.reuse, 4 ;  /* 0x4080000017657820 */ /* 0x040fe20000400000 */
[----:B------:R-:W-:Y:S01]  /*6b20*/  FADD R23, R23, R23 ;  /* 0x0000001717177221 */ /* 0x000fe20000000000 */
[----:B------:R-:W-:Y:S01]  /*6b30*/  FFMA R20, R63, R67, R20 ;  /* 0x000000433f147223 */ /* 0x000fe20000000014 */
[C---:B------:R-:W-:Y:S01]  /*6b40*/  FFMA R103, R61.reuse, R72, R94 ;  /* 0x000000483d677223 */ /* 0x040fe2000000005e */
[----:B------:R-:W-:Y:S01]  /*6b50*/  FFMA R94, R90, R26, R99 ;  /* 0x0000001a5a5e7223 */ /* 0x000fe20000000063 */
[----:B------:R-:W-:Y:S01]  /*6b60*/  FMUL R108, R52, R8 ;  /* 0x00000008346c7220 */ /* 0x000fe20000400000 */
[----:B------:R-:W-:Y:S01]  /*6b70*/  FFMA R21, R61, -R69, R20 ;  /* 0x800000453d157223 */ /* 0x000fe20000000014 */
[----:B------:R-:W-:Y:S01]  /*6b80*/  FFMA R100, R62, -R67, R103 ;  /* 0x800000433e647223 */ /* 0x000fe20000000067 */
[----:B------:R-:W-:Y:S01]  /*6b90*/  FMUL R20, R52, R26 ;  /* 0x0000001a34147220 */ /* 0x000fe20000400000 */
[----:B------:R-:W-:Y:S01]  /*6ba0*/  FADD R99, R23, -R94 ;  /* 0x8000005e17637221 */ /* 0x000fe20000000000 */
[C---:B------:R-:W-:Y:S01]  /*6bb0*/  FMUL R92, R21.reuse, R8 ;  /* 0x00000008155c7220 */ /* 0x040fe20000400000 */
[----:B------:R-:W-:Y:S01]  /*6bc0*/  FMUL R103, R90, R52 ;  /* 0x000000345a677220 */ /* 0x000fe20000400000 */
[C---:B------:R-:W-:Y:S01]  /*6bd0*/  FMUL R98, R21.reuse, R90 ;  /* 0x0000005a15627220 */ /* 0x040fe20000400000 */
[----:B------:R-:W-:Y:S01]  /*6be0*/  FMUL R102, R21, R26 ;  /* 0x0000001a15667220 */ /* 0x000fe20000400000 */
[C---:B------:R-:W-:Y:S01]  /*6bf0*/  FFMA R101, R92.reuse, 2, R101 ;  /* 0x400000005c657823 */ /* 0x040fe20000000065 */
[----:B------:R-:W-:Y:S01]  /*6c00*/  FFMA R112, R92, 2, R23 ;  /* 0x400000005c707823 */ /* 0x000fe20000000017 */
[----:B------:R-:W-:Y:S01]  /*6c10*/  FMUL R92, R20, 4 ;  /* 0x40800000145c7820 */ /* 0x000fe20000400000 */
[-C--:B------:R-:W-:Y:S01]  /*6c20*/  FMUL R23, R90, R25.reuse ;  /* 0x000000195a177220 */ /* 0x080fe20000400000 */
[----:B------:R-:W-:Y:S01]  /*6c30*/  FADD R115, -R94, R101 ;  /* 0x000000655e737221 */ /* 0x000fe20000000100 */
[-C--:B------:R-:W-:Y:S01]  /*6c40*/  FMUL R101, R100, R8.reuse ;  /* 0x0000000864657220 */ /* 0x080fe20000400000 */
[----:B------:R-:W-:Y:S01]  /*6c50*/  FADD R20, R20, R20 ;  /* 0x0000001414147221 */ /* 0x000fe20000000000 */
[C---:B------:R-:W-:Y:S01]  /*6c60*/  FFMA R92, R23.reuse, 2, R92 ;  /* 0x40000000175c7823 */ /* 0x040fe2000000005c */
[----:B------:R-:W-:Y:S01]  /*6c70*/  FADD R94, R108, R108 ;  /* 0x0000006c6c5e7221 */ /* 0x000fe20000000000 */
[C---:B------:R-:W-:Y:S01]  /*6c80*/  FFMA R101, R100.reuse, R8, R101 ;  /* 0x0000000864657223 */ /* 0x040fe20000000065 */
[----:B------:R-:W-:Y:S01]  /*6c90*/  FFMA R109, R23, 2, R20 ;  /* 0x40000000176d7823 */ /* 0x000fe20000000014 */
[----:B------:R-:W-:Y:S01]  /*6ca0*/  FMUL R23, R100, R26 ;  /* 0x0000001a64177220 */ /* 0x000fe20000400000 */
[----:B------:R-:W-:Y:S01]  /*6cb0*/  FFMA R103, R90, R52, R103 ;  /* 0x000000345a677223 */ /* 0x000fe20000000067 */
[----:B------:R-:W-:Y:S01]  /*6cc0*/  FADD R114, R20, -R101 ;  /* 0x8000006514727221 */ /* 0x000fe20000000000 */
[----:B------:R-:W-:Y:S01]  /*6cd0*/  FMUL R20, R21, R25 ;  /* 0x0000001915147220 */ /* 0x000fe20000400000 */
[----:B------:R-:W-:Y:S01]  /*6ce0*/  FADD R117, -R101, R92 ;  /* 0x0000005c65757221 */ /* 0x000fe20000000100 */
[C---:B------:R-:W-:Y:S01]  /*6cf0*/  FMUL R92, R100.reuse, R21 ;  /* 0x00000015645c7220 */ /* 0x040fe20000400000 */
[C---:B------:R-:W-:Y:S01]  /*6d00*/  FFMA R23, R100.reuse, R26, R23 ;  /* 0x0000001a64177223 */ /* 0x040fe20000000017 */
[----:B------:R-:W-:Y:S01]  /*6d10*/  FFMA R20, R21, R25, R20 ;  /* 0x0000001915147223 */ /* 0x000fe20000000014 */
[C---:B------:R-:W-:Y:S01]  /*6d20*/  FMUL R101, R100.reuse, R52 ;  /* 0x0000003464657220 */ /* 0x040fe20000400000 */
[-C--:B------:R-:W-:Y:S01]  /*6d30*/  FFMA R96, R100, R21.reuse, R92 ;  /* 0x0000001564607223 */ /* 0x080fe2000000005c */
[--C-:B------:R-:W-:Y:S01]  /*6d40*/  FADD R111, R23, R94.reuse ;  /* 0x0000005e176f7221 */ /* 0x100fe20000000000 */
[----:B------:R-:W-:Y:S01]  /*6d50*/  FADD R119, -R20, R23 ;  /* 0x0000001714777221 */ /* 0x000fe20000000100 */
[----:B------:R-:W-:Y:S01]  /*6d60*/  FMUL R23, R90, R90 ;  /* 0x0000005a5a177220 */ /* 0x000fe20000400000 */
[----:B------:R-:W-:Y:S01]  /*6d70*/  FADD R92, R20, -R94 ;  /* 0x8000005e145c7221 */ /* 0x000fe20000000000 */
[----:B------:R-:W-:Y:S01]  /*6d80*/  FFMA R101, R100, R52, R101 ;  /* 0x0000003464657223 */ /* 0x000fe20000000065 */
[-C--:B------:R-:W-:Y:S01]  /*6d90*/  FFMA R98, R21, R90.reuse, R98 ;  /* 0x0000005a15627223 */ /* 0x080fe20000000062 */
[C-C-:B------:R-:W-:Y:S01]  /*6da0*/  FADD R94, R103.reuse, R96.reuse ;  /* 0x00000060675e7221 */ /* 0x140fe20000000000 */
[----:B------:R-:W-:Y:S01]  /*6db0*/  FADD R123, R103, -R96 ;  /* 0x80000060677b7221 */ /* 0x000fe20000000000 */
[-C--:B------:R-:W-:Y:S01]  /*6dc0*/  FMUL R96, R21, R21.reuse ;  /* 0x0000001515607220 */ /* 0x080fe20000400000 */
[----:B------:R-:W-:Y:S01]  /*6dd0*/  FFMA R113, R90, R90, R23 ;  /* 0x0000005a5a717223 */ /* 0x000fe20000000017 */
[----:B------:R-:W-:Y:S01]  /*6de0*/  FMUL R23, R100, R100 ;  /* 0x0000006464177220 */ /* 0x000fe20000400000 */
[C-C-:B------:R-:W-:Y:S01]  /*6df0*/  FADD R121, R101.reuse, R98.reuse ;  /* 0x0000006265797221 */ /* 0x140fe20000000000 */
[----:B------:R-:W-:Y:S01]  /*6e00*/  FADD R20, R101, -R98 ;  /* 0x8000006265147221 */ /* 0x000fe20000000000 */
[----:B------:R-:W-:Y:S01]  /*6e10*/  FFMA R103, R21, R21, R96 ;  /* 0x0000001515677223 */ /* 0x000fe20000000060 */
[----:B------:R-:W-:Y:S01]  /*6e20*/  FMUL R98, R52, R52 ;  /* 0x0000003434627220 */ /* 0x000fe20000400000 */
[----:B------:R-:W-:Y:S01]  /*6e30*/  FFMA R101, R100, R100, R23 ;  /* 0x0000006464657223 */ /* 0x000fe20000000017 */
[----:B------:R-:W-:Y:S01]  /*6e40*/  FADD R104, R102, R102 ;  /* 0x0000006666687221 */ /* 0x000fe20000000000 */
[----:B------:R-:W-:Y:S01]  /*6e50*/  FMUL R111, R111, R22 ;  /* 0x000000166f6f7220 */ /* 0x000fe20000400000 */
[C---:B------:R-:W-:Y:S01]  /*6e60*/  FFMA R96, R98.reuse, 2, R113 ;  /* 0x4000000062607823 */ /* 0x040fe20000000071 */
[C---:B------:R-:W-:Y:S01]  /*6e70*/  FFMA R23, R98.reuse, 2, R103 ;  /* 0x4000000062177823 */ /* 0x040fe20000000067 */
[----:B------:R-:W-:Y:S01]  /*6e80*/  FFMA R98, R98, 2, R101 ;  /* 0x4000000062627823 */ /* 0x000fe20000000065 */
[C---:B------:R-:W-:Y:S01]  /*6e90*/  FMUL R103, R100.reuse, R90 ;  /* 0x0000005a64677220 */ /* 0x040fe20000400000 */
[----:B------:R-:W-:Y:S01]  /*6ea0*/  FMUL R101, R100, R25 ;  /* 0x0000001964657220 */ /* 0x000fe20000400000 */
[----:B------:R-:W-:Y:S01]  /*6eb0*/  FMUL R118, R64, R38 ;  /* 0x0000002640767220 */ /* 0x000fe20000400000 */
[----:B------:R-:W-:Y:S01]  /*6ec0*/  FADD R96, R96, -1 ;  /* 0xbf80000060607421 */ /* 0x000fe20000000000 */
[----:B------:R-:W-:Y:S01]  /*6ed0*/  FFMA R100, R100, R90, R103 ;  /* 0x0000005a64647223 */ /* 0x000fe20000000067 */
[----:B------:R-:W-:Y:S01]  /*6ee0*/  FMUL R90, R90, R8 ;  /* 0x000000085a5a7220 */ /* 0x000fe20000400000 */
[C---:B------:R-:W-:Y:S01]  /*6ef0*/  FADD R103, R101.reuse, R101 ;  /* 0x0000006565677221 */ /* 0x040fe20000000000 */
[----:B------:R-:W-:Y:S01]  /*6f00*/  FFMA R113, R101, 2, R104 ;  /* 0x4000000065717823 */ /* 0x000fe20000000068 */
[----:B------:R-:W-:Y:S01]  /*6f10*/  FADD R120, R118, R118 ;  /* 0x0000007676787221 */ /* 0x000fe20000000000 */
[----:B------:R-:W-:Y:S01]  /*6f20*/  FADD R23, R23, -1 ;  /* 0xbf80000017177421 */ /* 0x000fe20000000000 */
[----:B------:R-:W-:-:S04]  /*6f30*/  FFMA R103, R90, 2, R103 ;  /* 0x400000005a677823 */ /* 0x000fc80000000067 */
[----:B------:R-:W-:Y:S01]  /*6f40*/  FFMA R110, R102, 4, R103 ;  /* 0x40800000666e7823 */ /* 0x000fe20000000067 */
[C---:B------:R-:W-:Y:S01]  /*6f50*/  FFMA R102, R90.reuse, 2, R104 ;  /* 0x400000005a667823 */ /* 0x040fe20000000068 */
[----:B------:R-:W-:Y:S01]  /*6f60*/  FFMA R90, R90, 4, R113 ;  /* 0x408000005a5a7823 */ /* 0x000fe20000000071 */
[----:B------:R-:W-:Y:S01]  /*6f70*/  FMUL R113, R62, R40 ;  /* 0x000000283e717220 */ /* 0x000fe20000400000 */
[----:B------:R-:W-:Y:S01]  /*6f80*/  FFMA R110, R110, R27, R111 ;  /* 0x0000001b6e6e7223 */ /* 0x000fe2000000006f */
[----:B------:R-:W-:Y:S01]  /*6f90*/  FFMA R103, R101, 4, R102 ;  /* 0x4080000065677823 */ /* 0x000fe20000000066 */
[----:B------:R-:W-:Y:S01]  /*6fa0*/  FMUL R102, R63, R105 ;  /* 0x000000693f667220 */ /* 0x000fe20000400000 */
[----:B------:R-:W-:Y:S01]  /*6fb0*/  FMUL R101, R61, R38 ;  /* 0x000000263d657220 */ /* 0x000fe20000400000 */
[----:B------:R-:W-:Y:S01]  /*6fc0*/  FADD R125, R113, R113 ;  /* 0x00000071717d7221 */ /* 0x000fe20000000000 */
[----:B------:R-:W-:Y:S01]  /*6fd0*/  FMUL R111, R64, R40 ;  /* 0x00000028406f7220 */ /* 0x000fe20000400000 */
[C---:B------:R-:W-:Y:S01]  /*6fe0*/  FADD R104, R102.reuse, R102 ;  /* 0x0000006666687221 */ /* 0x040fe20000000000 */
[----:B------:R-:W-:Y:S01]  /*6ff0*/  FFMA R110, -R99, R36, R110 ;  /* 0x00000024636e7223 */ /* 0x000fe2000000016e */
[----:B------:R-:W-:Y:S01]  /*7000*/  FFMA R116, R102, 2, R125 ;  /* 0x4000000066747823 */ /* 0x000fe2000000007d */
[----:B------:R-:W-:Y:S01]  /*7010*/  FMUL R124, R111, 4 ;  /* 0x408000006f7c7820 */ /* 0x000fe20000400000 */
[----:B------:R-:W-:-:S04]  /*7020*/  FFMA R104, R101, 2, R104 ;  /* 0x4000000065687823 */ /* 0x000fc80000000068 */
[----:B------:R-:W-:Y:S01]  /*7030*/  FFMA R127, R113, 4, R104 ;  /* 0x40800000717f7823 */ /* 0x000fe20000000068 */
[C---:B------:R-:W-:Y:S01]  /*7040*/  FFMA R113, R101.reuse, 2, R125 ;  /* 0x4000000065717823 */ /* 0x040fe2000000007d */
[----:B------:R-:W-:Y:S01]  /*7050*/  FFMA R125, R101, 4, R116 ;  /* 0x40800000657d7823 */ /* 0x000fe20000000074 */
[----:B------:R-:W-:Y:S01]  /*7060*/  FFMA R101, R108, 4, R119 ;  /* 0x408000006c657823 */ /* 0x000fe20000000077 */
[----:B------:R-:W-:Y:S01]  /*7070*/  FMUL R108, R63, R40 ;  /* 0x000000283f6c7220 */ /* 0x000fe20000400000 */
[----:B------:R-:W-:Y:S01]  /*7080*/  FFMA R104, R102, 4, R113 ;  /* 0x4080000066687823 */ /* 0x000fe20000000071 */
[----:B------:R-:W-:Y:S01]  /*7090*/  FMUL R113, R112, R27 ;  /* 0x0000001b70717220 */ /* 0x000fe20000400000 */
[----:B------:R-:W-:Y:S01]  /*70a0*/  FMUL R102, R115, R22 ;  /* 0x0000001673667220 */ /* 0x000fe20000400000 */
[----:B------:R-:W-:Y:S01]  /*70b0*/  FMUL R115, R61, R105 ;  /* 0x000000693d737220 */ /* 0x000fe20000400000 */
[----:B------:R-:W-:Y:S01]  /*70c0*/  FADD R112, R111, R111 ;  /* 0x0000006f6f707221 */ /* 0x000fe20000000000 */
[----:B------:R-:W-:Y:S01]  /*70d0*/  FFMA R113, R90, R36, R113 ;  /* 0x000000245a717223 */ /* 0x000fe20000000071 */
[----:B------:R-:W-:Y:S01]  /*70e0*/  FFMA R90, R117, R27, R102 ;  /* 0x0000001b755a7223 */ /* 0x000fe20000000066 */
[----:B------:R-:W-:Y:S01]  /*70f0*/  FMUL R117, R104, R17 ;  /* 0x0000001168757220 */ /* 0x000fe20000400000 */
[----:B------:R-:W-:Y:S01]  /*7100*/  FFMA R104, R115, 2, R112 ;  /* 0x4000000073687823 */ /* 0x000fe20000000070 */
[----:B------:R-:W-:Y:S01]  /*7110*/  FFMA R116, R63, R40, R108 ;  /* 0x000000283f747223 */ /* 0x000fe2000000006c */
[-C--:B------:R-:W-:Y:S01]  /*7120*/  FMUL R108, R103, R22.reuse ;  /* 0x00000016676c7220 */ /* 0x080fe20000400000 */
[----:B------:R-:W-:Y:S01]  /*7130*/  FMUL R102, R123, R22 ;  /* 0x000000167b667220 */ /* 0x000fe20000400000 */
[----:B------:R-:W-:Y:S01]  /*7140*/  FFMA R119, R104, R19, R117 ;  /* 0x0000001368777223 */ /* 0x000fe20000000075 */
[CC--:B------:R-:W-:Y:S01]  /*7150*/  FMUL R117, R62.reuse, R105.reuse ;  /* 0x000000693e757220 */ /* 0x0c0fe20000400000 */
[----:B------:R-:W-:Y:S01]  /*7160*/  FFMA R103, R109, R36, R108 ;  /* 0x000000246d677223 */ /* 0x000fe2000000006c */
[----:B------:R-:W-:Y:S01]  /*7170*/  FMUL R108, R61, R40 ;  /* 0x000000283d6c7220 */ /* 0x000fe20000400000 */
[----:B------:R-:W-:Y:S01]  /*7180*/  FFMA R124, R115, 2, R124 ;  /* 0x40000000737c7823 */ /* 0x000fe2000000007c */
[-C--:B------:R-:W-:Y:S01]  /*7190*/  FFMA R117, R62, R105.reuse, R117 ;  /* 0x000000693e757223 */ /* 0x080fe20000000075 */
[----:B------:R-:W-:Y:S01]  /*71a0*/  FMUL R105, R64, R105 ;  /* 0x0000006940697220 */ /* 0x000fe20000400000 */
[----:B------:R-:W-:Y:S01]  /*71b0*/  FFMA R102, R121, R36, -R102 ;  /* 0x0000002479667223 */ /* 0x000fe20000000866 */
[----:B------:R-:W-:Y:S01]  /*71c0*/  FFMA R113, -R114, R22, R113 ;  /* 0x0000001672717223 */ /* 0x000fe20000000171 */
[C-C-:B------:R-:W-:Y:S01]  /*71d0*/  FADD R104, R117.reuse, -R120.reuse ;  /* 0x8000007875687221 */ /* 0x140fe20000000000 */
[----:B------:R-:W-:Y:S01]  /*71e0*/  FADD R120, R116, R120 ;  /* 0x0000007874787221 */ /* 0x000fe20000000000 */
[----:B------:R-:W-:Y:S01]  /*71f0*/  FADD R117, -R117, R116 ;  /* 0x0000007475757221 */ /* 0x000fe20000000100 */
[----:B------:R-:W-:Y:S01]  /*7200*/  FFMA R90, R101, R36, R90 ;  /* 0x00000024655a7223 */ /* 0x000fe2000000005a */
[----:B------:R-:W-:Y:S01]  /*7210*/  FFMA R104, R104, R18, R119 ;  /* 0x0000001268687223 */ /* 0x000fe20000000077 */
[----:B------:R-:W-:Y:S01]  /*7220*/  FFMA R119, R61, R40, R108 ;  /* 0x000000283d777223 */ /* 0x000fe2000000006c */
[----:B------:R-:W-:Y:S01]  /*7230*/  FMUL R120, R120, R17 ;  /* 0x0000001178787220 */ /* 0x000fe20000400000 */
[C---:B------:R-:W-:Y:S01]  /*7240*/  FADD R40, R105.reuse, R105 ;  /* 0x0000006969287221 */ /* 0x040fe20000000000 */
[----:B------:R-:W-:Y:S01]  /*7250*/  FMUL R108, R105, 4 ;  /* 0x40800000696c7820 */ /* 0x000fe20000400000 */
[----:B------:R-:W-:Y:S01]  /*7260*/  FFMA R117, R118, 4, R117 ;  /* 0x4080000076757823 */ /* 0x000fe20000000075 */
[----:B------:R-:W-:Y:S01]  /*7270*/  FFMA R120, R127, R18, R120 ;  /* 0x000000127f787223 */ /* 0x000fe20000000078 */
[----:B------:R-:W-:Y:S01]  /*7280*/  FADD R109, R40, -R119 ;  /* 0x80000077286d7221 */ /* 0x000fe20000000000 */
[----:B------:R-:W-:-:S03]  /*7290*/  FFMA R102, R23, R27, R102 ;  /* 0x0000001b17667223 */ /* 0x000fc60000000066 */
[----:B------:R-:W-:Y:S01]  /*72a0*/  FFMA R120, -R109, R19, R120 ;  /* 0x000000136d787223 */ /* 0x000fe20000000178 */
[----:B------:R-:W-:Y:S01]  /*72b0*/  FMUL R109, R62, R38 ;  /* 0x000000263e6d7220 */ /* 0x000fe20000400000 */
[----:B------:R-:W-:-:S03]  /*72c0*/  FADD R102, RZ, R102 ;  /* 0x00000066ff667221 */ /* 0x000fc60000000000 */
[----:B------:R-:W-:Y:S01]  /*72d0*/  FFMA R122, R109, 2, R108 ;  /* 0x400000006d7a7823 */ /* 0x000fe2000000006c */
[-C--:B------:R-:W-:Y:S01]  /*72e0*/  FMUL R108, R63, R38.reuse ;  /* 0x000000263f6c7220 */ /* 0x080fe20000400000 */
[----:B------:R-:W-:Y:S02]  /*72f0*/  FFMA R121, R109, 2, R40 ;  /* 0x400000006d797823 */ /* 0x000fe40000000028 */
[----:B------:R-:W-:Y:S01]  /*7300*/  FADD R122, -R119, R122 ;  /* 0x0000007a777a7221 */ /* 0x000fe20000000100 */
[----:B------:R-:W-:Y:S01]  /*7310*/  FFMA R105, R63, R38, R108 ;  /* 0x000000263f697223 */ /* 0x000fe2000000006c */
[----:B------:R-:W-:Y:S01]  /*7320*/  FFMA R38, -R15, R8, R9 ;  /* 0x000000080f267223 */ /* 0x000fe20000000109 */
[----:B------:R-:W-:Y:S02]  /*7330*/  FMUL R40, R121, R18 ;  /* 0x0000001279287220 */ /* 0x000fe40000400000 */
[----:B------:R-:W-:Y:S01]  /*7340*/  FADD R109, R112, -R105 ;  /* 0x80000069706d7221 */ /* 0x000fe20000000000 */
[----:B------:R-:W-:Y:S01]  /*7350*/  FADD R124, -R105, R124 ;  /* 0x0000007c697c7221 */ /* 0x000fe20000000100 */
[C---:B------:R-:W-:Y:S01]  /*7360*/  FFMA R105, -R15.reuse, R25, R6 ;  /* 0x000000190f697223 */ /* 0x040fe20000000106 */
[----:B------:R-:W-:Y:S01]  /*7370*/  FFMA R6, -R15, R26, R7 ;  /* 0x0000001a0f067223 */ /* 0x000fe20000000107 */
[----:B------:R-:W-:Y:S01]  /*7380*/  FMUL R9, R61, R38 ;  /* 0x000000263d097220 */ /* 0x000fe20000400000 */
[----:B------:R-:W-:Y:S01]  /*7390*/  FMUL R7, R122, R17 ;  /* 0x000000117a077220 */ /* 0x000fe20000400000 */
[----:B------:R-:W-:Y:S01]  /*73a0*/  FMUL R108, R63, R105 ;  /* 0x000000693f6c7220 */ /* 0x000fe20000400000 */
[----:B------:R-:W-:Y:S01]  /*73b0*/  FMUL R111, R62, R6 ;  /* 0x000000063e6f7220 */ /* 0x000fe20000400000 */
[----:B------:R-:W-:Y:S01]  /*73c0*/  FFMA R40, R125, R19, R40 ;  /* 0x000000137d287223 */ /* 0x000fe20000000028 */
[----:B------:R-:W-:Y:S01]  /*73d0*/  FFMA R124, R124, R18, R7 ;  /* 0x000000127c7c7223 */ /* 0x000fe20000000007 */
[----:B------:R-:W-:Y:S01]  /*73e0*/  FADD R112, R108, R108 ;  /* 0x0000006c6c707221 */ /* 0x000fe20000000000 */
[----:B------:R-:W-:Y:S01]  /*73f0*/  FMUL R114, R61, R6 ;  /* 0x000000063d727220 */ /* 0x000fe20000400000 */
[----:B------:R-:W-:Y:S01]  /*7400*/  FFMA R40, -R109, R17, R40 ;  /* 0x000000116d287223 */ /* 0x000fe20000000128 */
[----:B------:R-:W-:Y:S01]  /*7410*/  FFMA R117, R117, R19, R124 ;  /* 0x0000001375757223 */ /* 0x000fe2000000007c */
[----:B------:R-:W-:-:S04]  /*7420*/  FFMA R112, R9, 2, R112 ;  /* 0x4000000009707823 */ /* 0x000fc80000000070 */
[C---:B------:R-:W-:Y:S01]  /*7430*/  FFMA R122, R111.reuse, 4, R112 ;  /* 0x408000006f7a7823 */ /* 0x040fe20000000070 */
[----:B------:R-:W-:-:S04]  /*7440*/  FADD R111, R111, R111 ;  /* 0x0000006f6f6f7221 */ /* 0x000fc80000000000 */
[--C-:B------:R-:W-:Y:S01]  /*7450*/  FFMA R7, R9, 2, R111.reuse ;  /* 0x4000000009077823 */ /* 0x100fe2000000006f */
[----:B------:R-:W-:-:S03]  /*7460*/  FFMA R116, R108, 2, R111 ;  /* 0x400000006c747823 */ /* 0x000fc6000000006f */
[----:B------:R-:W-:Y:S01]  /*7470*/  FFMA R112, R108, 4, R7 ;  /* 0x408000006c707823 */ /* 0x000fe20000000007 */
[----:B------:R-:W-:Y:S01]  /*7480*/  FMUL R7, R64, R6 ;  /* 0x0000000640077220 */ /* 0x000fe20000400000 */
[----:B------:R-:W-:Y:S01]  /*7490*/  FMUL R108, R61, R105 ;  /* 0x000000693d6c7220 */ /* 0x000fe20000400000 */
[----:B------:R-:W-:Y:S01]  /*74a0*/  FFMA R119, R9, 4, R116 ;  /* 0x4080000009777823 */ /* 0x000fe20000000074 */
[----:B------:R-:W-:Y:S01]  /*74b0*/  FMUL R9, R112, R37 ;  /* 0x0000002570097220 */ /* 0x000fe20000400000 */
[C---:B------:R-:W-:Y:S01]  /*74c0*/  FADD R109, R7.reuse, R7 ;  /* 0x00000007076d7221 */ /* 0x040fe20000000000 */
[----:B------:R-:W-:Y:S01]  /*74d0*/  FMUL R116, R64, R38 ;  /* 0x0000002640747220 */ /* 0x000fe20000400000 */
[----:B------:R-:W-:Y:S02]  /*74e0*/  FMUL R7, R7, 4 ;  /* 0x4080000007077820 */ /* 0x000fe40000400000 */
[C---:B------:R-:W-:Y:S02]  /*74f0*/  FFMA R112, R108.reuse, 2, R109 ;  /* 0x400000006c707823 */ /* 0x040fe4000000006d */
[----:B------:R-:W-:Y:S01]  /*7500*/  FFMA R121, R108, 2, R7 ;  /* 0x400000006c797823 */ /* 0x000fe20000000007 */
[----:B------:R-:W-:Y:S01]  /*7510*/  FMUL R7, R64, R61 ;  /* 0x0000003d40077220 */ /* 0x000fe20000400000 */
[----:B------:R-:W-:Y:S01]  /*7520*/  FFMA R112, R112, R41, R9 ;  /* 0x0000002970707223 */ /* 0x000fe20000000009 */
[----:B------:R-:W-:-:S02]  /*7530*/  FMUL R9, R62, R105 ;  /* 0x000000693e097220 */ /* 0x000fc40000400000 */
[----:B------:R-:W-:Y:S02]  /*7540*/  FFMA R7, R64, R61, R7 ;  /* 0x0000003d40077223 */ /* 0x000fe40000000007 */
[-C--:B------:R-:W-:Y:S01]  /*7550*/  FFMA R111, R62, R105.reuse, R9 ;  /* 0x000000693e6f7223 */ /* 0x080fe20000000009 */
[----:B------:R-:W-:Y:S01]  /*7560*/  FADD R9, R116, R116 ;  /* 0x0000007474097221 */ /* 0x000fe20000000000 */
[----:B------:R-:W-:-:S03]  /*7570*/  FMUL R105, R64, R105 ;  /* 0x0000006940697220 */ /* 0x000fc60000400000 */
[----:B------:R-:W-:-:S04]  /*7580*/  FADD R115, R111, -R9 ;  /* 0x800000096f737221 */ /* 0x000fc80000000000 */
[----:B------:R-:W-:Y:S01]  /*7590*/  FFMA R118, R115, R39, R112 ;  /* 0x0000002773767223 */ /* 0x000fe20000000070 */
[-C--:B------:R-:W-:Y:S01]  /*75a0*/  FMUL R112, R63, R6.reuse ;  /* 0x000000063f707220 */ /* 0x080fe20000400000 */
[----:B------:R-:W-:-:S03]  /*75b0*/  FFMA R115, R61, R6, R114 ;  /* 0x000000063d737223 */ /* 0x000fc60000000072 */
[----:B------:R-:W-:Y:S01]  /*75c0*/  FFMA R112, R63, R6, R112 ;  /* 0x000000063f707223 */ /* 0x000fe20000000070 */
[----:B------:R-:W-:-:S03]  /*75d0*/  FADD R6, R105, R105 ;  /* 0x0000006969067221 */ /* 0x000fc60000000000 */
[----:B------:R-:W-:Y:S01]  /*75e0*/  FADD R124, R112, R9 ;  /* 0x00000009707c7221 */ /* 0x000fe20000000000 */
[----:B------:R-:W-:Y:S01]  /*75f0*/  FADD R111, -R111, R112 ;  /* 0x000000706f6f7221 */ /* 0x000fe20000000100 */
[----:B------:R-:W-:Y:S02]  /*7600*/  FMUL R112, R61, R61 ;  /* 0x0000003d3d707220 */ /* 0x000fe40000400000 */
[----:B------:R-:W-:Y:S01]  /*7610*/  FMUL R9, R124, R37 ;  /* 0x000000257c097220 */ /* 0x000fe20000400000 */
[----:B------:R-:W-:Y:S01]  /*7620*/  FMUL R124, R105, 4 ;  /* 0x40800000697c7820 */ /* 0x000fe20000400000 */
[----:B------:R-:W-:Y:S02]  /*7630*/  FFMA R123, R116, 4, R111 ;  /* 0x40800000747b7823 */ /* 0x000fe4000000006f */
[----:B------:R-:W-:Y:S01]  /*7640*/  FFMA R122, R122, R39, R9 ;  /* 0x000000277a7a7223 */ /* 0x000fe20000000009 */
[----:B------:R-:W-:-:S04]  /*7650*/  FADD R9, R6, -R115 ;  /* 0x8000007306097221 */ /* 0x000fc80000000000 */
[----:B------:R-:W-:Y:S01]  /*7660*/  FFMA R122, -R9, R41, R122 ;  /* 0x00000029097a7223 */ /* 0x000fe2000000017a */
[----:B------:R-:W-:-:S04]  /*7670*/  FMUL R9, R62, R38 ;  /* 0x000000263e097220 */ /* 0x000fc80000400000 */
[----:B------:R-:W-:Y:S01]  /*7680*/  FFMA R114, R9, 2, R6 ;  /* 0x4000000009727823 */ /* 0x000fe20000000006 */
[-C--:B------:R-:W-:Y:S01]  /*7690*/  FMUL R6, R63, R62.reuse ;  /* 0x0000003e3f067220 */ /* 0x080fe20000400000 */
[----:B------:R-:W-:Y:S02]  /*76a0*/  FFMA R124, R9, 2, R124 ;  /* 0x40000000097c7823 */ /* 0x000fe4000000007c */
[----:B------:R-:W-:Y:S01]  /*76b0*/  FMUL R114, R114, R39 ;  /* 0x0000002772727220 */ /* 0x000fe20000400000 */
[----:B------:R-:W-:Y:S01]  /*76c0*/  FFMA R6, R63, R62, R6 ;  /* 0x0000003e3f067223 */ /* 0x000fe20000000006 */
[----:B------:R-:W-:Y:S02]  /*76d0*/  FADD R124, -R115, R124 ;  /* 0x0000007c737c7221 */ /* 0x000fe40000000100 */
[----:B------:R-:W-:Y:S01]  /*76e0*/  FFMA R114, R119, R41, R114 ;  /* 0x0000002977727223 */ /* 0x000fe20000000072 */
[C-C-:B------:R-:W-:Y:S01]  /*76f0*/  FADD R9, R7.reuse, R6.reuse ;  /* 0x0000000607097221 */ /* 0x140fe20000000000 */
[----:B------:R-:W-:Y:S01]  /*7700*/  FADD R108, R7, -R6 ;  /* 0x80000006076c7221 */ /* 0x000fe20000000000 */
[----:B------:R-:W-:Y:S01]  /*7710*/  FMUL R6, R63, R38 ;  /* 0x000000263f067220 */ /* 0x000fe20000400000 */
[----:B------:R-:W-:Y:S01]  /*7720*/  FMUL R7, R64, R62 ;  /* 0x0000003e40077220 */ /* 0x000fe20000400000 */
[----:B------:R-:W-:-:S02]  /*7730*/  FMUL R124, R124, R37 ;  /* 0x000000257c7c7220 */ /* 0x000fc40000400000 */
[C---:B------:R-:W-:Y:S01]  /*7740*/  FFMA R38, R63.reuse, R38, R6 ;  /* 0x000000263f267223 */ /* 0x040fe20000000006 */
[-C--:B------:R-:W-:Y:S01]  /*7750*/  FMUL R6, R63, R61.reuse ;  /* 0x0000003d3f067220 */ /* 0x080fe20000400000 */
[-C--:B------:R-:W-:Y:S02]  /*7760*/  FFMA R7, R64, R62.reuse, R7 ;  /* 0x0000003e40077223 */ /* 0x080fe40000000007 */
[----:B------:R-:W-:Y:S01]  /*7770*/  FADD R119, R109, -R38 ;  /* 0x800000266d777221 */ /* 0x000fe20000000000 */
[----:B------:R-:W-:Y:S01]  /*7780*/  FFMA R6, R63, R61, R6 ;  /* 0x0000003d3f067223 */ /* 0x000fe20000000006 */
[----:B------:R-:W-:Y:S01]  /*7790*/  FADD R121, -R38, R121 ;  /* 0x0000007926797221 */ /* 0x000fe20000000100 */
[----:B------:R-:W-:Y:S01]  /*77a0*/  FMUL R38, R61, R62 ;  /* 0x0000003e3d267220 */ /* 0x000fe20000400000 */
[----:B------:R-:W-:Y:S01]  /*77b0*/  FFMA R114, -R119, R37, R114 ;  /* 0x0000002577727223 */ /* 0x000fe20000000172 */
[C-C-:B------:R-:W-:Y:S01]  /*77c0*/  FADD R105, R7.reuse, -R6.reuse ;  /* 0x8000000607697221 */ /* 0x140fe20000000000 */
[----:B------:R-:W-:Y:S01]  /*77d0*/  FADD R115, R7, R6 ;  /* 0x0000000607737221 */ /* 0x000fe20000000000 */
[----:B------:R-:W-:Y:S01]  /*77e0*/  FMUL R6, R63, R64 ;  /* 0x000000403f067220 */ /* 0x000fe20000400000 */
[----:B------:R-:W-:Y:S01]  /*77f0*/  FFMA R7, R61, R62, R38 ;  /* 0x0000003e3d077223 */ /* 0x000fe20000000026 */
[----:B------:R-:W-:-:S02]  /*7800*/  FFMA R124, R121, R39, R124 ;  /* 0x00000027797c7223 */ /* 0x000fc4000000007c */
[-C--:B------:R-:W-:Y:S02]  /*7810*/  FFMA R6, R63, R64.reuse, R6 ;  /* 0x000000403f067223 */ /* 0x080fe40000000006 */
[----:B------:R-:W-:Y:S02]  /*7820*/  FFMA R123, R123, R41, R124 ;  /* 0x000000297b7b7223 */ /* 0x000fe4000000007c */
[C-C-:B------:R-:W-:Y:S01]  /*7830*/  FADD R38, R6.reuse, R7.reuse ;  /* 0x0000000706267221 */ /* 0x140fe20000000000 */
[----:B------:R-:W-:Y:S01]  /*7840*/  FADD R111, R6, -R7 ;  /* 0x80000007066f7221 */ /* 0x000fe20000000000 */
[C---:B------:R-:W-:Y:S01]  /*7850*/  FMUL R7, R108.reuse, R17 ;  /* 0x000000116c077220 */ /* 0x040fe20000400000 */
[----:B------:R-:W-:Y:S01]  /*7860*/  FMUL R108, R108, R37 ;  /* 0x000000256c6c7220 */ /* 0x000fe20000400000 */
[----:B------:R-:W-:Y:S02]  /*7870*/  FMUL R6, R63, R63 ;  /* 0x0000003f3f067220 */ /* 0x000fe40000400000 */
[----:B------:R-:W-:Y:S01]  /*7880*/  FFMA R109, R38, R19, -R7 ;  /* 0x00000013266d7223 */ /* 0x000fe20000000807 */
[----:B------:R-:W-:Y:S01]  /*7890*/  FMUL R7, R64, R64 ;  /* 0x0000004040077220 */ /* 0x000fe20000400000 */
[----:B------:R-:W-:Y:S01]  /*78a0*/  FFMA R121, R38, R41, -R108 ;  /* 0x0000002926797223 */ /* 0x000fe2000000086c */
[----:B------:R-:W-:-:S02]  /*78b0*/  FMUL R108, R62, R62 ;  /* 0x0000003e3e6c7220 */ /* 0x000fc40000400000 */
[----:B------:R-:W-:-:S04]  /*78c0*/  FFMA R7, R64, R64, R7 ;  /* 0x0000004040077223 */ /* 0x000fc80000000007 */
[--C-:B------:R-:W-:Y:S01]  /*78d0*/  FFMA R38, R6, 2, R7.reuse ;  /* 0x4000000006267823 */ /* 0x100fe20000000007 */
[CC--:B------:R-:W-:Y:S01]  /*78e0*/  FMUL R6, R21.reuse, R52.reuse ;  /* 0x0000003415067220 */ /* 0x0c0fe20000400000 */
[--C-:B------:R-:W-:Y:S01]  /*78f0*/  FFMA R108, R108, 2, R7.reuse ;  /* 0x400000006c6c7823 */ /* 0x100fe20000000007 */
[----:B------:R-:W-:Y:S01]  /*7900*/  FFMA R112, R112, 2, R7 ;  /* 0x4000000070707823 */ /* 0x000fe20000000007 */
[----:B------:R-:W-:Y:S01]  /*7910*/  FADD R38, R38, -1 ;  /* 0xbf80000026267421 */ /* 0x000fe20000000000 */
[----:B------:R-:W-:Y:S01]  /*7920*/  FFMA R21, R21, R52, R6 ;  /* 0x0000003415157223 */ /* 0x000fe20000000006 */
[----:B------:R-:W-:Y:S01]  /*7930*/  FADD R108, R108, -1 ;  /* 0xbf8000006c6c7421 */ /* 0x000fe20000000000 */
[----:B------:R-:W-:Y:S01]  /*7940*/  FADD R7, R112, -1 ;  /* 0xbf80000070077421 */ /* 0x000fe20000000000 */
[----:B------:R-:W-:Y:S01]  /*7950*/  FMUL R6, R38, R17 ;  /* 0x0000001126067220 */ /* 0x000fe20000400000 */
[----:B------:R-:W-:Y:S01]  /*7960*/  FMUL R112, R111, R39 ;  /* 0x000000276f707220 */ /* 0x000fe20000400000 */
[-C--:B------:R-:W-:Y:S01]  /*7970*/  FFMA R109, R108, R18.reuse, R109 ;  /* 0x000000126c6d7223 */ /* 0x080fe2000000006d */
[----:B------:R-:W-:Y:S01]  /*7980*/  FMUL R38, R38, R37 ;  /* 0x0000002526267220 */ /* 0x000fe20000400000 */
[-C--:B------:R-:W-:Y:S01]  /*7990*/  FFMA R6, R9, R18.reuse, R6 ;  /* 0x0000001209067223 */ /* 0x080fe20000000006 */
[----:B------:R-:W-:Y:S01]  /*79a0*/  FMUL R18, R111, R18 ;  /* 0x000000126f127220 */ /* 0x000fe20000400000 */
[----:B------:R-:W-:Y:S01]  /*79b0*/  FFMA R112, R7, R41, -R112 ;  /* 0x0000002907707223 */ /* 0x000fe20000000870 */
[----:B------:R-:W-:-:S02]  /*79c0*/  FFMA R121, R108, R39, R121 ;  /* 0x000000276c797223 */ /* 0x000fc40000000079 */
[----:B------:R-:W-:Y:S01]  /*79d0*/  FFMA R18, R7, R19, -R18 ;  /* 0x0000001307127223 */ /* 0x000fe20000000812 */
[----:B------:R-:W-:Y:S01]  /*79e0*/  FADD R7, RZ, R40 ;  /* 0x00000028ff077221 */ /* 0x000fe20000000000 */
[C---:B------:R-:W-:Y:S01]  /*79f0*/  FFMA R112, R115.reuse, R37, R112 ;  /* 0x0000002573707223 */ /* 0x040fe20000000070 */
[----:B------:R-:W-:Y:S01]  /*7a00*/  FADD R37, RZ, R37 ;  /* 0x00000025ff257221 */ /* 0x000fe20000000000 */
[----:B------:R-:W-:Y:S01]  /*7a10*/  FFMA R111, R115, R17, R18 ;  /* 0x00000011736f7223 */ /* 0x000fe20000000012 */
[----:B------:R-:W-:Y:S01]  /*7a20*/  FFMA R18, R9, R39, R38 ;  /* 0x0000002709127223 */ /* 0x000fe20000000026 */
[----:B------:R-:W-:Y:S01]  /*7a30*/  FMUL R9, R20, R27 ;  /* 0x0000001b14097220 */ /* 0x000fe20000400000 */
[----:B------:R-:W-:Y:S01]  /*7a40*/  FFMA R38, -R105, R19, R6 ;  /* 0x0000001369267223 */ /* 0x000fe20000000106 */
[----:B------:R-:W-:Y:S01]  /*7a50*/  FADD R6, R21, -R100 ;  /* 0x8000006415067221 */ /* 0x000fe20000000000 */
[----:B------:R-:W-:Y:S01]  /*7a60*/  FFMA R105, -R105, R41, R18 ;  /* 0x0000002969697223 */ /* 0x000fe20000000112 */
[----:B------:R-:W-:Y:S01]  /*7a70*/  FADD R18, R114, R7 ;  /* 0x0000000772127221 */ /* 0x000fe20000000000 */
[----:B------:R-:W-:Y:S01]  /*7a80*/  FADD R100, R21, R100 ;  /* 0x0000006415647221 */ /* 0x000fe20000000000 */
[----:B------:R-:W-:Y:S01]  /*7a90*/  FADD R7, R98, -1 ;  /* 0xbf80000062077421 */ /* 0x000fe20000000000 */
[----:B------:R-:W-:Y:S01]  /*7aa0*/  FFMA R9, R96, R36, -R9 ;  /* 0x0000002460097223 */ /* 0x000fe20000000809 */
[----:B------:R-:W-:Y:S01]  /*7ab0*/  FADD R21, RZ, R121 ;  /* 0x00000079ff157221 */ /* 0x000fe20000000000 */
[----:B------:R-:W-:Y:S01]  /*7ac0*/  FADD R23, RZ, R112 ;  /* 0x00000070ff177221 */ /* 0x000fe20000000000 */
[-C--:B------:R-:W-:Y:S01]  /*7ad0*/  FMUL R7, R7, R22.reuse ;  /* 0x0000001607077220 */ /* 0x080fe20000400000 */
[----:B------:R-:W-:Y:S01]  /*7ae0*/  FFMA R9, R100, R22, R9 ;  /* 0x0000001664097223 */ /* 0x000fe20000000009 */
[----:B------:R-:W-:Y:S01]  /*7af0*/  FADD R99, RZ, -R21 ;  /* 0x80000015ff637221 */ /* 0x000fe20000000000 */
[----:B------:R-:W-:Y:S01]  /*7b00*/  FADD R22, RZ, R105 ;  /* 0x00000069ff167221 */ /* 0x000fe20000000000 */
[----:B------:R-:W-:Y:S01]  /*7b10*/  FFMA R7, R94, R27, R7 ;  /* 0x0000001b5e077223 */ /* 0x000fe20000000007 */
[----:B------:R-:W-:Y:S01]  /*7b20*/  FADD R17, RZ, R120 ;  /* 0x00000078ff117221 */ /* 0x000fe20000000000 */
[----:B------:R-:W-:Y:S01]  /*7b30*/  FMUL R26, R26, R99 ;  /* 0x000000631a1a7220 */ /* 0x000fe20000400000 */
[----:B------:R-:W-:Y:S01]  /*7b40*/  FADD R101, RZ, -R22 ;  /* 0x80000016ff657221 */ /* 0x000fe20000000000 */
[----:B------:R-:W-:Y:S01]  /*7b50*/  FFMA R6, -R6, R36, R7 ;  /* 0x0000002406067223 */ /* 0x000fe20000000107 */
[----:B------:R-:W-:Y:S01]  /*7b60*/  FADD R7, RZ, -R23 ;  /* 0x80000017ff077221 */ /* 0x000fe20000000000 */
[----:B------:R-:W-:Y:S01]  /*7b70*/  FADD R19, RZ, R104 ;  /* 0x00000068ff137221 */ /* 0x000fe20000000000 */
[----:B------:R-:W-:Y:S01]  /*7b80*/  FFMA R25, R25, R101, R26 ;  /* 0x0000006519197223 */ /* 0x000fe2000000001a */
[----:B------:R-:W-:Y:S01]  /*7b90*/  FADD R6, RZ, R6 ;  /* 0x00000006ff067221 */ /* 0x000fe20000000000 */
[----:B------:R-:W-:Y:S01]  /*7ba0*/  FADD R20, RZ, R117 ;  /* 0x00000075ff147221 */ /* 0x000fe20000000000 */
[----:B------:R-:W-:Y:S01]  /*7bb0*/  FFMA R27, R92, R27, R103 ;  /* 0x0000001b5c1b7223 */ /* 0x000fe20000000067 */
[----:B------:R-:W-:Y:S01]  /*7bc0*/  FADD R98, RZ, R9 ;  /* 0x00000009ff627221 */ /* 0x000fe20000000000 */
[----:B------:R-:W-:Y:S01]  /*7bd0*/  FFMA R25, R8, R7, R25 ;  /* 0x0000000708197223 */ /* 0x000fe20000000019 */
[C---:B------:R-:W-:Y:S01]  /*7be0*/  FFMA R99, R15.reuse, R99, R102 ;  /* 0x000000630f637223 */ /* 0x040fe20000000066 */
[----:B------:R-:W-:Y:S01]  /*7bf0*/  FFMA R100, R15, R101, R6 ;  /* 0x000000650f647223 */ /* 0x000fe20000000006 */
[----:B------:R-:W-:Y:S01]  /*7c00*/  FADD R36, RZ, R39 ;  /* 0x00000027ff247221 */ /* 0x000fe20000000000 */
[----:B------:R-:W-:Y:S01]  /*7c10*/  FADD R17, R122, R17 ;  /* 0x000000117a117221 */ /* 0x000fe20000000000 */
[----:B------:R-:W-:Y:S01]  /*7c20*/  FADD R19, R118, R19 ;  /* 0x0000001376137221 */ /* 0x000fe20000000000 */
[----:B------:R-:W-:Y:S01]  /*7c30*/  FADD R20, R123, R20 ;  /* 0x000000147b147221 */ /* 0x000fe20000000000 */
[----:B------:R-:W-:Y:S01]  /*7c40*/  FFMA R98, R15, R7, R98 ;  /* 0x000000070f627223 */ /* 0x000fe20000000062 */
[----:B------:R-:W-:Y:S01]  /*7c50*/  FADD R41, RZ, R41 ;  /* 0x00000029ff297221 */ /* 0x000fe20000000000 */
[----:B------:R-:W-:Y:S01]  /*7c60*/  FADD R102, RZ, R109 ;  /* 0x0000006dff667221 */ /* 0x000fe20000000000 */
[----:B------:R-:W-:Y:S01]  /*7c70*/  FADD R101, RZ, R111 ;  /* 0x0000006fff657221 */ /* 0x000fe20000000000 */
[----:B------:R-:W-:Y:S01]  /*7c80*/  FADD R103, RZ, R38 ;  /* 0x00000026ff677221 */ /* 0x000fe20000000000 */
[----:B------:R-:W-:Y:S01]  /*7c90*/  FADD R39, RZ, R110 ;  /* 0x0000006eff277221 */ /* 0x000fe20000000000 */
[----:B------:R-:W-:Y:S01]  /*7ca0*/  FADD R92, RZ, R113 ;  /* 0x00000071ff5c7221 */ /* 0x000fe20000000000 */
[----:B------:R-:W-:Y:S01]  /*7cb0*/  FADD R94, RZ, R90 ;  /* 0x0000005aff5e7221 */ /* 0x000fe20000000000 */
[----:B------:R-:W-:Y:S01]  /*7cc0*/  FADD R96, RZ, R27 ;  /* 0x0000001bff607221 */ /* 0x000fe20000000000 */
[----:B------:R-:W-:-:S02]  /*7cd0*/  FADD R104, RZ, R25 ;  /* 0x00000019ff687221 */ /* 0x000fc40000000000 */
.L_x_144:
[----:B------:R-:W-:Y:S05]  /*7ce0*/  BSYNC B2 ;  /* 0x0000000000027941 */ /* 0x000fea0003800000 */
.L_x_143:
[----:B------:R-:W-:Y:S01]  /*7cf0*/  ISETP.NE.AND P0, PT, R89, 0x5, PT ;  /* 0x000000055900780c */ /* 0x000fe20003f05270 */
[----:B------:R-:W-:Y:S01]  /*7d00*/  CS2R R8, SRZ ;  /* 0x0000000000087805 */ /* 0x000fe2000001ff00 */
[----:B------:R-:W-:Y:S01]  /*7d10*/  BSSY B4, `(.L_x_151) ;  /* 0x00002d0000047945 */ /* 0x000fe20003800000 */
[----:B------:R-:W-:-:S02]  /*7d20*/  MOV R7, RZ ;  /* 0x000000ff00077202 */ /* 0x000fc40000000f00 */
[----:B------:R-:W-:Y:S02]  /*7d30*/  MOV R15, RZ ;  /* 0x000000ff000f7202 */ /* 0x000fe40000000f00 */
[----:B------:R-:W-:Y:S02]  /*7d40*/  MOV R25, RZ ;  /* 0x000000ff00197202 */ /* 0x000fe40000000f00 */
[----:B------:R-:W-:Y:S02]  /*7d50*/  MOV R89, RZ ;  /* 0x000000ff00597202 */ /* 0x000fe40000000f00 */
[----:B------:R-:W-:Y:S02]  /*7d60*/  MOV R90, RZ ;  /* 0x000000ff005a7202 */ /* 0x000fe40000000f00 */
[----:B------:R-:W-:Y:S01]  /*7d70*/  @!P0 FADD R8, RZ, R98 ;  /* 0x00000062ff088221 */ /* 0x000fe20000000000 */
[----:B------:R-:W-:Y:S01]  /*7d80*/  @!P0 FADD R13, RZ, R103 ;  /* 0x00000067ff0d8221 */ /* 0x000fe20000000000 */
[----:B------:R-:W-:Y:S01]  /*7d90*/  @!P0 FADD R7, RZ, R102 ;  /* 0x00000066ff078221 */ /* 0x000fe20000000000 */
[----:B------:R-:W-:Y:S01]  /*7da0*/  @!P0 FADD R9, RZ, R101 ;  /* 0x00000065ff098221 */ /* 0x000fe20000000000 */
[----:B------:R-:W-:Y:S01]  /*7db0*/  @!P0 FADD R15, RZ, R99 ;  /* 0x00000063ff0f8221 */ /* 0x000fe20000000000 */
[----:B------:R-:W-:Y:S01]  /*7dc0*/  @!P0 FADD R25, RZ, R100 ;  /* 0x00000064ff198221 */ /* 0x000fe20000000000 */
[----:B------:R-:W-:Y:S01]  /*7dd0*/  MOV R98, RZ ;  /* 0x000000ff00627202 */ /* 0x000fe20000000f00 */
[----:B------:R-:W-:Y:S05]  /*7de0*/  @P0 BRA `(.L_x_152) ;  /* 0x00002c2000000947 */ /* 0x000fea0003800000 */
[----:B------:R-:W-:Y:S01]  /*7df0*/  LOP3.LUT P0, RZ, R14, 0xff, RZ, 0xc0, !PT ;  /* 0x000000ff0eff7812 */ /* 0x000fe2000780c0ff */
[----:B------:R-:W-:Y:S01]  /*7e00*/  BSSY B5, `(.L_x_153) ;  /* 0x00000db000057945 */ /* 0x000fe20003800000 */
[----:B------:R-:W-:Y:S01]  /*7e10*/  FADD R104, RZ, R104 ;  /* 0x00000068ff687221 */ /* 0x000fe20000000000 */
[----:B------:R-:W-:Y:S01]  /*7e20*/  FADD R6, RZ, R13 ;  /* 0x0000000dff067221 */ /* 0x000fe20000000000 */
[----:B------:R-:W-:Y:S01]  /*7e30*/  FADD R7, RZ, R7 ;  /* 0x00000007ff077221 */ /* 0x000fe20000000000 */
[----:B------:R-:W-:Y:S01]  /*7e40*/  FADD R9, RZ, R9 ;  /* 0x00000009ff097221 */ /* 0x000fe20000000000 */
[----:B------:R-:W-:-:S07]  /*7e50*/  FADD R8, RZ, R8 ;  /* 0x00000008ff087221 */ /* 0x000fce0000000000 */
[----:B------:R-:W-:Y:S05]  /*7e60*/  @!P0 BRA `(.L_x_154) ;  /* 0x00000d0000008947 */ /* 0x000fea0003800000 */
[----:B------:R-:W-:Y:S01]  /*7e70*/  FMUL R26, R12, R12 ;  /* 0x0000000c0c1a7220 */ /* 0x000fe20000400000 */
[----:B------:R-:W-:Y:S01]  /*7e80*/  FADD R25, RZ, R25 ;  /* 0x00000019ff197221 */ /* 0x000fe20000000000 */
[----:B------:R-:W-:Y:S01]  /*7e90*/  FSEL R27, R8, RZ, P0 ;  /* 0x000000ff081b7208 */ /* 0x000fe20000000000 */
[----:B------:R-:W-:Y:S01]  /*7ea0*/  BSSY B2, `(.L_x_155) ;  /* 0x0000018000027945 */ /* 0x000fe20003800000 */
[----:B------:R-:W-:Y:S01]  /*7eb0*/  FFMA R13, R11, R11, R26 ;  /* 0x0000000b0b0d7223 */ /* 0x000fe2000000001a */
[----:B------:R-:W-:Y:S02]  /*7ec0*/  FSEL R89, R104, RZ, P0 ;  /* 0x000000ff68597208 */ /* 0x000fe40000000000 */
[----:B------:R-:W-:Y:S01]  /*7ed0*/  MOV R38, RZ ;  /* 0x000000ff00267202 */ /* 0x000fe20000000f00 */
[----:B------:R-:W-:Y:S01]  /*7ee0*/  FFMA R101, R10, R10, R13 ;  /* 0x0000000a0a657223 */ /* 0x000fe2000000000d */
[----:B------:R-:W-:Y:S01]  /*7ef0*/  FADD R13, RZ, R15 ;  /* 0x0000000fff0d7221 */ /* 0x000fe20000000000 */
[----:B------:R-:W-:Y:S01]  /*7f00*/  FSEL R15, R25, RZ, P0 ;  /* 0x000000ff190f7208 */ /* 0x000fe20000000000 */
[----:B------:R-:W-:Y:S01]  /*7f10*/  FFMA R99, R0, R27, RZ ;  /* 0x0000001b00637223 */ /* 0x000fe200000000ff */
[----:B------:R0:W1:Y:S01]  /*7f20*/  MUFU.RSQ R40, R101 ;  /* 0x0000006500287308 */ /* 0x0000620000001400 */
[----:B------:R-:W-:-:S02]  /*7f30*/  IADD3 R26, R101, -0xd000000, RZ ;  /* 0xf3000000651a7810 */ /* 0x000fc40007ffe0ff */
[----:B------:R-:W-:Y:S01]  /*7f40*/  FSEL R13, R13, RZ, P0 ;  /* 0x000000ff0d0d7208 */ /* 0x000fe20000000000 */
[----:B------:R-:W-:Y:S01]  /*7f50*/  FFMA R90, R0, R15, RZ ;  /* 0x0000000f005a7223 */ /* 0x000fe200000000ff */
[----:B------:R-:W-:-:S03]  /*7f60*/  ISETP.GT.U32.AND P1, PT, R26, 0x727fffff, PT ;  /* 0x727fffff1a00780c */ /* 0x000fc60003f24070 */
[----:B------:R-:W-:-:S10]  /*7f70*/  FFMA R98, R0, R13, RZ ;  /* 0x0000000d00627223 */ /* 0x000fd400000000ff */
[----:B------:R-:W-:Y:S05]  /*7f80*/  @!P1 BRA `(.L_x_156) ;  /* 0x0000005000009947 */ /* 0x000fea0003800000 */
[----:B01----:R-:W-:Y:S02]  /*7f90*/  MOV R25, R101 ;  /* 0x0000006500197202 */ /* 0x003fe40000000f00 */
[----:B------:R-:W-:Y:S02]  /*7fa0*/  MOV R111, 0x7fc0 ;  /* 0x00007fc0006f7802 */ /* 0x000fe40000000f00 */
[----:B------:R-:W-:Y:S05]  /*7fb0*/  CALL.REL.NOINC `($__internal_2_$__cuda_sm20_sqrt_rn_f32_slowpath) ;  /* 0x00004fa000007944 */ /* 0x000fea0003c00000 */
[----:B------:R-:W-:Y:S01]  /*7fc0*/  MOV R26, R25 ;  /* 0x00000019001a7202 */ /* 0x000fe20000000f00 */
[----:B------:R-:W-:Y:S05]  /*7fd0*/  BRA `(.L_x_157) ;  /* 0x0000004000007947 */ /* 0x000fea0003800000 */
.L_x_156:
[----:B01----:R-:W-:Y:S01]  /*7fe0*/  FMUL.FTZ R26, R101, R40 ;  /* 0x00000028651a7220 */ /* 0x003fe20000410000 */
[----:B------:R-:W-:-:S03]  /*7ff0*/  FMUL.FTZ R8, R40, 0.5 ;  /* 0x3f00000028087820 */ /* 0x000fc60000410000 */
[----:B------:R-:W-:-:S04]  /*8000*/  FFMA R13, -R26, R26, R101 ;  /* 0x0000001a1a0d7223 */ /* 0x000fc80000000165 */
[----:B------:R-:W-:Y:S02]  /*8010*/  FFMA R26, R13, R8, R26 ;  /* 0x000000080d1a7223 */ /* 0x000fe4000000001a */
.L_x_157:
[----:B------:R-:W-:Y:S05]  /*8020*/  BSYNC B2 ;  /* 0x0000000000027941 */ /* 0x000fea0003800000 */
.L_x_155:
[----:B------:R-:W-:Y:S01]  /*8030*/  FSETP.GT.AND P0, PT, R26, RZ, PT ;  /* 0x000000ff1a00720b */ /* 0x000fe20003f04000 */
[----:B------:R-:W-:Y:S01]  /*8040*/  BSSY B3, `(.L_x_158) ;  /* 0x0000021000037945 */ /* 0x000fe20003800000 */
[----:B------:R-:W-:Y:S02]  /*8050*/  MOV R40, RZ ;  /* 0x000000ff00287202 */ /* 0x000fe40000000f00 */
[----:B------:R-:W-:-:S09]  /*8060*/  MOV R15, RZ ;  /* 0x000000ff000f7202 */ /* 0x000fd20000000f00 */
[----:B------:R-:W-:Y:S05]  /*8070*/  @!P0 BRA `(.L_x_159) ;  /* 0x000001d000008947 */ /* 0x000fea0003800000 */
[----:B------:R-:W-:Y:S01]  /*8080*/  IADD3 R8, R26, 0x1800000, RZ ;  /* 0x018000001a087810 */ /* 0x000fe20007ffe0ff */
[----:B------:R-:W-:Y:S03]  /*8090*/  BSSY B6, `(.L_x_160) ;  /* 0x000000c000067945 */ /* 0x000fe60003800000 */
[----:B------:R-:W-:-:S04]  /*80a0*/  LOP3.LUT R8, R8, 0x7f800000, RZ, 0xc0, !PT ;  /* 0x7f80000008087812 */ /* 0x000fc800078ec0ff */
[----:B------:R-:W-:-:S13]  /*80b0*/  ISETP.GT.U32.AND P0, PT, R8, 0x1ffffff, PT ;  /* 0x01ffffff0800780c */ /* 0x000fda0003f04070 */
[----:B------:R-:W-:Y:S05]  /*80c0*/  @P0 BRA `(.L_x_161) ;  /* 0x0000004000000947 */ /* 0x000fea0003800000 */
[----:B------:R-:W-:Y:S02]  /*80d0*/  MOV R111, 0x80f0 ;  /* 0x000080f0006f7802 */ /* 0x000fe40000000f00 */
[----:B------:R-:W-:Y:S05]  /*80e0*/  CALL.REL.NOINC `($__internal_1_$__cuda_sm20_rcp_rn_f32_slowpath) ;  /* 0x00004b1000007944 */ /* 0x000fea0003c00000 */
[----:B------:R-:W-:Y:S01]  /*80f0*/  MOV R8, R25 ;  /* 0x0000001900087202 */ /* 0x000fe20000000f00 */
[----:B------:R-:W-:Y:S05]  /*8100*/  BRA `(.L_x_162) ;  /* 0x0000004000007947 */ /* 0x000fea0003800000 */
.L_x_161:
[----:B------:R-:W0:Y:S02]  /*8110*/  MUFU.RCP R13, R26 ;  /* 0x0000001a000d7308 */ /* 0x000e240000001000 */
[----:B0-----:R-:W-:-:S04]  /*8120*/  FFMA R8, R13, R26, -1 ;  /* 0xbf8000000d087423 */ /* 0x001fc8000000001a */
[----:B------:R-:W-:-:S04]  /*8130*/  FADD.FTZ R8, -R8, -RZ ;  /* 0x800000ff08087221 */ /* 0x000fc80000010100 */
[----:B------:R-:W-:Y:S02]  /*8140*/  FFMA R8, R13, R8, R13 ;  /* 0x000000080d087223 */ /* 0x000fe4000000000d */
.L_x_162:
[----:B------:R-:W-:Y:S05]  /*8150*/  BSYNC B6 ;  /* 0x0000000000067941 */ /* 0x000fea0003800000 */
.L_x_160:
[----:B------:R-:W-:-:S04]  /*8160*/  FMUL R26, R98, R95 ;  /* 0x0000005f621a7220 */ /* 0x000fc80000400000 */
[----:B------:R-:W-:-:S04]  /*8170*/  FFMA R26, R90, R97, R26 ;  /* 0x000000615a1a7223 */ /* 0x000fc8000000001a */
[----:B------:R-:W-:-:S04]  /*8180*/  FFMA R26, R99, R93, R26 ;  /* 0x0000005d631a7223 */ /* 0x000fc8000000001a */
[C---:B------:R-:W-:Y:S01]  /*8190*/  FMUL R97, R26.reuse, R97 ;  /* 0x000000611a617220 */ /* 0x040fe20000400000 */
[C---:B------:R-:W-:Y:S01]  /*81a0*/  FMUL R95, R26.reuse, R95 ;  /* 0x0000005f1a5f7220 */ /* 0x040fe20000400000 */
[----:B------:R-:W-:Y:S02]  /*81b0*/  FMUL R93, R26, R93 ;  /* 0x0000005d1a5d7220 */ /* 0x000fe40000400000 */
[-C--:B------:R-:W-:Y:S01]  /*81c0*/  FMUL R97, R97, R8.reuse ;  /* 0x0000000861617220 */ /* 0x080fe20000400000 */
[-C--:B------:R-:W-:Y:S01]  /*81d0*/  FMUL R95, R95, R8.reuse ;  /* 0x000000085f5f7220 */ /* 0x080fe20000400000 */
[-C--:B------:R-:W-:Y:S02]  /*81e0*/  FMUL R93, R93, R8.reuse ;  /* 0x000000085d5d7220 */ /* 0x080fe40000400000 */
[-C--:B------:R-:W-:Y:S01]  /*81f0*/  FFMA R97, R90, R8.reuse, -R97 ;  /* 0x000000085a617223 */ /* 0x080fe20000000861 */
[-C--:B------:R-:W-:Y:S01]  /*8200*/  FFMA R95, R98, R8.reuse, -R95 ;  /* 0x00000008625f7223 */ /* 0x080fe2000000085f */
[----:B------:R-:W-:-:S02]  /*8210*/  FFMA R93, R99, R8, -R93 ;  /* 0x00000008635d7223 */ /* 0x000fc4000000085d */
[----:B------:R-:W-:Y:S01]  /*8220*/  FADD R15, RZ, R97 ;  /* 0x00000061ff0f7221 */ /* 0x000fe20000000000 */
[----:B------:R-:W-:Y:S01]  /*8230*/  FADD R40, RZ, R95 ;  /* 0x0000005fff287221 */ /* 0x000fe20000000000 */
[----:B------:R-:W-:Y:S02]  /*8240*/  FADD R38, RZ, R93 ;  /* 0x0000005dff267221 */ /* 0x000fe40000000000 */
.L_x_159:
[----:B------:R-:W-:Y:S05]  /*8250*/  BSYNC B3 ;  /* 0x0000000000037941 */ /* 0x000fea0003800000 */
.L_x_158:
[----:B------:R-:W-:Y:S01]  /*8260*/  FSETP.GT.AND P0, PT, R43, RZ, PT ;  /* 0x000000ff2b00720b */ /* 0x000fe20003f04000 */
[----:B------:R-:W-:Y:S01]  /*8270*/  BSSY B6, `(.L_x_163) ;  /* 0x0000033000067945 */ /* 0x000fe20003800000 */
[----:B------:R-:W-:-:S11]  /*8280*/  FFMA R98, R0, R89, RZ ;  /* 0x0000005900627223 */ /* 0x000fd600000000ff */
        /* <DEDUP_REMOVED lines=15> */
.L_x_166:
[----:B------:R-:W-:Y:S05]  /*8380*/  BSYNC B7 ;  /* 0x0000000000077941 */ /* 0x000fea0003800000 */
.L_x_165:
        /* <DEDUP_REMOVED lines=14> */
.L_x_168:
[----:B------:R-:W-:Y:S05]  /*8470*/  BSYNC B7 ;  /* 0x0000000000077941 */ /* 0x000fea0003800000 */
.L_x_167:
        /* <DEDUP_REMOVED lines=14> */
.L_x_170:
[----:B------:R-:W-:Y:S05]  /*8560*/  BSYNC B7 ;  /* 0x0000000000077941 */ /* 0x000fea0003800000 */
.L_x_169:
[C---:B------:R-:W-:Y:S01]  /*8570*/  FFMA R15, R98.reuse, R90, R15 ;  /* 0x0000005a620f7223 */ /* 0x040fe2000000000f */
[C---:B------:R-:W-:Y:S01]  /*8580*/  FFMA R40, R98.reuse, R13, R40 ;  /* 0x0000000d62287223 */ /* 0x040fe20000000028 */
[----:B------:R-:W-:Y:S02]  /*8590*/  FFMA R38, R98, R11, R38 ;  /* 0x0000000b62267223 */ /* 0x000fe40000000026 */
.L_x_164:
[----:B------:R-:W-:Y:S05]  /*85a0*/  BSYNC B6 ;  /* 0x0000000000067941 */ /* 0x000fea0003800000 */
.L_x_163:
[----:B------:R-:W2:Y:S04]  /*85b0*/  LD.E.64 R26, [R34.64+0x38] ;  /* 0x00003810221a7980 */ /* 0x000ea8000c101b00 */
[----:B------:R-:W3:Y:S04]  /*85c0*/  LD.E.64 R10, [R34.64] ;  /* 0x00000010220a7980 */ /* 0x000ee8000c101b00 */
[----:B------:R-:W4:Y:S01]  /*85d0*/  LD.E.64 R12, [R34.64+0x70] ;  /* 0x00007010220c7980 */ /* 0x000f22000c101b00 */
[--C-:B------:R-:W-:Y:S01]  /*85e0*/  FADD R22, R22, R15.reuse ;  /* 0x0000000f16167221 */ /* 0x100fe20000000000 */
[----:B------:R-:W-:Y:S01]  /*85f0*/  FFMA R24, R7, R24, RZ ;  /* 0x0000001807187223 */ /* 0x000fe200000000ff */
[----:B------:R-:W-:Y:S01]  /*8600*/  FADD R89, RZ, -R40 ;  /* 0x80000028ff597221 */ /* 0x000fe20000000000 */
[----:B------:R-:W-:Y:S01]  /*8610*/  FFMA R84, R6, R84, RZ ;  /* 0x0000005406547223 */ /* 0x000fe200000000ff */
[----:B------:R-:W-:Y:S01]  /*8620*/  FADD R15, RZ, -R15 ;  /* 0x8000000fff0f7221 */ /* 0x000fe20000000000 */
[----:B------:R-:W-:Y:S01]  /*8630*/  LEA R25, R16, R16, 0x1 ;  /* 0x0000001010197211 */ /* 0x000fe200078e08ff */
[----:B------:R-:W-:Y:S01]  /*8640*/  FFMA R91, R9, R91, RZ ;  /* 0x0000005b095b7223 */ /* 0x000fe200000000ff */
[----:B------:R-:W-:Y:S01]  /*8650*/  FADD R90, RZ, -R38 ;  /* 0x80000026ff5a7221 */ /* 0x000fe20000000000 */
[----:B------:R-:W-:Y:S01]  /*8660*/  BSSY B2, `(.L_x_171) ;  /* 0x000002e000027945 */ /* 0x000fe20003800000 */
[----:B------:R-:W-:Y:S01]  /*8670*/  FFMA R85, R89, R85, R24 ;  /* 0x0000005559557223 */ /* 0x000fe20000000018 */
[----:B------:R-:W-:Y:S01]  /*8680*/  FFMA R86, R15, R86, R84 ;  /* 0x000000560f567223 */ /* 0x000fe20000000054 */
[----:B------:R-:W-:Y:S01]  /*8690*/  FADD R23, R23, R38 ;  /* 0x0000002617177221 */ /* 0x000fe20000000000 */
[----:B------:R-:W-:Y:S01]  /*86a0*/  FADD R21, R21, R40 ;  /* 0x0000002815157221 */ /* 0x000fe20000000000 */
[----:B------:R-:W-:Y:S01]  /*86b0*/  FFMA R87, R90, R87, R91 ;  /* 0x000000575a577223 */ /* 0x000fe2000000005b */
[----:B------:R-:W-:Y:S01]  /*86c0*/  FFMA R103, R2, R9, RZ ;  /* 0x0000000902677223 */ /* 0x000fe200000000ff */
[----:B------:R-:W-:Y:S01]  /*86d0*/  FFMA R84, R4, R7, RZ ;  /* 0x0000000704547223 */ /* 0x000fe200000000ff */
[----:B------:R-:W-:Y:S01]  /*86e0*/  FFMA R101, R5, R6, RZ ;  /* 0x0000000605657223 */ /* 0x000fe200000000ff */
[----:B------:R-:W-:-:S02]  /*86f0*/  MOV R100, RZ ;  /* 0x000000ff00647202 */ /* 0x000fc40000000f00 */
[----:B------:R-:W-:Y:S02]  /*8700*/  MOV R98, RZ ;  /* 0x000000ff00627202 */ /* 0x000fe40000000f00 */
[----:B--2---:R-:W-:-:S04]  /*8710*/  ISETP.NE.U32.AND P0, PT, R26, RZ, PT ;  /* 0x000000ff1a00720c */ /* 0x004fc80003f05070 */
[----:B------:R-:W-:Y:S02]  /*8720*/  ISETP.NE.AND.EX P0, PT, R27, RZ, PT, P0 ;  /* 0x000000ff1b00720c */ /* 0x000fe40003f05300 */
[----:B---3--:R-:W-:Y:S01]  /*8730*/  ISETP.NE.U32.AND P1, PT, R10, RZ, PT ;  /* 0x000000ff0a00720c */ /* 0x008fe20003f25070 */
[----:B----4-:R-:W-:-:S03]  /*8740*/  IMAD.WIDE R24, R25, 0x4, R12 ;  /* 0x0000000419187825 */ /* 0x010fc600078e020c */
[----:B------:R-:W-:-:S07]  /*8750*/  ISETP.NE.AND.EX P1, PT, R11, RZ, PT, P1 ;  /* 0x000000ff0b00720c */ /* 0x000fce0003f25310 */
[----:B------:R-:W-:Y:S05]  /*8760*/  @!P0 BRA `(.L_x_172) ;  /* 0x000001d000008947 */ /* 0x000fea0003800000 */
[----:B------:R-:W2:Y:S04]  /*8770*/  LD.E R7, [R24.64] ;  /* 0x0000001018077980 */ /* 0x000ea8000c101900 */
[----:B------:R-:W3:Y:S04]  /*8780*/  LD.E R13, [R24.64+0x8] ;  /* 0x00000810180d7980 */ /* 0x000ee8000c101900 */
[----:B------:R-:W4:Y:S01]  /*8790*/  LD.E R9, [R24.64+0x4] ;  /* 0x0000041018097980 */ /* 0x000f22000c101900 */
[----:B--2---:R-:W-:-:S04]  /*87a0*/  IMAD.WIDE R6, R7, 0xc, R26 ;  /* 0x0000000c07067825 */ /* 0x004fc800078e021a */
[--C-:B---3--:R-:W-:Y:S01]  /*87b0*/  IMAD.WIDE R12, R13, 0xc, R26.reuse ;  /* 0x0000000c0d0c7825 */ /* 0x108fe200078e021a */
[----:B------:R-:W2:Y:S03]  /*87c0*/  LD.E R91, [R6.64+0x4] ;  /* 0x00000410065b7980 */ /* 0x000ea6000c101900 */
[----:B----4-:R-:W-:Y:S01]  /*87d0*/  IMAD.WIDE R8, R9, 0xc, R26 ;  /* 0x0000000c09087825 */ /* 0x010fe200078e021a */
[----:B------:R-:W2:Y:S04]  /*87e0*/  LD.E R38, [R12.64+0x4] ;  /* 0x000004100c267980 */ /* 0x000ea8000c101900 */
[----:B------:R-:W3:Y:S04]  /*87f0*/  LD.E R97, [R8.64+0x4] ;  /* 0x0000041008617980 */ /* 0x000ee8000c101900 */
[----:B------:R-:W4:Y:S04]  /*8800*/  LD.E R95, [R8.64] ;  /* 0x00000010085f7980 */ /* 0x000f28000c101900 */
[----:B------:R-:W4:Y:S04]  /*8810*/  LD.E R26, [R12.64] ;  /* 0x000000100c1a7980 */ /* 0x000f28000c101900 */
[----:B------:R-:W5:Y:S04]  /*8820*/  LD.E R27, [R6.64] ;  /* 0x00000010061b7980 */ /* 0x000f68000c101900 */
[----:B------:R-:W5:Y:S04]  /*8830*/  LD.E R99, [R8.64+0x8] ;  /* 0x0000081008637980 */ /* 0x000f68000c101900 */
[----:B------:R-:W5:Y:S04]  /*8840*/  LD.E R40, [R12.64+0x8] ;  /* 0x000008100c287980 */ /* 0x000f68000c101900 */
[----:B------:R-:W5:Y:S01]  /*8850*/  LD.E R93, [R6.64+0x8] ;  /* 0x00000810065d7980 */ /* 0x000f62000c101900 */
[C---:B--2---:R-:W-:Y:S01]  /*8860*/  FADD R91, -R38.reuse, R91 ;  /* 0x0000005b265b7221 */ /* 0x044fe20000000100 */
[----:B---3--:R-:W-:-:S03]  /*8870*/  FADD R97, -R38, R97 ;  /* 0x0000006126617221 */ /* 0x008fc60000000100 */
[C---:B------:R-:W-:Y:S01]  /*8880*/  FMUL R38, R84.reuse, R91 ;  /* 0x0000005b54267220 */ /* 0x040fe20000400000 */
[----:B------:R-:W-:Y:S01]  /*8890*/  FMUL R84, R84, R97 ;  /* 0x0000006154547220 */ /* 0x000fe20000400000 */
[C---:B----4-:R-:W-:Y:S01]  /*88a0*/  FADD R95, -R26.reuse, R95 ;  /* 0x0000005f1a5f7221 */ /* 0x050fe20000000100 */
[----:B-----5:R-:W-:-:S03]  /*88b0*/  FADD R27, -R26, R27 ;  /* 0x0000001b1a1b7221 */ /* 0x020fc60000000100 */
[C---:B------:R-:W-:Y:S01]  /*88c0*/  FFMA R84, R101.reuse, R95, R84 ;  /* 0x0000005f65547223 */ /* 0x040fe20000000054 */
[----:B------:R-:W-:Y:S01]  /*88d0*/  FFMA R27, R101, R27, R38 ;  /* 0x0000001b651b7223 */ /* 0x000fe20000000026 */
[C---:B------:R-:W-:Y:S01]  /*88e0*/  FADD R99, -R40.reuse, R99 ;  /* 0x0000006328637221 */ /* 0x040fe20000000100 */
[----:B------:R-:W-:-:S03]  /*88f0*/  FADD R40, -R40, R93 ;  /* 0x0000005d28287221 */ /* 0x000fc60000000100 */
[C---:B------:R-:W-:Y:S01]  /*8900*/  FFMA R84, R103.reuse, R99, R84 ;  /* 0x0000006367547223 */ /* 0x040fe20000000054 */
[----:B------:R-:W-:-:S03]  /*8910*/  FFMA R27, R103, R40, R27 ;  /* 0x00000028671b7223 */ /* 0x000fc6000000001b */
[----:B------:R-:W-:Y:S01]  /*8920*/  FADD R98, RZ, R84 ;  /* 0x00000054ff627221 */ /* 0x000fe20000000000 */
[----:B------:R-:W-:Y:S02]  /*8930*/  FADD R100, RZ, R27 ;  /* 0x0000001bff647221 */ /* 0x000fe40000000000 */
.L_x_172:
[----:B------:R-:W-:Y:S05]  /*8940*/  BSYNC B2 ;  /* 0x0000000000027941 */ /* 0x000fea0003800000 */
.L_x_171:
[----:B------:R-:W-:Y:S01]  /*8950*/  FFMA R90, R2, R90, RZ ;  /* 0x0000005a025a7223 */ /* 0x000fe200000000ff */
[----:B------:R-:W-:Y:S01]  /*8960*/  FFMA R91, R4, R89, RZ ;  /* 0x00000059045b7223 */ /* 0x000fe200000000ff */
[----:B------:R-:W-:Y:S01]  /*8970*/  FFMA R93, R5, R15, RZ ;  /* 0x0000000f055d7223 */ /* 0x000fe200000000ff */
        /* <DEDUP_REMOVED lines=28> */
[----:B------:R-:W-:Y:S01]  /*8b40*/  FADD R100, R100, R13 ;  /* 0x0000000d64647221 */ /* 0x000fe20000000000 */
[----:B------:R-:W-:Y:S01]  /*8b50*/  FADD R98, R98, R25 ;  /* 0x0000001962627221 */ /* 0x000fe20000000000 */
[----:B------:R-:W-:Y:S05]  /*8b60*/  BRA `(.L_x_173) ;  /* 0x0000004000007947 */ /* 0x000fea0003800000 */
.L_x_154:
[----:B------:R-:W-:Y:S01]  /*8b70*/  CS2R R86, SRZ ;  /* 0x0000000000567805 */ /* 0x000fe2000001ff00 */
[----:B------:R-:W-:Y:S02]  /*8b80*/  MOV R85, RZ ;  /* 0x000000ff00557202 */ /* 0x000fe40000000f00 */
[----:B------:R-:W-:Y:S02]  /*8b90*/  MOV R100, RZ ;  /* 0x000000ff00647202 */ /* 0x000fe40000000f00 */
[----:B------:R-:W-:Y:S02]  /*8ba0*/  MOV R98, RZ ;  /* 0x000000ff00627202 */ /* 0x000fe40000000f00 */
.L_x_173:
[----:B------:R-:W-:Y:S05]  /*8bb0*/  BSYNC B5 ;  /* 0x0000000000057941 */ /* 0x000fea0003800000 */
.L_x_153:
[----:B------:R-:W2:Y:S01]  /*8bc0*/  LD.E.64 R6, [R34.64+0x70] ;  /* 0x0000701022067980 */ /* 0x000ea2000c101b00 */
[----:B------:R-:W-:-:S03]  /*8bd0*/  LEA R9, R16, R16, 0x1 ;  /* 0x0000001010097211 */ /* 0x000fc600078e08ff */
[----:B------:R-:W3:Y:S02]  /*8be0*/  LD.E.64 R26, [R34.64] ;  /* 0x00000010221a7980 */ /* 0x000ee4000c101b00 */
[----:B--2---:R-:W-:-:S05]  /*8bf0*/  IMAD.WIDE R8, R9, 0x4, R6 ;  /* 0x0000000409087825 */ /* 0x004fca00078e0206 */
[----:B------:R-:W3:Y:S04]  /*8c00*/  LD.E R7, [R8.64] ;  /* 0x0000001008077980 */ /* 0x000ee8000c101900 */
[----:B------:R-:W2:Y:S04]  /*8c10*/  LD.E R11, [R8.64+0x4] ;  /* 0x00000410080b7980 */ /* 0x000ea8000c101900 */
[----:B------:R-:W4:Y:S01]  /*8c20*/  LD.E R13, [R8.64+0x8] ;  /* 0x00000810080d7980 */ /* 0x000f22000c101900 */
[----:B---3--:R-:W-:-:S04]  /*8c30*/  IMAD.WIDE R6, R7, 0xc, R26 ;  /* 0x0000000c07067825 */ /* 0x008fc800078e021a */
[--C-:B--2---:R-:W-:Y:S01]  /*8c40*/  IMAD.WIDE R10, R11, 0xc, R26.reuse ;  /* 0x0000000c0b0a7825 */ /* 0x104fe200078e021a */
[----:B------:R-:W2:Y:S03]  /*8c50*/  LD.E R24, [R6.64+0x4] ;  /* 0x0000041006187980 */ /* 0x000ea6000c101900 */
[----:B----4-:R-:W-:Y:S01]  /*8c60*/  IMAD.WIDE R26, R13, 0xc, R26 ;  /* 0x0000000c0d1a7825 */ /* 0x010fe200078e021a */
[----:B------:R0:W3:Y:S04]  /*8c70*/  LD.E R15, [R10.64+0x4] ;  /* 0x000004100a0f7980 */ /* 0x0000e8000c101900 */
[----:B------:R1:W4:Y:S04]  /*8c80*/  LD.E R89, [R26.64+0x4] ;  /* 0x000004101a597980 */ /* 0x000328000c101900 */
[----:B------:R-:W5:Y:S04]  /*8c90*/  LD.E R13, [R6.64] ;  /* 0x00000010060d7980 */ /* 0x000f68000c101900 */
[----:B------:R0:W5:Y:S04]  /*8ca0*/  LD.E R38, [R10.64] ;  /* 0x000000100a267980 */ /* 0x000168000c101900 */
[----:B------:R1:W5:Y:S04]  /*8cb0*/  LD.E R40, [R26.64] ;  /* 0x000000101a287980 */ /* 0x000368000c101900 */
[----:B------:R0:W5:Y:S04]  /*8cc0*/  LD.E R84, [R6.64+0x8] ;  /* 0x0000081006547980 */ /* 0x000168000c101900 */
[----:B------:R0:W5:Y:S04]  /*8cd0*/  LD.E R91, [R10.64+0x8] ;  /* 0x000008100a5b7980 */ /* 0x000168000c101900 */
[----:B------:R1:W5:Y:S01]  /*8ce0*/  LD.E R93, [R26.64+0x8] ;  /* 0x000008101a5d7980 */ /* 0x000362000c101900 */
[----:B------:R-:W-:Y:S01]  /*8cf0*/  BSSY B10, `(.L_x_174) ;  /* 0x00001660000a7945 */ /* 0x000fe20003800000 */
[----:B0-----:R-:W-:Y:S01]  /*8d00*/  MOV R11, RZ ;  /* 0x000000ff000b7202 */ /* 0x001fe20000000f00 */
[----:B-1----:R-:W-:Y:S01]  /*8d10*/  CS2R R26, SRZ ;  /* 0x00000000001a7805 */ /* 0x002fe2000001ff00 */
[C---:B--2---:R-:W-:Y:S01]  /*8d20*/  FADD R90, -R24.reuse, R83 ;  /* 0x00000053185a7221 */ /* 0x044fe20000000100 */
[----:B---3--:R-:W-:Y:S01]  /*8d30*/  FADD R97, R15, -R24 ;  /* 0x800000180f617221 */ /* 0x008fe20000000000 */
[----:B----4-:R-:W-:-:S03]  /*8d40*/  FADD R9, -R24, R89 ;  /* 0x0000005918097221 */ /* 0x010fc60000000100 */
[-C--:B------:R-:W-:Y:S01]  /*8d50*/  FMUL R102, R97, R90.reuse ;  /* 0x0000005a61667220 */ /* 0x080fe20000400000 */
[----:B-----5:R-:W-:Y:S01]  /*8d60*/  FADD R12, -R13, R88 ;  /* 0x000000580d0c7221 */ /* 0x020fe20000000100 */
[----:B------:R-:W-:Y:S01]  /*8d70*/  FMUL R95, R9, R90 ;  /* 0x0000005a095f7220 */ /* 0x000fe20000400000 */
[----:B------:R-:W-:Y:S01]  /*8d80*/  FADD R25, R38, -R13 ;  /* 0x8000000d26197221 */ /* 0x000fe20000000000 */
[----:B------:R-:W-:-:S03]  /*8d90*/  FADD R8, -R13, R40 ;  /* 0x000000280d087221 */ /* 0x000fc60000000100 */
[-C--:B------:R-:W-:Y:S01]  /*8da0*/  FFMA R6, R25, R12.reuse, R102 ;  /* 0x0000000c19067223 */ /* 0x080fe20000000066 */
[----:B------:R-:W-:Y:S01]  /*8db0*/  FADD R7, -R84, R3 ;  /* 0x0000000354077221 */ /* 0x000fe20000000100 */
[----:B------:R-:W-:Y:S01]  /*8dc0*/  FFMA R95, R8, R12, R95 ;  /* 0x0000000c085f7223 */ /* 0x000fe2000000005f */
[----:B------:R-:W-:Y:S01]  /*8dd0*/  FADD R99, R91, -R84 ;  /* 0x800000545b637221 */ /* 0x000fe20000000000 */
[----:B------:R-:W-:-:S03]  /*8de0*/  FADD R10, -R84, R93 ;  /* 0x0000005d540a7221 */ /* 0x000fc60000000100 */
[-C--:B------:R-:W-:Y:S01]  /*8df0*/  FFMA R6, R99, R7.reuse, R6 ;  /* 0x0000000763067223 */ /* 0x080fe20000000006 */
[----:B------:R-:W-:-:S04]  /*8e00*/  FFMA R7, R10, R7, R95 ;  /* 0x000000070a077223 */ /* 0x000fc8000000005f */
[----:B------:R-:W-:Y:S02]  /*8e10*/  FSETP.LE.AND P1, PT, R6, RZ, PT ;  /* 0x000000ff0600720b */ /* 0x000fe40003f23000 */
[----:B------:R-:W-:Y:S02]  /*8e20*/  FSETP.GTU.AND P0, PT, R7, RZ, PT ;  /* 0x000000ff0700720b */ /* 0x000fe40003f0c000 */
[----:B------:R-:W-:Y:S02]  /*8e30*/  MOV R12, RZ ;  /* 0x000000ff000c7202 */ /* 0x000fe40000000f00 */
[----:B------:R-:W-:-:S09]  /*8e40*/  MOV R90, RZ ;  /* 0x000000ff005a7202 */ /* 0x000fd20000000f00 */
[----:B------:R-:W-:Y:S05]  /*8e50*/  @!P0 BRA P1, `(.L_x_175) ;  /* 0x000014f000008947 */ /* 0x000fea0000800000 */
[----:B------:R-:W-:Y:S01]  /*8e60*/  FADD R12, -R15, R83 ;  /* 0x000000530f0c7221 */ /* 0x000fe20000000100 */
[----:B------:R-:W-:Y:S01]  /*8e70*/  FADD R11, -R38, R88 ;  /* 0x00000058260b7221 */ /* 0x000fe20000000100 */
[----:B------:R-:W-:Y:S01]  /*8e80*/  FADD R27, -R91, R3 ;  /* 0x000000035b1b7221 */ /* 0x000fe20000000100 */
[----:B------:R-:W-:Y:S01]  /*8e90*/  BSSY B9, `(.L_x_176) ;  /* 0x000013c000097945 */ /* 0x000fe20003800000 */
[-C--:B------:R-:W-:Y:S01]  /*8ea0*/  FMUL R26, R97, R12.reuse ;  /* 0x0000000c611a7220 */ /* 0x080fe20000400000 */
[----:B------:R-:W-:Y:S01]  /*8eb0*/  FMUL R95, R9, R12 ;  /* 0x0000000c095f7220 */ /* 0x000fe20000400000 */
[----:B------:R-:W-:Y:S01]  /*8ec0*/  MOV R12, RZ ;  /* 0x000000ff000c7202 */ /* 0x000fe20000000f00 */
[----:B------:R-:W-:Y:S01]  /*8ed0*/  CS2R R102, SRZ ;  /* 0x0000000000667805 */ /* 0x000fe2000001ff00 */
[-C--:B------:R-:W-:Y:S01]  /*8ee0*/  FFMA R26, R25, R11.reuse, R26 ;  /* 0x0000000b191a7223 */ /* 0x080fe2000000001a */
[----:B------:R-:W-:Y:S01]  /*8ef0*/  FFMA R11, R8, R11, R95 ;  /* 0x0000000b080b7223 */ /* 0x000fe2000000005f */
[----:B------:R-:W-:-:S02]  /*8f00*/  MOV R104, RZ ;  /* 0x000000ff00687202 */ /* 0x000fc40000000f00 */
[-C--:B------:R-:W-:Y:S01]  /*8f10*/  FFMA R95, R99, R27.reuse, R26 ;  /* 0x0000001b635f7223 */ /* 0x080fe2000000001a */
[----:B------:R-:W-:Y:S01]  /*8f20*/  FFMA R90, R10, R27, R11 ;  /* 0x0000001b0a5a7223 */ /* 0x000fe2000000000b */
[----:B------:R-:W-:Y:S01]  /*8f30*/  MOV R11, RZ ;  /* 0x000000ff000b7202 */ /* 0x000fe20000000f00 */
[----:B------:R-:W-:Y:S02]  /*8f40*/  CS2R R26, SRZ ;  /* 0x00000000001a7805 */ /* 0x000fe4000001ff00 */
[----:B------:R-:W-:Y:S02]  /*8f50*/  FSETP.GE.AND P1, PT, R95, RZ, PT ;  /* 0x000000ff5f00720b */ /* 0x000fe40003f26000 */
[----:B------:R-:W-:-:S13]  /*8f60*/  FSETP.GTU.AND P0, PT, R90, R95, PT ;  /* 0x0000005f5a00720b */ /* 0x000fda0003f0c000 */
[----:B------:R-:W-:Y:S05]  /*8f70*/  @!P0 BRA P1, `(.L_x_177) ;  /* 0x000012d000008947 */ /* 0x000fea0000800000 */
[----:B------:R-:W-:Y:S01]  /*8f80*/  FMUL R11, R7, R95 ;  /* 0x0000005f070b7220 */ /* 0x000fe20000400000 */
[----:B------:R-:W-:Y:S01]  /*8f90*/  FSETP.LE.AND P1, PT, R95, RZ, PT ;  /* 0x000000ff5f00720b */ /* 0x000fe20003f23000 */
[----:B------:R-:W-:Y:S02]  /*8fa0*/  BSSY B8, `(.L_x_178) ;  /* 0x00000f2000087945 */ /* 0x000fe40003800000 */
[----:B------:R-:W-:-:S05]  /*8fb0*/  FFMA R12, R6, R90, -R11 ;  /* 0x0000005a060c7223 */ /* 0x000fca000000080b */
[----:B------:R-:W-:-:S04]  /*8fc0*/  FSETP.GTU.AND P0, PT, R12, RZ, PT ;  /* 0x000000ff0c00720b */ /* 0x000fc80003f0c000 */
[----:B------:R-:W-:-:S13]  /*8fd0*/  FSETP.GE.AND P0, PT, R6, RZ, !P0 ;  /* 0x000000ff0600720b */ /* 0x000fda0004706000 */
[----:B------:R-:W-:Y:S05]  /*8fe0*/  @P0 BRA P1, `(.L_x_179) ;  /* 0x00000e4000000947 */ /* 0x000fea0000800000 */
[----:B------:R-:W-:Y:S01]  /*8ff0*/  FADD R26, -R89, R83 ;  /* 0x00000053591a7221 */ /* 0x000fe20000000100 */
[----:B------:R-:W-:Y:S01]  /*9000*/  FADD R11, -R40, R88 ;  /* 0x00000058280b7221 */ /* 0x000fe20000000100 */
[----:B------:R-:W-:Y:S01]  /*9010*/  BSSY B7, `(.L_x_180) ;  /* 0x00000d1000077945 */ /* 0x000fe20003800000 */
[----:B------:R-:W-:Y:S01]  /*9020*/  MOV R101, RZ ;  /* 0x000000ff00657202 */ /* 0x000fe20000000f00 */
[-C--:B------:R-:W-:Y:S01]  /*9030*/  FMUL R102, R97, R26.reuse ;  /* 0x0000001a61667220 */ /* 0x080fe20000400000 */
[----:B------:R-:W-:Y:S01]  /*9040*/  FMUL R27, R9, R26 ;  /* 0x0000001a091b7220 */ /* 0x000fe20000400000 */
[----:B------:R-:W-:Y:S01]  /*9050*/  FADD R9, -R93, R3 ;  /* 0x000000035d097221 */ /* 0x000fe20000000100 */
[----:B------:R-:W-:Y:S01]  /*9060*/  MOV R97, RZ ;  /* 0x000000ff00617202 */ /* 0x000fe20000000f00 */
[-C--:B------:R-:W-:Y:S01]  /*9070*/  FFMA R102, R25, R11.reuse, R102 ;  /* 0x0000000b19667223 */ /* 0x080fe20000000066 */
[----:B------:R-:W-:Y:S01]  /*9080*/  FFMA R27, R8, R11, R27 ;  /* 0x0000000b081b7223 */ /* 0x000fe2000000001b */
[----:B------:R-:W-:-:S02]  /*9090*/  MOV R25, RZ ;  /* 0x000000ff00197202 */ /* 0x000fc40000000f00 */
[-C--:B------:R-:W-:Y:S01]  /*90a0*/  FFMA R99, R99, R9.reuse, R102 ;  /* 0x0000000963637223 */ /* 0x080fe20000000066 */
[----:B------:R-:W-:Y:S01]  /*90b0*/  FFMA R8, R10, R9, R27 ;  /* 0x000000090a087223 */ /* 0x000fe2000000001b */
[----:B------:R-:W-:Y:S02]  /*90c0*/  MOV R26, RZ ;  /* 0x000000ff001a7202 */ /* 0x000fe40000000f00 */
[----:B------:R-:W-:Y:S02]  /*90d0*/  MOV R105, RZ ;  /* 0x000000ff00697202 */ /* 0x000fe40000000f00 */
[----:B------:R-:W-:Y:S02]  /*90e0*/  FSETP.GTU.AND P0, PT, R99, R8, PT ;  /* 0x000000086300720b */ /* 0x000fe40003f0c000 */
[----:B------:R-:W-:Y:S02]  /*90f0*/  FSETP.GE.AND P1, PT, R8, RZ, PT ;  /* 0x000000ff0800720b */ /* 0x000fe40003f26000 */
[----:B------:R-:W-:-:S02]  /*9100*/  MOV R11, RZ ;  /* 0x000000ff000b7202 */ /* 0x000fc40000000f00 */
[----:B------:R-:W-:Y:S02]  /*9110*/  MOV R108, RZ ;  /* 0x000000ff006c7202 */ /* 0x000fe40000000f00 */
[----:B------:R-:W-:-:S07]  /*9120*/  MOV R110, RZ ;  /* 0x000000ff006e7202 */ /* 0x000fce0000000f00 */
        /* <DEDUP_REMOVED lines=8> */
[----:B------:R-:W-:Y:S01]  /*91b0*/  FMUL R10, R90, R99 ;  /* 0x000000635a0a7220 */ /* 0x000fe20000400000 */
[----:B------:R-:W-:Y:S01]  /*91c0*/  FADD R104, R99, -R8 ;  /* 0x8000000863687221 */ /* 0x000fe20000000000 */
[C---:B------:R-:W-:Y:S01]  /*91d0*/  FADD R11, -R95.reuse, R90 ;  /* 0x0000005a5f0b7221 */ /* 0x040fe20000000100 */
[----:B------:R-:W-:Y:S01]  /*91e0*/  BSSY B5, `(.L_x_184) ;  /* 0x0000039000057945 */ /* 0x000fe20003800000 */
[----:B------:R-:W-:Y:S02]  /*91f0*/  FFMA R9, R95, R8, -R10 ;  /* 0x000000085f097223 */ /* 0x000fe4000000080a */
        /* <DEDUP_REMOVED lines=11> */
[----:B------:R-:W-:Y:S02]  /*92b0*/  MOV R26, R108 ;  /* 0x0000006c001a7202 */ /* 0x000fe40000000f00 */
[----:B------:R-:W-:Y:S02]  /*92c0*/  MOV R111, 0x92e0 ;  /* 0x000092e0006f7802 */ /* 0x000fe40000000f00 */
[----:B------:R-:W-:Y:S05]  /*92d0*/  CALL.REL.NOINC `($__internal_1_$__cuda_sm20_rcp_rn_f32_slowpath) ;  /* 0x0000392000007944 */ /* 0x000fea0003c00000 */
[----:B------:R-:W-:Y:S01]  /*92e0*/  MOV R26, R25 ;  /* 0x00000019001a7202 */ /* 0x000fe20000000f00 */
[----:B------:R-:W-:Y:S05]  /*92f0*/  BRA `(.L_x_188) ;  /* 0x0000004000007947 */ /* 0x000fea0003800000 */
.L_x_187:
[----:B------:R-:W0:Y:S02]  /*9300*/  MUFU.RCP R26, R108 ;  /* 0x0000006c001a7308 */ /* 0x000e240000001000 */
[----:B0-----:R-:W-:-:S04]  /*9310*/  FFMA R9, R108, R26, -1 ;  /* 0xbf8000006c097423 */ /* 0x001fc8000000001a */
[----:B------:R-:W-:-:S04]  /*9320*/  FADD.FTZ R9, -R9, -RZ ;  /* 0x800000ff09097221 */ /* 0x000fc80000010100 */
[----:B------:R-:W-:Y:S02]  /*9330*/  FFMA R26, R26, R9, R26 ;  /* 0x000000091a1a7223 */ /* 0x000fe4000000001a */
.L_x_188:
[----:B------:R-:W-:Y:S05]  /*9340*/  BSYNC B3 ;  /* 0x0000000000037941 */ /* 0x000fea0003800000 */
.L_x_186:
[----:B------:R-:W-:Y:S01]  /*9350*/  FADD R10, RZ, R100 ;  /* 0x00000064ff0a7221 */ /* 0x000fe20000000000 */
[----:B------:R-:W-:Y:S01]  /*9360*/  FADD R25, RZ, R98 ;  /* 0x00000062ff197221 */ /* 0x000fe20000000000 */
[----:B------:R-:W0:Y:S01]  /*9370*/  MUFU.RCP R27, R108 ;  /* 0x0000006c001b7308 */ /* 0x000e220000001000 */
[----:B------:R-:W-:Y:S01]  /*9380*/  BSSY B11, `(.L_x_189) ;  /* 0x00000140000b7945 */ /* 0x000fe20003800000 */
[----:B------:R-:W-:Y:S01]  /*9390*/  FADD R9, RZ, -R10 ;  /* 0x8000000aff097221 */ /* 0x000fe20000000000 */
[----:B------:R-:W-:Y:S01]  /*93a0*/  FADD R10, -R10, R25 ;  /* 0x000000190a0a7221 */ /* 0x000fe20000000100 */
[----:B------:R-:W-:Y:S02]  /*93b0*/  MOV R100, RZ ;  /* 0x000000ff00647202 */ /* 0x000fe40000000f00 */
[----:B------:R-:W-:Y:S01]  /*93c0*/  FFMA R25, R12, R9, RZ ;  /* 0x000000090c197223 */ /* 0x000fe200000000ff */
[-C--:B------:R-:W-:Y:S01]  /*93d0*/  FFMA R9, R9, R26.reuse, RZ ;  /* 0x0000001a09097223 */ /* 0x080fe200000000ff */
[----:B------:R-:W-:-:S02]  /*93e0*/  FFMA R103, R10, R26, RZ ;  /* 0x0000001a0a677223 */ /* 0x000fc400000000ff */
[----:B------:R-:W-:-:S04]  /*93f0*/  FFMA R25, R102, R10, R25 ;  /* 0x0000000a66197223 */ /* 0x000fc80000000019 */
[----:B------:R-:W-:Y:S01]  /*9400*/  FMUL R25, R25, R26 ;  /* 0x0000001a19197220 */ /* 0x000fe20000400000 */
[----:B0-----:R-:W-:-:S03]  /*9410*/  FFMA R12, -R108, R27, 1 ;  /* 0x3f8000006c0c7423 */ /* 0x001fc6000000011b */
[----:B------:R-:W0:Y:S01]  /*9420*/  FCHK P0, R25, R108 ;  /* 0x0000006c19007302 */ /* 0x000e220000000000 */
[----:B------:R-:W-:-:S04]  /*9430*/  FFMA R12, R27, R12, R27 ;  /* 0x0000000c1b0c7223 */ /* 0x000fc8000000001b */
[----:B------:R-:W-:-:S04]  /*9440*/  FFMA R27, R25, R12, RZ ;  /* 0x0000000c191b7223 */ /* 0x000fc800000000ff */
[----:B------:R-:W-:-:S04]  /*9450*/  FFMA R98, -R108, R27, R25 ;  /* 0x0000001b6c627223 */ /* 0x000fc80000000119 */
[----:B------:R-:W-:Y:S01]  /*9460*/  FFMA R12, R12, R98, R27 ;  /* 0x000000620c0c7223 */ /* 0x000fe2000000001b */
[----:B0-----:R-:W-:Y:S05]  /*9470*/  @!P0 BRA `(.L_x_190) ;  /* 0x0000004000008947 */ /* 0x001fea0003800000 */
[----:B------:R-:W-:Y:S02]  /*9480*/  MOV R26, R108 ;  /* 0x0000006c001a7202 */ /* 0x000fe40000000f00 */
[----:B------:R-:W-:Y:S02]  /*9490*/  MOV R109, 0x94b0 ;  /* 0x000094b0006d7802 */ /* 0x000fe40000000f00 */
[----:B------:R-:W-:Y:S05]  /*94a0*/  CALL.REL.NOINC `($__internal_3_$__cuda_sm3x_div_rn_noftz_f32_slowpath) ;  /* 0x00003c2000007944 */ /* 0x000fea0003c00000 */
[----:B0-----:R-:W-:Y:S02]  /*94b0*/  MOV R12, R25 ;  /* 0x00000019000c7202 */ /* 0x001fe40000000f00 */
.L_x_190:
[----:B------:R-:W-:Y:S05]  /*94c0*/  BSYNC B11 ;  /* 0x00000000000b7941 */ /* 0x000fea0003800000 */
.L_x_189:
[----:B------:R-:W-:-:S04]  /*94d0*/  FADD R12, RZ, -R12 ;  /* 0x8000000cff0c7221 */ /* 0x000fc80000000000 */
[--C-:B------:R-:W-:Y:S01]  /*94e0*/  FADD R98, RZ, R12.reuse ;  /* 0x0000000cff627221 */ /* 0x100fe20000000000 */
[----:B------:R-:W-:-:S03]  /*94f0*/  FADD R101, R9, R12 ;  /* 0x0000000c09657221 */ /* 0x000fc60000000000 */
[----:B------:R-:W-:Y:S01]  /*9500*/  FADD R10, R103, R98 ;  /* 0x00000062670a7221 */ /* 0x000fe20000000000 */
[----:B------:R-:W-:Y:S05]  /*9510*/  BRA `(.L_x_191) ;  /* 0x0000005000007947 */ /* 0x000fea0003800000 */
.L_x_185:
[----:B------:R-:W-:Y:S01]  /*9520*/  FADD R100, RZ, R98 ;  /* 0x00000062ff647221 */ /* 0x000fe20000000000 */
[----:B------:R-:W-:Y:S02]  /*9530*/  MOV R98, RZ ;  /* 0x000000ff00627202 */ /* 0x000fe40000000f00 */
[----:B------:R-:W-:Y:S01]  /*9540*/  MOV R10, RZ ;  /* 0x000000ff000a7202 */ /* 0x000fe20000000f00 */
[----:B------:R-:W-:Y:S01]  /*9550*/  FADD R100, RZ, -R100 ;  /* 0x80000064ff647221 */ /* 0x000fe20000000000 */
[----:B------:R-:W-:Y:S02]  /*9560*/  MOV R101, RZ ;  /* 0x000000ff00657202 */ /* 0x000fe40000000f00 */
.L_x_191:
[----:B------:R-:W-:Y:S05]  /*9570*/  BSYNC B5 ;  /* 0x0000000000057941 */ /* 0x000fea0003800000 */
.L_x_184:
        /* <DEDUP_REMOVED lines=15> */
.L_x_193:
[----:B------:R-:W-:Y:S05]  /*9670*/  BSYNC B5 ;  /* 0x0000000000057941 */ /* 0x000fea0003800000 */
.L_x_192:
[----:B------:R-:W0:Y:S01]  /*9680*/  MUFU.RCP R12, R103 ;  /* 0x00000067000c7308 */ /* 0x000e220000001000 */
[----:B------:R-:W-:Y:S01]  /*9690*/  BSSY B5, `(.L_x_194) ;  /* 0x000000e000057945 */ /* 0x000fe20003800000 */
[----:B------:R-:W-:-:S06]  /*96a0*/  FADD R104, RZ, R9 ;  /* 0x00000009ff687221 */ /* 0x000fcc0000000000 */
[----:B------:R-:W1:Y:S01]  /*96b0*/  FCHK P0, R11, R103 ;  /* 0x000000670b007302 */ /* 0x000e620000000000 */
[----:B0-----:R-:W-:-:S04]  /*96c0*/  FFMA R25, -R103, R12, 1 ;  /* 0x3f80000067197423 */ /* 0x001fc8000000010c */
[----:B------:R-:W-:-:S04]  /*96d0*/  FFMA R27, R12, R25, R12 ;  /* 0x000000190c1b7223 */ /* 0x000fc8000000000c */
[----:B------:R-:W-:-:S04]  /*96e0*/  FFMA R12, R11, R27, RZ ;  /* 0x0000001b0b0c7223 */ /* 0x000fc800000000ff */
[----:B------:R-:W-:-:S04]  /*96f0*/  FFMA R25, -R103, R12, R11 ;  /* 0x0000000c67197223 */ /* 0x000fc8000000010b */
[----:B------:R-:W-:Y:S01]  /*9700*/  FFMA R25, R27, R25, R12 ;  /* 0x000000191b197223 */ /* 0x000fe2000000000c */
[----:B------:R-:W-:Y:S01]  /*9710*/  MOV R12, RZ ;  /* 0x000000ff000c7202 */ /* 0x000fe20000000f00 */
[----:B-1----:R-:W-:Y:S05]  /*9720*/  @!P0 BRA `(.L_x_195) ;  /* 0x0000004000008947 */ /* 0x002fea0003800000 */
[----:B------:R-:W-:Y:S02]  /*9730*/  MOV R25, R11 ;  /* 0x0000000b00197202 */ /* 0x000fe40000000f00 */
[----:B------:R-:W-:Y:S02]  /*9740*/  MOV R26, R103 ;  /* 0x00000067001a7202 */ /* 0x000fe40000000f00 */
[----:B------:R-:W-:Y:S02]  /*9750*/  MOV R109, 0x9770 ;  /* 0x00009770006d7802 */ /* 0x000fe40000000f00 */
[----:B------:R-:W-:Y:S05]  /*9760*/  CALL.REL.NOINC `($__internal_3_$__cuda_sm3x_div_rn_noftz_f32_slowpath) ;  /* 0x0000396000007944 */ /* 0x000fea0003c00000 */
.L_x_195:
[----:B------:R-:W-:Y:S05]  /*9770*/  BSYNC B5 ;  /* 0x0000000000057941 */ /* 0x000fea0003800000 */
.L_x_194:
[----:B------:R-:W1:Y:S01]  /*9780*/  MUFU.RCP R26, R103 ;  /* 0x00000067001a7308 */ /* 0x000e620000001000 */
[----:B0-----:R-:W-:Y:S01]  /*9790*/  FMUL R25, R25, R100 ;  /* 0x0000006419197220 */ /* 0x001fe20000400000 */
[----:B------:R-:W-:Y:S06]  /*97a0*/  BSSY B5, `(.L_x_196) ;  /* 0x000000c000057945 */ /* 0x000fec0003800000 */
[----:B------:R-:W0:Y:S01]  /*97b0*/  FCHK P0, R25, R103 ;  /* 0x0000006719007302 */ /* 0x000e220000000000 */
[----:B-1----:R-:W-:-:S04]  /*97c0*/  FFMA R9, -R103, R26, 1 ;  /* 0x3f80000067097423 */ /* 0x002fc8000000011a */
        /* <DEDUP_REMOVED lines=9> */
.L_x_197:
[----:B------:R-:W-:Y:S05]  /*9860*/  BSYNC B5 ;  /* 0x0000000000057941 */ /* 0x000fea0003800000 */
.L_x_196:
[----:B------:R-:W-:Y:S01]  /*9870*/  FADD R9, RZ, -R9 ;  /* 0x80000009ff097221 */ /* 0x000fe20000000000 */
[--C-:B------:R-:W-:Y:S01]  /*9880*/  FADD R105, RZ, -R98.reuse ;  /* 0x80000062ff697221 */ /* 0x100fe20000000000 */
[----:B------:R-:W-:Y:S02]  /*9890*/  FADD R25, RZ, R98 ;  /* 0x00000062ff197221 */ /* 0x000fe40000000000 */
[----:B------:R-:W-:-:S04]  /*98a0*/  FADD R9, RZ, R9 ;  /* 0x00000009ff097221 */ /* 0x000fc80000000000 */
[--C-:B------:R-:W-:Y:S01]  /*98b0*/  FADD R26, RZ, -R9.reuse ;  /* 0x80000009ff1a7221 */ /* 0x100fe20000000000 */
[--C-:B------:R-:W-:Y:S01]  /*98c0*/  FADD R102, R104, R9.reuse ;  /* 0x0000000968667221 */ /* 0x100fe20000000000 */
[-C--:B------:R-:W-:Y:S02]  /*98d0*/  FFMA R100, R90, R105.reuse, R9 ;  /* 0x000000695a647223 */ /* 0x080fe40000000009 */
[----:B------:R-:W-:Y:S01]  /*98e0*/  FADD R11, -R104, R26 ;  /* 0x0000001a680b7221 */ /* 0x000fe20000000100 */
[----:B------:R-:W-:Y:S01]  /*98f0*/  FFMA R105, R99, R105, R102 ;  /* 0x0000006963697223 */ /* 0x000fe20000000066 */
[-C--:B------:R-:W-:Y:S02]  /*9900*/  FFMA R98, R95, R25.reuse, R26 ;  /* 0x000000195f627223 */ /* 0x080fe4000000001a */
[----:B------:R-:W-:Y:S01]  /*9910*/  FFMA R11, R8, R25, R11 ;  /* 0x00000019080b7223 */ /* 0x000fe2000000000b */
[----:B------:R-:W-:Y:S05]  /*9920*/  BRA `(.L_x_198) ;  /* 0x0000006000007947 */ /* 0x000fea0003800000 */
.L_x_183:
[----:B------:R-:W-:Y:S01]  /*9930*/  FADD R12, RZ, R100 ;  /* 0x00000064ff0c7221 */ /* 0x000fe20000000000 */
[----:B------:R-:W-:Y:S01]  /*9940*/  CS2R R10, SRZ ;  /* 0x00000000000a7805 */ /* 0x000fe2000001ff00 */
[----:B------:R-:W-:Y:S01]  /*9950*/  MOV R98, RZ ;  /* 0x000000ff00627202 */ /* 0x000fe20000000f00 */
[----:B------:R-:W-:Y:S01]  /*9960*/  CS2R R100, SRZ ;  /* 0x0000000000647805 */ /* 0x000fe2000001ff00 */
[----:B------:R-:W-:Y:S01]  /*9970*/  MOV R105, RZ ;  /* 0x000000ff00697202 */ /* 0x000fe20000000f00 */
[----:B------:R-:W-:-:S02]  /*9980*/  FADD R12, RZ, -R12 ;  /* 0x8000000cff0c7221 */ /* 0x000fc40000000000 */
.L_x_198:
[----:B------:R-:W-:Y:S05]  /*9990*/  BSYNC B6 ;  /* 0x0000000000067941 */ /* 0x000fea0003800000 */
.L_x_182:
        /* <DEDUP_REMOVED lines=15> */
.L_x_200:
[----:B------:R-:W-:Y:S05]  /*9a90*/  BSYNC B5 ;  /* 0x0000000000057941 */ /* 0x000fea0003800000 */
.L_x_199:
        /* <DEDUP_REMOVED lines=14> */
.L_x_202:
[----:B------:R-:W-:Y:S05]  /*9b80*/  BSYNC B5 ;  /* 0x0000000000057941 */ /* 0x000fea0003800000 */
.L_x_201:
        /* <DEDUP_REMOVED lines=11> */
[----:B------:R-:W-:Y:S02]  /*9c40*/  MOV R26, R102 ;  /* 0x00000066001a7202 */ /* 0x000fe40000000f00 */
[----:B------:R-:W-:Y:S02]  /*9c50*/  MOV R109, 0x9c70 ;  /* 0x00009c70006d7802 */ /* 0x000fe40000000f00 */
[----:B------:R-:W-:Y:S05]  /*9c60*/  CALL.REL.NOINC `($__internal_3_$__cuda_sm3x_div_rn_noftz_f32_slowpath) ;  /* 0x0000346000007944 */ /* 0x000fea0003c00000 */
[----:B0-----:R-:W-:Y:S02]  /*9c70*/  MOV R9, R25 ;  /* 0x0000001900097202 */ /* 0x001fe40000000f00 */
.L_x_204:
[----:B------:R-:W-:Y:S05]  /*9c80*/  BSYNC B5 ;  /* 0x0000000000057941 */ /* 0x000fea0003800000 */
.L_x_203:
[----:B------:R-:W-:Y:S01]  /*9c90*/  FADD R9, RZ, -R9 ;  /* 0x80000009ff097221 */ /* 0x000fe20000000000 */
[--C-:B------:R-:W-:Y:S01]  /*9ca0*/  FADD R25, RZ, -R10.reuse ;  /* 0x8000000aff197221 */ /* 0x100fe20000000000 */
[----:B------:R-:W-:Y:S02]  /*9cb0*/  FADD R12, RZ, R10 ;  /* 0x0000000aff0c7221 */ /* 0x000fe40000000000 */
[----:B------:R-:W-:Y:S01]  /*9cc0*/  FADD R108, R108, R9 ;  /* 0x000000096c6c7221 */ /* 0x000fe20000000000 */
[----:B------:R-:W-:Y:S01]  /*9cd0*/  FADD R9, -R9, R98 ;  /* 0x0000006209097221 */ /* 0x000fe20000000100 */
[-C--:B------:R-:W-:Y:S01]  /*9ce0*/  FFMA R110, R8, R25.reuse, RZ ;  /* 0x00000019086e7223 */ /* 0x080fe200000000ff */
[-C--:B------:R-:W-:Y:S01]  /*9cf0*/  FFMA R26, R7, R12.reuse, R100 ;  /* 0x0000000c071a7223 */ /* 0x080fe20000000064 */
[----:B------:R-:W-:Y:S01]  /*9d00*/  FFMA R108, R99, R12, R108 ;  /* 0x0000000c636c7223 */ /* 0x000fe2000000006c */
[----:B------:R-:W-:-:S02]  /*9d10*/  FFMA R25, R6, R25, R9 ;  /* 0x0000001906197223 */ /* 0x000fc40000000009 */
.L_x_181:
[----:B------:R-:W-:Y:S05]  /*9d20*/  BSYNC B7 ;  /* 0x0000000000077941 */ /* 0x000fea0003800000 */
.L_x_180:
[----:B------:R-:W-:Y:S01]  /*9d30*/  FADD R9, -R13, R40 ;  /* 0x000000280d097221 */ /* 0x000fe20000000100 */
[----:B------:R-:W-:Y:S01]  /*9d40*/  FADD R10, -R24, R89 ;  /* 0x00000059180a7221 */ /* 0x000fe20000000100 */
[----:B------:R-:W-:Y:S01]  /*9d50*/  FADD R8, -R84, R93 ;  /* 0x0000005d54087221 */ /* 0x000fe20000000100 */
[----:B------:R-:W-:Y:S01]  /*9d60*/  FADD R12, R15, -R24 ;  /* 0x800000180f0c7221 */ /* 0x000fe20000000000 */
[-C--:B------:R-:W-:Y:S01]  /*9d70*/  FFMA R9, R9, R25.reuse, RZ ;  /* 0x0000001909097223 */ /* 0x080fe200000000ff */
[-C--:B------:R-:W-:Y:S01]  /*9d80*/  FFMA R27, R10, R25.reuse, RZ ;  /* 0x000000190a1b7223 */ /* 0x080fe200000000ff */
[----:B------:R-:W-:Y:S01]  /*9d90*/  FFMA R25, R8, R25, RZ ;  /* 0x0000001908197223 */ /* 0x000fe200000000ff */
[----:B------:R-:W-:Y:S01]  /*9da0*/  FADD R10, R38, -R13 ;  /* 0x8000000d260a7221 */ /* 0x000fe20000000000 */
[----:B------:R-:W-:Y:S01]  /*9db0*/  FADD R8, R91, -R84 ;  /* 0x800000545b087221 */ /* 0x000fe20000000000 */
[----:B------:R-:W-:-:S02]  /*9dc0*/  FFMA R27, R12, R26, R27 ;  /* 0x0000001a0c1b7223 */ /* 0x000fc4000000001b */
[-C--:B------:R-:W-:Y:S01]  /*9dd0*/  FFMA R9, R10, R26.reuse, R9 ;  /* 0x0000001a0a097223 */ /* 0x080fe20000000009 */
[----:B------:R-:W-:Y:S01]  /*9de0*/  FFMA R25, R8, R26, R25 ;  /* 0x0000001a08197223 */ /* 0x000fe20000000019 */
[----:B------:R-:W-:Y:S02]  /*9df0*/  FADD R103, RZ, R27 ;  /* 0x0000001bff677221 */ /* 0x000fe40000000000 */
[----:B------:R-:W-:Y:S01]  /*9e00*/  FADD R104, RZ, R9 ;  /* 0x00000009ff687221 */ /* 0x000fe20000000000 */
[----:B------:R-:W-:Y:S01]  /*9e10*/  FADD R102, RZ, R25 ;  /* 0x00000019ff667221 */ /* 0x000fe20000000000 */
[----:B------:R-:W-:Y:S05]  /*9e20*/  BRA `(.L_x_205) ;  /* 0x0000009000007947 */ /* 0x000fea0003800000 */
.L_x_179:
[----:B------:R-:W-:Y:S01]  /*9e30*/  FADD R97, RZ, R100 ;  /* 0x00000064ff617221 */ /* 0x000fe20000000000 */
[----:B------:R-:W-:Y:S01]  /*9e40*/  FADD R98, RZ, R98 ;  /* 0x00000062ff627221 */ /* 0x000fe20000000000 */
[----:B------:R-:W-:Y:S01]  /*9e50*/  MOV R101, RZ ;  /* 0x000000ff00657202 */ /* 0x000fe20000000f00 */
[----:B------:R-:W-:Y:S01]  /*9e60*/  CS2R R104, SRZ ;  /* 0x0000000000687805 */ /* 0x000fe2000001ff00 */
[----:B------:R-:W-:Y:S01]  /*9e70*/  MOV R11, RZ ;  /* 0x000000ff000b7202 */ /* 0x000fe20000000f00 */
[----:B------:R-:W-:Y:S01]  /*9e80*/  FADD R97, -R97, R98 ;  /* 0x0000006261617221 */ /* 0x000fe20000000100 */
[----:B------:R-:W-:Y:S01]  /*9e90*/  MOV R108, RZ ;  /* 0x000000ff006c7202 */ /* 0x000fe20000000f00 */
[----:B------:R-:W-:Y:S01]  /*9ea0*/  CS2R R102, SRZ ;  /* 0x0000000000667805 */ /* 0x000fe2000001ff00 */
[----:B------:R-:W-:-:S02]  /*9eb0*/  MOV R110, RZ ;  /* 0x000000ff006e7202 */ /* 0x000fc40000000f00 */
.L_x_205:
[----:B------:R-:W-:Y:S05]  /*9ec0*/  BSYNC B8 ;  /* 0x0000000000087941 */ /* 0x000fea0003800000 */
.L_x_178:
        /* <DEDUP_REMOVED lines=15> */
.L_x_207:
[----:B------:R-:W-:Y:S05]  /*9fc0*/  BSYNC B5 ;  /* 0x0000000000057941 */ /* 0x000fea0003800000 */
.L_x_206:
[----:B------:R-:W0:Y:S01]  /*9fd0*/  MUFU.RCP R25, R12 ;  /* 0x0000000c00197308 */ /* 0x000e220000001000 */
[----:B------:R-:W-:Y:S01]  /*9fe0*/  BSSY B5, `(.L_x_208) ;  /* 0x000000e000057945 */ /* 0x000fe20003800000 */
[----:B------:R-:W-:-:S06]  /*9ff0*/  FADD R99, R9, R110 ;  /* 0x0000006e09637221 */ /* 0x000fcc0000000000 */
        /* <DEDUP_REMOVED lines=12> */
.L_x_209:
[----:B------:R-:W-:Y:S05]  /*a0c0*/  BSYNC B5 ;  /* 0x0000000000057941 */ /* 0x000fea0003800000 */
.L_x_208:
[----:B------:R-:W0:Y:S01]  /*a0d0*/  MUFU.RCP R9, R12 ;  /* 0x0000000c00097308 */ /* 0x000e220000001000 */
[----:B------:R-:W-:Y:S01]  /*a0e0*/  FMUL R25, R8, R97 ;  /* 0x0000006108197220 */ /* 0x000fe20000400000 */
[----:B------:R-:W-:Y:S06]  /*a0f0*/  BSSY B5, `(.L_x_210) ;  /* 0x000000c000057945 */ /* 0x000fec0003800000 */
        /* <DEDUP_REMOVED lines=11> */
.L_x_211:
[----:B------:R-:W-:Y:S05]  /*a1b0*/  BSYNC B5 ;  /* 0x0000000000057941 */ /* 0x000fea0003800000 */
.L_x_210:
[----:B------:R-:W-:Y:S01]  /*a1c0*/  FADD R8, RZ, -R8 ;  /* 0x80000008ff087221 */ /* 0x000fe20000000000 */
[--C-:B------:R-:W-:Y:S01]  /*a1d0*/  FADD R12, RZ, R101.reuse ;  /* 0x00000065ff0c7221 */ /* 0x100fe20000000000 */
[----:B------:R-:W-:Y:S02]  /*a1e0*/  FADD R10, RZ, -R101 ;  /* 0x80000065ff0a7221 */ /* 0x000fe40000000000 */
[----:B------:R-:W-:Y:S01]  /*a1f0*/  FADD R26, -R8, R11 ;  /* 0x0000000b081a7221 */ /* 0x000fe20000000100 */
[----:B------:R-:W-:Y:S01]  /*a200*/  FADD R9, R99, R8 ;  /* 0x0000000863097221 */ /* 0x000fe20000000000 */
[----:B------:R-:W-:Y:S01]  /*a210*/  FFMA R27, R6, R12, R105 ;  /* 0x0000000c061b7223 */ /* 0x000fe20000000069 */
[-C--:B------:R-:W-:Y:S01]  /*a220*/  FFMA R11, R95, R10.reuse, R108 ;  /* 0x0000000a5f0b7223 */ /* 0x080fe2000000006c */
[----:B------:R-:W-:Y:S01]  /*a230*/  FFMA R26, R7, R10, R26 ;  /* 0x0000000a071a7223 */ /* 0x000fe2000000001a */
[----:B------:R-:W-:-:S02]  /*a240*/  FFMA R12, R90, R12, R9 ;  /* 0x0000000c5a0c7223 */ /* 0x000fc40000000009 */
.L_x_177:
[----:B------:R-:W-:Y:S05]  /*a250*/  BSYNC B9 ;  /* 0x0000000000097941 */ /* 0x000fea0003800000 */
.L_x_176:
[----:B------:R-:W-:Y:S01]  /*a260*/  FADD R10, -R84, R93 ;  /* 0x0000005d540a7221 */ /* 0x000fe20000000100 */
[----:B------:R-:W-:Y:S01]  /*a270*/  FADD R8, -R13, R40 ;  /* 0x000000280d087221 */ /* 0x000fe20000000100 */
[----:B------:R-:W-:Y:S01]  /*a280*/  FADD R9, -R24, R89 ;  /* 0x0000005918097221 */ /* 0x000fe20000000100 */
[----:B------:R-:W-:Y:S01]  /*a290*/  FADD R25, R38, -R13 ;  /* 0x8000000d26197221 */ /* 0x000fe20000000000 */
[----:B------:R-:W-:Y:S01]  /*a2a0*/  FADD R97, R15, -R24 ;  /* 0x800000180f617221 */ /* 0x000fe20000000000 */
[----:B------:R-:W-:Y:S01]  /*a2b0*/  FADD R99, R91, -R84 ;  /* 0x800000545b637221 */ /* 0x000fe20000000000 */
[-C--:B------:R-:W-:Y:S01]  /*a2c0*/  FFMA R6, R8, R27.reuse, RZ ;  /* 0x0000001b08067223 */ /* 0x080fe200000000ff */
[-C--:B------:R-:W-:Y:S01]  /*a2d0*/  FFMA R24, R9, R27.reuse, RZ ;  /* 0x0000001b09187223 */ /* 0x080fe200000000ff */
[----:B------:R-:W-:-:S02]  /*a2e0*/  FFMA R38, R10, R27, RZ ;  /* 0x0000001b0a267223 */ /* 0x000fc400000000ff */
[-C--:B------:R-:W-:Y:S01]  /*a2f0*/  FFMA R7, R25, R26.reuse, R6 ;  /* 0x0000001a19077223 */ /* 0x080fe20000000006 */
[-C--:B------:R-:W-:Y:S01]  /*a300*/  FFMA R24, R97, R26.reuse, R24 ;  /* 0x0000001a61187223 */ /* 0x080fe20000000018 */
[----:B------:R-:W-:Y:S02]  /*a310*/  FFMA R13, R99, R26, R38 ;  /* 0x0000001a630d7223 */ /* 0x000fe40000000026 */
[----:B------:R-:W-:Y:S01]  /*a320*/  FADD R90, R7, R104 ;  /* 0x00000068075a7221 */ /* 0x000fe20000000000 */
[----:B------:R-:W-:Y:S01]  /*a330*/  FADD R27, R24, R103 ;  /* 0x00000067181b7221 */ /* 0x000fe20000000000 */
[----:B------:R-:W-:Y:S02]  /*a340*/  FADD R26, R13, R102 ;  /* 0x000000660d1a7221 */ /* 0x000fe40000000000 */
.L_x_175:
[----:B------:R-:W-:Y:S05]  /*a350*/  BSYNC B10 ;  /* 0x00000000000a7941 */ /* 0x000fea0003800000 */
.L_x_174:
[----:B------:R-:W0:Y:S01]  /*a360*/  MUFU.RCP R6, R5 ;  /* 0x0000000500067308 */ /* 0x000e220000001000 */
[-C--:B------:R-:W-:Y:S01]  /*a370*/  FFMA R8, R8, R11.reuse, RZ ;  /* 0x0000000b08087223 */ /* 0x080fe200000000ff */
[-C--:B------:R-:W-:Y:S01]  /*a380*/  FFMA R10, R10, R11.reuse, RZ ;  /* 0x0000000b0a0a7223 */ /* 0x080fe200000000ff */
[----:B------:R-:W-:Y:S02]  /*a390*/  BSSY B5, `(.L_x_212) ;  /* 0x0000014000057945 */ /* 0x000fe40003800000 */
[-C--:B------:R-:W-:Y:S01]  /*a3a0*/  FFMA R25, R25, R12.reuse, R8 ;  /* 0x0000000c19197223 */ /* 0x080fe20000000008 */
[----:B------:R-:W-:Y:S01]  /*a3b0*/  FFMA R8, R9, R11, RZ ;  /* 0x0000000b09087223 */ /* 0x000fe200000000ff */
[----:B------:R-:W-:-:S02]  /*a3c0*/  FFMA R99, R99, R12, R10 ;  /* 0x0000000c63637223 */ /* 0x000fc4000000000a */
[----:B------:R-:W-:Y:S01]  /*a3d0*/  FADD R90, R25, R90 ;  /* 0x0000005a195a7221 */ /* 0x000fe20000000000 */
[----:B------:R-:W-:Y:S01]  /*a3e0*/  FFMA R8, R97, R12, R8 ;  /* 0x0000000c61087223 */ /* 0x000fe20000000008 */
[----:B------:R-:W-:Y:S02]  /*a3f0*/  FADD R99, R99, R26 ;  /* 0x0000001a63637221 */ /* 0x000fe40000000000 */
[----:B------:R-:W1:Y:S01]  /*a400*/  FCHK P0, R90, R5 ;  /* 0x000000055a007302 */ /* 0x000e620000000000 */
[----:B------:R-:W-:Y:S01]  /*a410*/  FADD R11, R8, R27 ;  /* 0x0000001b080b7221 */ /* 0x000fe20000000000 */
        /* <DEDUP_REMOVED lines=11> */
.L_x_213:
[----:B------:R-:W-:Y:S05]  /*a4d0*/  BSYNC B5 ;  /* 0x0000000000057941 */ /* 0x000fea0003800000 */
.L_x_212:
        /* <DEDUP_REMOVED lines=14> */
.L_x_215:
[----:B------:R-:W-:Y:S05]  /*a5c0*/  BSYNC B5 ;  /* 0x0000000000057941 */ /* 0x000fea0003800000 */
.L_x_214:
        /* <DEDUP_REMOVED lines=14> */
.L_x_217:
[----:B------:R-:W-:Y:S05]  /*a6b0*/  BSYNC B5 ;  /* 0x0000000000057941 */ /* 0x000fea0003800000 */
.L_x_216:
        /* <DEDUP_REMOVED lines=14> */
.L_x_219:
[----:B------:R-:W-:Y:S05]  /*a7a0*/  BSYNC B5 ;  /* 0x0000000000057941 */ /* 0x000fea0003800000 */
.L_x_218:
[----:B------:R-:W0:Y:S01]  /*a7b0*/  MUFU.RCP R5, R4 ;  /* 0x0000000400057308 */ /* 0x000e220000001000 */
[----:B------:R-:W-:Y:S01]  /*a7c0*/  BSSY B5, `(.L_x_220) ;  /* 0x000000e000057945 */ /* 0x000fe20003800000 */
[----:B------:R-:W-:-:S06]  /*a7d0*/  FMUL R13, R90, R6 ;  /* 0x000000065a0d7220 */ /* 0x000fcc0000400000 */
        /* <DEDUP_REMOVED lines=12> */
.L_x_221:
[----:B------:R-:W-:Y:S05]  /*a8a0*/  BSYNC B5 ;  /* 0x0000000000057941 */ /* 0x000fea0003800000 */
.L_x_220:
        /* <DEDUP_REMOVED lines=15> */
.L_x_223:
[----:B------:R-:W-:Y:S05]  /*a9a0*/  BSYNC B5 ;  /* 0x0000000000057941 */ /* 0x000fea0003800000 */
.L_x_222:
[----:B------:R-:W-:Y:S01]  /*a9b0*/  FFMA R89, -R99, R4, R87 ;  /* 0x0000000463597223 */ /* 0x000fe20000000157 */
[----:B------:R-:W-:Y:S01]  /*a9c0*/  FADD R22, R7, R22 ;  /* 0x0000001607167221 */ /* 0x000fe20000000000 */
[----:B------:R-:W-:Y:S01]  /*a9d0*/  FADD R21, R8, R21 ;  /* 0x0000001508157221 */ /* 0x000fe20000000000 */
[----:B------:R-:W-:Y:S01]  /*a9e0*/  FADD R23, R10, R23 ;  /* 0x000000170a177221 */ /* 0x000fe20000000000 */
[----:B------:R-:W-:Y:S01]  /*a9f0*/  FADD R98, -R13, R86 ;  /* 0x000000560d627221 */ /* 0x000fe20000000100 */
[----:B------:R-:W-:-:S02]  /*aa00*/  FADD R90, -R90, R85 ;  /* 0x000000555a5a7221 */ /* 0x000fc40000000100 */
.L_x_152:
[----:B------:R-:W-:Y:S05]  /*aa10*/  BSYNC B4 ;  /* 0x0000000000047941 */ /* 0x000fea0003800000 */
.L_x_151:
[----:B------:R-:W-:Y:S01]  /*aa20*/  FADD R3, R81, R81 ;  /* 0x0000005151037221 */ /* 0x000fe20000000000 */
[----:B------:R-:W-:Y:S01]  /*aa30*/  FADD R2, R82, R82 ;  /* 0x0000005252027221 */ /* 0x000fe20000000000 */
[----:B------:R-:W-:Y:S01]  /*aa40*/  FMUL R5, R66, R72 ;  /* 0x0000004842057220 */ /* 0x000fe20000400000 */
[-C--:B------:R-:W-:Y:S01]  /*aa50*/  FMUL R87, R65, R68.reuse ;  /* 0x0000004441577220 */ /* 0x080fe20000400000 */
[C---:B------:R-:W-:Y:S01]  /*aa60*/  FFMA R3, R80.reuse, 2, R3 ;  /* 0x4000000050037823 */ /* 0x040fe20000000003 */
[--C-:B------:R-:W-:Y:S01]  /*aa70*/  FFMA R4, R80, 2, R2.reuse ;  /* 0x4000000050047823 */ /* 0x100fe20000000002 */
[C---:B------:R-:W-:Y:S01]  /*aa80*/  FFMA R83, R81.reuse, 2, R2 ;  /* 0x4000000051537823 */ /* 0x040fe20000000002 */
[-C--:B------:R-:W-:Y:S01]  /*aa90*/  FMUL R2, R70, R69.reuse ;  /* 0x0000004546027220 */ /* 0x080fe20000400000 */
[----:B------:R-:W-:Y:S01]  /*aaa0*/  FFMA R82, R82, 4, R3 ;  /* 0x4080000052527823 */ /* 0x000fe20000000003 */
[----:B------:R-:W-:Y:S01]  /*aab0*/  FFMA R81, R81, 4, R4 ;  /* 0x4080000051517823 */ /* 0x000fe20000000004 */
[-C--:B------:R-:W-:Y:S01]  /*aac0*/  FMUL R3, R72, R69.reuse ;  /* 0x0000004548037220 */ /* 0x080fe20000400000 */
[-C--:B------:R-:W-:Y:S01]  /*aad0*/  FMUL R6, R67, R68.reuse ;  /* 0x0000004443067220 */ /* 0x080fe20000400000 */
[----:B------:R-:W-:Y:S01]  /*aae0*/  FMUL R8, R69, R68 ;  /* 0x0000004445087220 */ /* 0x000fe20000400000 */
[----:B------:R-:W-:Y:S01]  /*aaf0*/  FMUL R10, R67, R72 ;  /* 0x00000048430a7220 */ /* 0x000fe20000400000 */
[C-C-:B------:R-:W-:Y:S01]  /*ab00*/  FADD R93, -R5.reuse, R2.reuse ;  /* 0x00000002055d7221 */ /* 0x140fe20000000100 */
[----:B------:R-:W-:Y:S01]  /*ab10*/  FADD R4, R5, R5 ;  /* 0x0000000505047221 */ /* 0x000fe20000000000 */
[----:B------:R-:W-:Y:S01]  /*ab20*/  FADD R13, R87, R87 ;  /* 0x00000057570d7221 */ /* 0x000fe20000000000 */
[----:B------:R-:W-:Y:S01]  /*ab30*/  FADD R2, R2, R2 ;  /* 0x0000000202027221 */ /* 0x000fe20000000000 */
[-C--:B------:R-:W-:Y:S01]  /*ab40*/  FFMA R5, R72, R69.reuse, R3 ;  /* 0x0000004548057223 */ /* 0x080fe20000000003 */
[-C--:B------:R-:W-:Y:S01]  /*ab50*/  FFMA R6, R67, R68.reuse, R6 ;  /* 0x0000004443067223 */ /* 0x080fe20000000006 */
[----:B------:R-:W-:Y:S01]  /*ab60*/  FFMA R24, R69, R68, R8 ;  /* 0x0000004445187223 */ /* 0x000fe20000000008 */
[-C--:B------:R-:W-:Y:S01]  /*ab70*/  FFMA R7, R67, R72.reuse, R10 ;  /* 0x0000004843077223 */ /* 0x080fe2000000000a */
[C---:B------:R-:W-:Y:S01]  /*ab80*/  FADD R3, -R13.reuse, R4 ;  /* 0x000000040d037221 */ /* 0x040fe20000000100 */
[--C-:B------:R-:W-:Y:S01]  /*ab90*/  FADD R13, R13, R2.reuse ;  /* 0x000000020d0d7221 */ /* 0x100fe20000000000 */
[----:B------:R-:W-:Y:S01]  /*aba0*/  FADD R88, -R4, R2 ;  /* 0x0000000204587221 */ /* 0x000fe20000000100 */
[----:B------:R-:W-:Y:S01]  /*abb0*/  FMUL R9, R72, R72 ;  /* 0x0000004848097220 */ /* 0x000fe20000400000 */
[----:B------:R-:W-:Y:S01]  /*abc0*/  FMUL R2, R69, R69 ;  /* 0x0000004545027220 */ /* 0x000fe20000400000 */
[C---:B------:R-:W-:Y:S01]  /*abd0*/  FMUL R4, R67.reuse, R67 ;  /* 0x0000004343047220 */ /* 0x040fe20000400000 */
[----:B------:R-:W-:Y:S01]  /*abe0*/  FADD R15, R6, R5 ;  /* 0x00000005060f7221 */ /* 0x000fe20000000000 */
[----:B------:R-:W-:Y:S01]  /*abf0*/  FADD R8, R24, R7 ;  /* 0x0000000718087221 */ /* 0x000fe20000000000 */
[----:B------:R-:W-:Y:S01]  /*ac00*/  FADD R5, R6, -R5 ;  /* 0x8000000506057221 */ /* 0x000fe20000000000 */
[----:B------:R-:W-:Y:S01]  /*ac10*/  FADD R24, R24, -R7 ;  /* 0x8000000718187221 */ /* 0x000fe20000000000 */
[-C--:B------:R-:W-:Y:S01]  /*ac20*/  FMUL R26, R68, R68.reuse ;  /* 0x00000044441a7220 */ /* 0x080fe20000400000 */
[C---:B------:R-:W-:Y:S01]  /*ac30*/  FMUL R7, R72.reuse, R68 ;  /* 0x0000004448077220 */ /* 0x040fe20000400000 */
[-C--:B------:R-:W-:Y:S01]  /*ac40*/  FMUL R6, R67, R69.reuse ;  /* 0x0000004543067220 */ /* 0x080fe20000400000 */
[-C--:B------:R-:W-:Y:S01]  /*ac50*/  FFMA R9, R72, R72.reuse, R9 ;  /* 0x0000004848097223 */ /* 0x080fe20000000009 */
[----:B------:R-:W-:Y:S01]  /*ac60*/  FFMA R25, R69, R69, R2 ;  /* 0x0000004545197223 */ /* 0x000fe20000000002 */
[-C--:B------:R-:W-:Y:S01]  /*ac70*/  FFMA R11, R67, R67.reuse, R4 ;  /* 0x00000043430b7223 */ /* 0x080fe20000000004 */
[----:B------:R-:W-:Y:S01]  /*ac80*/  FMUL R10, R65, R67 ;  /* 0x00000043410a7220 */ /* 0x000fe20000400000 */
[----:B------:R-:W-:Y:S01]  /*ac90*/  FMUL R85, R70, R72 ;  /* 0x0000004846557220 */ /* 0x000fe20000400000 */
[----:B------:R-:W-:Y:S01]  /*aca0*/  FFMA R4, R72, R68, R7 ;  /* 0x0000004448047223 */ /* 0x000fe20000000007 */
[-C--:B------:R-:W-:Y:S01]  /*acb0*/  FFMA R27, R67, R69.reuse, R6 ;  /* 0x00000045431b7223 */ /* 0x080fe20000000006 */
[C---:B------:R-:W-:Y:S01]  /*acc0*/  FFMA R2, R26.reuse, 2, R9 ;  /* 0x400000001a027823 */ /* 0x040fe20000000009 */
[C---:B------:R-:W-:Y:S01]  /*acd0*/  FFMA R25, R26.reuse, 2, R25 ;  /* 0x400000001a197823 */ /* 0x040fe20000000019 */
[----:B------:R-:W-:Y:S01]  /*ace0*/  FFMA R26, R26, 2, R11 ;  /* 0x400000001a1a7823 */ /* 0x000fe2000000000b */
[----:B------:R-:W-:Y:S01]  /*acf0*/  FADD R9, R85, R85 ;  /* 0x0000005555097221 */ /* 0x000fe20000000000 */
[----:B------:R-:W-:Y:S01]  /*ad00*/  FADD R11, R10, R10 ;  /* 0x0000000a0a0b7221 */ /* 0x000fe20000000000 */
[C-C-:B------:R-:W-:Y:S01]  /*ad10*/  FADD R7, R4.reuse, -R27.reuse ;  /* 0x8000001b04077221 */ /* 0x140fe20000000000 */
[----:B------:R-:W-:Y:S01]  /*ad20*/  FADD R4, R4, R27 ;  /* 0x0000001b04047221 */ /* 0x000fe20000000000 */
[----:B------:R-:W-:Y:S01]  /*ad30*/  FMUL R6, R66, R69 ;  /* 0x0000004542067220 */ /* 0x000fe20000400000 */
[--C-:B------:R-:W-:Y:S01]  /*ad40*/  FADD R27, R9, R11.reuse ;  /* 0x0000000b091b7221 */ /* 0x100fe20000000000 */
[----:B------:R-:W-:Y:S01]  /*ad50*/  FMUL R12, R65, R72 ;  /* 0x00000048410c7220 */ /* 0x000fe20000400000 */
[----:B------:R-:W-:Y:S01]  /*ad60*/  ISETP.NE.U32.AND P0, PT, RZ, c[0x0][0x3b8], PT ;  /* 0x0000ee00ff007a0c */ /* 0x000fe20003f05070 */
[C---:B------:R-:W-:Y:S01]  /*ad70*/  FFMA R38, R6.reuse, 2, R11 ;  /* 0x4000000006267823 */ /* 0x040fe2000000000b */
[----:B------:R-:W-:Y:S01]  /*ad80*/  FFMA R97, R6, 2, R9 ;  /* 0x4000000006617823 */ /* 0x000fe20000000009 */
[----:B------:R-:W-:Y:S01]  /*ad90*/  FMUL R99, R70, R67 ;  /* 0x0000004346637220 */ /* 0x000fe20000400000 */
[----:B------:R-:W-:Y:S01]  /*ada0*/  FFMA R9, R6, 4, R27 ;  /* 0x4080000006097823 */ /* 0x000fe2000000001b */
[----:B------:R-:W-:Y:S01]  /*adb0*/  FADD R11, R85, R6 ;  /* 0x00000006550b7221 */ /* 0x000fe20000000000 */
[-C--:B------:R-:W-:Y:S01]  /*adc0*/  FMUL R6, R66, R68.reuse ;  /* 0x0000004442067220 */ /* 0x080fe20000400000 */
[--C-:B------:R-:W-:Y:S01]  /*add0*/  FADD R91, R12, R12.reuse ;  /* 0x0000000c0c5b7221 */ /* 0x100fe20000000000 */
[----:B------:R-:W-:Y:S01]  /*ade0*/  ISETP.NE.AND.EX P0, PT, RZ, c[0x0][0x3bc], PT, P0 ;  /* 0x0000ef00ff007a0c */ /* 0x000fe20003f05300 */
[----:B------:R-:W-:Y:S01]  /*adf0*/  FFMA R83, R80, 4, R83 ;  /* 0x4080000050537823 */ /* 0x000fe20000000053 */
[----:B------:R-:W-:Y:S01]  /*ae00*/  FADD R95, -R99, R12 ;  /* 0x0000000c635f7221 */ /* 0x000fe20000000100 */
[C---:B------:R-:W-:Y:S01]  /*ae10*/  FADD R12, R6.reuse, R6 ;  /* 0x00000006060c7221 */ /* 0x040fe20000000000 */
[----:B------:R-:W-:Y:S01]  /*ae20*/  FFMA R80, R6, 4, R91 ;  /* 0x4080000006507823 */ /* 0x000fe2000000005b */
[-C--:B------:R-:W-:Y:S01]  /*ae30*/  FMUL R6, R70, R68.reuse ;  /* 0x0000004446067220 */ /* 0x080fe20000400000 */
[----:B------:R-:W-:Y:S01]  /*ae40*/  FFMA R38, R85, 4, R38 ;  /* 0x4080000055267823 */ /* 0x000fe20000000026 */
[----:B------:R-:W-:Y:S01]  /*ae50*/  FADD R85, R99, R99 ;  /* 0x0000006363557221 */ /* 0x000fe20000000000 */
[----:B------:R-:W-:Y:S01]  /*ae60*/  FADD R27, R10, R11 ;  /* 0x0000000b0a1b7221 */ /* 0x000fe20000000000 */
[----:B------:R-:W-:Y:S01]  /*ae70*/  FADD R11, R12, R91 ;  /* 0x0000005b0c0b7221 */ /* 0x000fe20000000000 */
[----:B------:R-:W-:Y:S01]  /*ae80*/  FMUL R99, R65, R69 ;  /* 0x0000004541637220 */ /* 0x000fe20000400000 */
[----:B------:R-:W-:Y:S01]  /*ae90*/  FMUL R40, R66, R67 ;  /* 0x0000004342287220 */ /* 0x000fe20000400000 */
[----:B------:R-:W-:Y:S01]  /*aea0*/  FMUL R91, R6, 4 ;  /* 0x40800000065b7820 */ /* 0x000fe20000400000 */
[----:B------:R-:W-:Y:S01]  /*aeb0*/  FFMA R10, R10, 4, R97 ;  /* 0x408000000a0a7823 */ /* 0x000fe20000000061 */
[----:B------:R-:W-:Y:S01]  /*aec0*/  FADD R12, R12, -R85 ;  /* 0x800000550c0c7221 */ /* 0x000fe20000000000 */
[----:B------:R-:W-:Y:S01]  /*aed0*/  FADD R80, -R85, R80 ;  /* 0x0000005055507221 */ /* 0x000fe20000000100 */
[----:B------:R-:W-:Y:S01]  /*aee0*/  FADD R97, R68, R68 ;  /* 0x0000004444617221 */ /* 0x000fe20000000000 */
[----:B------:R-:W-:Y:S01]  /*aef0*/  FADD R85, R6, R6 ;  /* 0x0000000606557221 */ /* 0x000fe20000000000 */
[----:B------:R-:W-:Y:S01]  /*af00*/  FADD R84, R99, R99 ;  /* 0x0000006363547221 */ /* 0x000fe20000000000 */
[C---:B------:R-:W-:Y:S01]  /*af10*/  FFMA R91, R40.reuse, 2, R91 ;  /* 0x40000000285b7823 */ /* 0x040fe2000000005b */
[----:B------:R-:W-:Y:S01]  /*af20*/  FADD R86, R27, R27 ;  /* 0x0000001b1b567221 */ /* 0x000fe20000000000 */
[----:B------:R-:W-:Y:S01]  /*af30*/  FADD R99, -R99, R40 ;  /* 0x0000002863637221 */ /* 0x000fe20000000100 */
[----:B------:R-:W-:Y:S01]  /*af40*/  FADD R6, R85, -R84 ;  /* 0x8000005455067221 */ /* 0x000fe20000000000 */
[----:B------:R-:W-:Y:S01]  /*af50*/  FFMA R27, R87, 4, R88 ;  /* 0x40800000571b7823 */ /* 0x000fe20000000058 */
[----:B------:R-:W-:Y:S01]  /*af60*/  FFMA R100, R97, R68, -1 ;  /* 0xbf80000061647423 */ /* 0x000fe20000000044 */
[----:B------:R-:W-:Y:S01]  /*af70*/  FFMA R40, R40, 2, R85 ;  /* 0x4000000028287823 */ /* 0x000fe20000000055 */
[----:B------:R-:W-:Y:S01]  /*af80*/  FADD R84, -R84, R91 ;  /* 0x0000005b54547221 */ /* 0x000fe20000000100 */
[C---:B------:R-:W-:Y:S01]  /*af90*/  FMUL R97, R86.reuse, R69 ;  /* 0x0000004556617220 */ /* 0x040fe20000400000 */
[C---:B------:R-:W-:Y:S01]  /*afa0*/  FMUL R88, R86.reuse, R67 ;  /* 0x0000004356587220 */ /* 0x040fe20000400000 */
[----:B------:R-:W-:Y:S01]  /*afb0*/  FMUL R101, R86, R72 ;  /* 0x0000004856657220 */ /* 0x000fe20000400000 */
[----:B------:R-:W-:Y:S05]  /*afc0*/  @!P0 BRA `(.L_x_224) ;  /* 0x000000d000008947 */ /* 0x000fea0003800000 */
[----:B------:R-:W-:Y:S01]  /*afd0*/  SHF.R.S32.HI R86, RZ, 0x1f, R76 ;  /* 0x0000001fff567819 */ /* 0x000fe2000001144c */
[----:B------:R-:W-:Y:S01]  /*afe0*/  FADD R89, RZ, R89 ;  /* 0x00000059ff597221 */ /* 0x000fe20000000000 */
[----:B------:R-:W-:-:S03]  /*aff0*/  MOV R87, c[0x0][0x3d0] ;  /* 0x0000f40000577a02 */ /* 0x000fc60000000f00 */
[----:B------:R-:W-:Y:S01]  /*b000*/  IMAD R91, R86, c[0x0][0x3d0], RZ ;  /* 0x0000f400565b7a24 */ /* 0x000fe200078e02ff */
[----:B------:R-:W-:Y:S01]  /*b010*/  SHF.R.S32.HI R85, RZ, 0x1f, R87 ;  /* 0x0000001fff557819 */ /* 0x000fe20000011457 */
[----:B------:R-:W-:-:S04]  /*b020*/  IMAD.WIDE.U32 R86, R76, R87, c[0x0][0x3b8] ;  /* 0x0000ee004c567625 */ /* 0x000fc800078e0057 */
[----:B------:R-:W-:Y:S01]  /*b030*/  IMAD R85, R85, R76, R91 ;  /* 0x0000004c55557224 */ /* 0x000fe200078e025b */
[----:B------:R-:W-:-:S04]  /*b040*/  FADD R91, RZ, R90 ;  /* 0x0000005aff5b7221 */ /* 0x000fc80000000000 */
[----:B------:R-:W-:Y:S01]  /*b050*/  IADD3 R87, R85, R87, RZ ;  /* 0x0000005755577210 */ /* 0x000fe20007ffe0ff */
[----:B------:R-:W-:-:S05]  /*b060*/  FADD R85, RZ, R98 ;  /* 0x00000062ff557221 */ /* 0x000fca0000000000 */
[----:B------:R0:W-:Y:S04]  /*b070*/  RED.E.ADD.F32.FTZ.RN.STRONG.GPU [R86.64], R85 ;  /* 0x000000555600798e */ /* 0x0001e8000c10e790 */
[----:B------:R0:W-:Y:S04]  /*b080*/  RED.E.ADD.F32.FTZ.RN.STRONG.GPU [R86.64+0x4], R91 ;  /* 0x0000045b5600798e */ /* 0x0001e8000c10e790 */
[----:B------:R0:W-:Y:S02]  /*b090*/  RED.E.ADD.F32.FTZ.RN.STRONG.GPU [R86.64+0x8], R89 ;  /* 0x000008595600798e */ /* 0x0001e4000c10e790 */
.L_x_224:
[----:B------:R-:W-:Y:S01]  /*b0a0*/  FFMA R97, R100, R66, R97 ;  /* 0x0000004264617223 */ /* 0x000fe20000000061 */
[----:B------:R-:W-:Y:S01]  /*b0b0*/  FMUL R66, R64, R69 ;  /* 0x0000004540427220 */ /* 0x000fe20000400000 */
[----:B------:R-:W-:Y:S01]  /*b0c0*/  FFMA R101, R100, R70, R101 ;  /* 0x0000004664657223 */ /* 0x000fe20000000065 */
[C---:B0-----:R-:W-:Y:S01]  /*b0d0*/  FMUL R85, R64.reuse, R72 ;  /* 0x0000004840557220 */ /* 0x041fe20000400000 */
[----:B------:R-:W-:Y:S01]  /*b0e0*/  FMUL R70, R64, R67 ;  /* 0x0000004340467220 */ /* 0x000fe20000400000 */
[-C--:B------:R-:W-:Y:S01]  /*b0f0*/  FFMA R87, R63, R68.reuse, R66 ;  /* 0x000000443f577223 */ /* 0x080fe20000000042 */
[----:B------:R-:W-:Y:S01]  /*b100*/  FFMA R88, R100, R65, R88 ;  /* 0x0000004164587223 */ /* 0x000fe20000000058 */
[CC--:B------:R-:W-:Y:S01]  /*b110*/  FFMA R66, R62.reuse, R68.reuse, R85 ;  /* 0x000000443e427223 */ /* 0x0c0fe20000000055 */
[C---:B------:R-:W-:Y:S01]  /*b120*/  FFMA R85, R61.reuse, R68, R70 ;  /* 0x000000443d557223 */ /* 0x040fe20000000046 */
[----:B------:R-:W-:Y:S01]  /*b130*/  FFMA R87, R61, R72, R87 ;  /* 0x000000483d577223 */ /* 0x000fe20000000057 */
[----:B------:R-:W-:Y:S01]  /*b140*/  FMUL R65, R57, R52 ;  /* 0x0000003439417220 */ /* 0x000fe20000400000 */
[----:B------:R-:W-:Y:S01]  /*b150*/  FFMA R66, R63, R67, R66 ;  /* 0x000000433f427223 */ /* 0x000fe20000000042 */
[C---:B------:R-:W-:Y:S01]  /*b160*/  FFMA R86, R62.reuse, R69, R85 ;  /* 0x000000453e567223 */ /* 0x040fe20000000055 */
[----:B------:R-:W-:Y:S01]  /*b170*/  FFMA R102, R62, -R67, R87 ;  /* 0x800000433e667223 */ /* 0x000fe20000000057 */
[----:B------:R-:W-:Y:S01]  /*b180*/  FADD R90, R65, R65 ;  /* 0x00000041415a7221 */ /* 0x000fe20000000000 */
[----:B------:R-:W-:Y:S01]  /*b190*/  FFMA R100, R61, -R69, R66 ;  /* 0x800000453d647223 */ /* 0x000fe20000000042 */
[----:B------:R-:W-:Y:S01]  /*b1a0*/  FFMA R108, R63, -R72, R86 ;  /* 0x800000483f6c7223 */ /* 0x000fe20000000056 */
[----:B------:R-:W-:Y:S01]  /*b1b0*/  FMUL R85, R57, -R102 ;  /* 0x8000006639557220 */ /* 0x000fe20000400000 */
[----:B------:R-:W-:Y:S01]  /*b1c0*/  FMUL R98, R65, 4 ;  /* 0x4080000041627820 */ /* 0x000fe20000400000 */
[C---:B------:R-:W-:Y:S01]  /*b1d0*/  FMUL R103, R57.reuse, -R100 ;  /* 0x8000006439677220 */ /* 0x040fe20000400000 */
[-C--:B------:R-:W-:Y:S01]  /*b1e0*/  FMUL R66, R57, -R108.reuse ;  /* 0x8000006c39427220 */ /* 0x080fe20000400000 */
[-C--:B------:R-:W-:Y:S01]  /*b1f0*/  FMUL R57, R52, -R108.reuse ;  /* 0x8000006c34397220 */ /* 0x080fe20000400000 */
[-C--:B------:R-:W-:Y:S01]  /*b200*/  FMUL R87, R102, R108.reuse ;  /* 0x0000006c66577220 */ /* 0x080fe20000400000 */
[-C--:B------:R-:W-:Y:S01]  /*b210*/  FMUL R89, R108, R108.reuse ;  /* 0x0000006c6c597220 */ /* 0x080fe20000400000 */
[-C--:B------:R-:W-:Y:S01]  /*b220*/  FMUL R65, R100, R108.reuse ;  /* 0x0000006c64417220 */ /* 0x080fe20000400000 */
[----:B------:R-:W-:Y:S01]  /*b230*/  FFMA R104, R52, -R108, R57 ;  /* 0x8000006c34687223 */ /* 0x000fe20000000039 */
[----:B------:R-:W-:Y:S01]  /*b240*/  FMUL R57, R100, -R52 ;  /* 0x8000003464397220 */ /* 0x000fe20000400000 */
[-C--:B------:R-:W-:Y:S01]  /*b250*/  FFMA R110, R102, R108.reuse, R87 ;  /* 0x0000006c666e7223 */ /* 0x080fe20000000057 */
[-C--:B------:R-:W-:Y:S01]  /*b260*/  FFMA R111, R108, R108.reuse, R89 ;  /* 0x0000006c6c6f7223 */ /* 0x080fe20000000059 */
[----:B------:R-:W-:Y:S01]  /*b270*/  FFMA R109, R100, R108, R65 ;  /* 0x0000006c646d7223 */ /* 0x000fe20000000041 */
[C---:B------:R-:W-:Y:S01]  /*b280*/  FMUL R89, R102.reuse, R100 ;  /* 0x0000006466597220 */ /* 0x040fe20000400000 */
[----:B------:R-:W-:Y:S01]  /*b290*/  FMUL R87, R102, -R52 ;  /* 0x8000003466577220 */ /* 0x000fe20000400000 */
[C---:B------:R-:W-:Y:S01]  /*b2a0*/  FMUL R115, R100.reuse, R100 ;  /* 0x0000006464737220 */ /* 0x040fe20000400000 */
[----:B------:R-:W-:Y:S01]  /*b2b0*/  FFMA R105, -R100, R52, R57 ;  /* 0x0000003464697223 */ /* 0x000fe20000000139 */
[----:B------:R-:W-:Y:S01]  /*b2c0*/  FMUL R65, R59, -R108 ;  /* 0x8000006c3b417220 */ /* 0x000fe20000400000 */
[C---:B------:R-:W-:Y:S01]  /*b2d0*/  FMUL R57, R55.reuse, -R100 ;  /* 0x8000006437397220 */ /* 0x040fe20000400000 */
[----:B------:R-:W-:Y:S01]  /*b2e0*/  FMUL R86, R55, -R108 ;  /* 0x8000006c37567220 */ /* 0x000fe20000400000 */
[----:B------:R-:W-:Y:S01]  /*b2f0*/  FMUL R112, R59, -R100 ;  /* 0x800000643b707220 */ /* 0x000fe20000400000 */
[C---:B------:R-:W-:Y:S01]  /*b300*/  FMUL R91, R102.reuse, R102 ;  /* 0x00000066665b7220 */ /* 0x040fe20000400000 */
[-C--:B------:R-:W-:Y:S01]  /*b310*/  FFMA R113, R102, R100.reuse, R89 ;  /* 0x0000006466717223 */ /* 0x080fe20000000059 */
[----:B------:R-:W-:Y:S01]  /*b320*/  FFMA R117, R100, R100, R115 ;  /* 0x0000006464757223 */ /* 0x000fe20000000073 */
[CC--:B------:R-:W-:Y:S01]  /*b330*/  FFMA R108, -R102.reuse, R52.reuse, R87 ;  /* 0x00000034666c7223 */ /* 0x0c0fe20000000157 */
[----:B------:R-:W-:Y:S01]  /*b340*/  FADD R87, R65, R65 ;  /* 0x0000004141577221 */ /* 0x000fe20000000000 */
[----:B------:R-:W-:Y:S01]  /*b350*/  FFMA R100, R57, 2, R98 ;  /* 0x4000000039647823 */ /* 0x000fe20000000062 */
[C---:B------:R-:W-:Y:S01]  /*b360*/  FMUL R70, R59.reuse, R52 ;  /* 0x000000343b467220 */ /* 0x040fe20000400000 */
[-C--:B------:R-:W-:Y:S01]  /*b370*/  FFMA R115, R102, R102.reuse, R91 ;  /* 0x0000006666737223 */ /* 0x080fe2000000005b */
[-C--:B------:R-:W-:Y:S01]  /*b380*/  FMUL R59, R59, -R102.reuse ;  /* 0x800000663b3b7220 */ /* 0x080fe20000400000 */
[----:B------:R-:W-:Y:S01]  /*b390*/  FADD R89, R90, -R87 ;  /* 0x800000575a597221 */ /* 0x000fe20000000000 */
[----:B------:R-:W-:Y:S01]  /*b3a0*/  FADD R91, -R87, R100 ;  /* 0x00000064575b7221 */ /* 0x000fe20000000100 */
[C---:B------:R-:W-:Y:S01]  /*b3b0*/  FMUL R102, R55.reuse, -R102 ;  /* 0x8000006637667220 */ /* 0x040fe20000400000 */
[C---:B------:R-:W-:Y:S01]  /*b3c0*/  FMUL R87, R70.reuse, 4 ;  /* 0x4080000046577820 */ /* 0x040fe20000400000 */
[----:B------:R-:W-:Y:S01]  /*b3d0*/  FMUL R65, R55, R52 ;  /* 0x0000003437417220 */ /* 0x000fe20000400000 */
[----:B------:R-:W-:Y:S01]  /*b3e0*/  FFMA R98, R57, 2, R90 ;  /* 0x4000000039627823 */ /* 0x000fe2000000005a */
[----:B------:R-:W-:Y:S01]  /*b3f0*/  FADD R55, R70, R70 ;  /* 0x0000004646377221 */ /* 0x000fe20000000000 */
[----:B------:R-:W-:Y:S01]  /*b400*/  FADD R100, R102, R102 ;  /* 0x0000006666647221 */ /* 0x000fe20000000000 */
[C---:B------:R-:W-:Y:S01]  /*b410*/  FFMA R87, R66.reuse, 2, R87 ;  /* 0x4000000042577823 */ /* 0x040fe20000000057 */
[----:B------:R-:W-:Y:S01]  /*b420*/  FADD R57, R65, R65 ;  /* 0x0000004141397221 */ /* 0x000fe20000000000 */
[----:B------:R-:W-:Y:S01]  /*b430*/  FADD R70, R103, R103 ;  /* 0x0000006767467221 */ /* 0x000fe20000000000 */
[----:B------:R-:W-:Y:S01]  /*b440*/  FADD R59, R59, R59 ;  /* 0x0000003b3b3b7221 */ /* 0x000fe20000000000 */
[----:B------:R-:W-:Y:S01]  /*b450*/  FFMA R90, R66, 2, R55 ;  /* 0x40000000425a7823 */ /* 0x000fe20000000037 */
[----:B------:R-:W-:Y:S01]  /*b460*/  FADD R102, R55, -R100 ;  /* 0x8000006437667221 */ /* 0x000fe20000000000 */
[----:B------:R-:W-:Y:S01]  /*b470*/  FADD R103, -R100, R87 ;  /* 0x0000005764677221 */ /* 0x000fe20000000100 */
[----:B------:R-:W-:Y:S01]  /*b480*/  FADD R55, -R57, R70 ;  /* 0x0000004639377221 */ /* 0x000fe20000000100 */
[--C-:B------:R-:W-:Y:S01]  /*b490*/  FADD R100, -R70, R59.reuse ;  /* 0x0000003b46647221 */ /* 0x100fe20000000100 */
[-C--:B------:R-:W-:Y:S01]  /*b4a0*/  FMUL R66, R95, R68.reuse ;  /* 0x000000445f427220 */ /* 0x080fe20000400000 */
[-C--:B------:R-:W-:Y:S01]  /*b4b0*/  FMUL R93, R93, R68.reuse ;  /* 0x000000445d5d7220 */ /* 0x080fe20000400000 */
[----:B------:R-:W-:Y:S01]  /*b4c0*/  FMUL R70, R99, R68 ;  /* 0x0000004463467220 */ /* 0x000fe20000400000 */
[----:B------:R-:W-:Y:S01]  /*b4d0*/  FADD R87, R57, R59 ;  /* 0x0000003b39577221 */ /* 0x000fe20000000000 */
[----:B------:R-:W-:Y:S01]  /*b4e0*/  FADD R57, R85, R85 ;  /* 0x0000005555397221 */ /* 0x000fe20000000000 */
[----:B------:R-:W-:Y:S01]  /*b4f0*/  FFMA R97, R66, 2, R97 ;  /* 0x4000000042617823 */ /* 0x000fe20000000061 */
[----:B------:R-:W-:Y:S01]  /*b500*/  FFMA R93, R93, 2, R88 ;  /* 0x400000005d5d7823 */ /* 0x000fe20000000058 */
[----:B------:R-:W-:Y:S01]  /*b510*/  FFMA R101, R70, 2, R101 ;  /* 0x4000000046657823 */ /* 0x000fe20000000065 */
[----:B------:R-:W-:Y:S01]  /*b520*/  FMUL R114, R52, R52 ;  /* 0x0000003434727220 */ /* 0x000fe20000400000 */
[----:B------:R-:W-:Y:S01]  /*b530*/  FADD R66, R112, R112 ;  /* 0x0000007070427221 */ /* 0x000fe20000000000 */
[C-C-:B------:R-:W-:Y:S01]  /*b540*/  FADD R88, R113.reuse, R104.reuse ;  /* 0x0000006871587221 */ /* 0x140fe20000000000 */
[----:B------:R-:W-:Y:S01]  /*b550*/  FADD R99, -R113, R104 ;  /* 0x0000006871637221 */ /* 0x000fe20000000100 */
[----:B------:R-:W-:Y:S01]  /*b560*/  FFMA R57, R86, 2, R57 ;  /* 0x4000000056397823 */ /* 0x000fe20000000039 */
[----:B------:R-:W-:Y:S01]  /*b570*/  FADD R104, R108, R109 ;  /* 0x0000006d6c687221 */ /* 0x000fe20000000000 */
[----:B------:R-:W-:Y:S01]  /*b580*/  FADD R97, R97, R60 ;  /* 0x0000003c61617221 */ /* 0x000fe20000000000 */
[----:B------:R-:W-:Y:S01]  /*b590*/  FADD R93, R93, R56 ;  /* 0x000000385d5d7221 */ /* 0x000fe20000000000 */
[----:B------:R-:W-:Y:S01]  /*b5a0*/  FADD R101, R101, R58 ;  /* 0x0000003a65657221 */ /* 0x000fe20000000000 */
[----:B------:R-:W-:Y:S01]  /*b5b0*/  FFMA R111, R114, 2, R111 ;  /* 0x40000000726f7823 */ /* 0x000fe2000000006f */
[----:B------:R-:W-:Y:S01]  /*b5c0*/  FADD R108, R108, -R109 ;  /* 0x8000006d6c6c7221 */ /* 0x000fe20000000000 */
[--C-:B------:R-:W-:Y:S01]  /*b5d0*/  FFMA R70, R86, 2, R66.reuse ;  /* 0x4000000056467823 */ /* 0x100fe20000000042 */
[----:B------:R-:W-:Y:S01]  /*b5e0*/  FFMA R59, R85, 2, R66 ;  /* 0x40000000553b7823 */ /* 0x000fe20000000042 */
[----:B------:R-:W-:Y:S01]  /*b5f0*/  FFMA R66, R112, 4, R57 ;  /* 0x4080000070427823 */ /* 0x000fe20000000039 */
[----:B------:R-:W-:Y:S01]  /*b600*/  FADD R60, RZ, R23 ;  /* 0x00000017ff3c7221 */ /* 0x000fe20000000000 */
[-C--:B------:R-:W-:Y:S01]  /*b610*/  FMUL R57, R99, R22.reuse ;  /* 0x0000001663397220 */ /* 0x080fe20000400000 */
[C---:B------:R-:W-:Y:S01]  /*b620*/  FMUL R97, R52.reuse, R97 ;  /* 0x0000006134617220 */ /* 0x040fe20000400000 */
[C---:B------:R-:W-:Y:S01]  /*b630*/  FMUL R101, R52.reuse, R101 ;  /* 0x0000006534657220 */ /* 0x040fe20000400000 */
[----:B------:R-:W-:Y:S01]  /*b640*/  FMUL R93, R52, R93 ;  /* 0x0000005d345d7220 */ /* 0x000fe20000400000 */
[----:B------:R-:W-:Y:S01]  /*b650*/  FADD R111, R111, -1 ;  /* 0xbf8000006f6f7421 */ /* 0x000fe20000000000 */
[----:B------:R-:W-:Y:S01]  /*b660*/  FMUL R52, R108, R21 ;  /* 0x000000156c347220 */ /* 0x000fe20000400000 */
[----:B------:R-:W-:Y:S01]  /*b670*/  FFMA R115, R114, 2, R115 ;  /* 0x4000000072737823 */ /* 0x000fe20000000073 */
[----:B------:R-:W-:Y:S01]  /*b680*/  FFMA R85, R85, 4, R70 ;  /* 0x4080000055557823 */ /* 0x000fe20000000046 */
[----:B------:R-:W-:Y:S01]  /*b690*/  FMUL R56, R91, R22 ;  /* 0x000000165b387220 */ /* 0x000fe20000400000 */
[C---:B------:R-:W-:Y:S01]  /*b6a0*/  FMUL R70, R104.reuse, R60 ;  /* 0x0000003c68467220 */ /* 0x040fe20000400000 */
[C-C-:B------:R-:W-:Y:S01]  /*b6b0*/  FADD R95, R105.reuse, -R110.reuse ;  /* 0x8000006e695f7221 */ /* 0x140fe20000000000 */
[----:B------:R-:W-:Y:S01]  /*b6c0*/  FFMA R104, R104, R23, -R57 ;  /* 0x0000001768687223 */ /* 0x000fe20000000839 */
[----:B------:R-:W-:Y:S01]  /*b6d0*/  FADD R110, R105, R110 ;  /* 0x0000006e696e7221 */ /* 0x000fe20000000000 */
[----:B------:R-:W-:Y:S01]  /*b6e0*/  FFMA R59, R86, 4, R59 ;  /* 0x40800000563b7823 */ /* 0x000fe2000000003b */
[----:B------:R-:W-:Y:S01]  /*b6f0*/  FMUL R98, R98, R21 ;  /* 0x0000001562627220 */ /* 0x000fe20000400000 */
[----:B------:R-:W-:Y:S01]  /*b700*/  FFMA R57, R111, R23, -R52 ;  /* 0x000000176f397223 */ /* 0x000fe20000000834 */
[----:B------:R-:W-:Y:S01]  /*b710*/  FFMA R65, R65, 4, R100 ;  /* 0x4080000041417823 */ /* 0x000fe20000000064 */
[----:B------:R-:W-:Y:S01]  /*b720*/  FFMA R56, R103, R21, R56 ;  /* 0x0000001567387223 */ /* 0x000fe20000000038 */
[----:B------:R-:W-:Y:S01]  /*b730*/  FADD R58, RZ, R22 ;  /* 0x00000016ff3a7221 */ /* 0x000fe20000000000 */
[----:B------:R-:W-:Y:S01]  /*b740*/  FADD R115, R115, -1 ;  /* 0xbf80000073737421 */ /* 0x000fe20000000000 */
[----:B------:R-:W-:Y:S01]  /*b750*/  FADD R52, R46, R46 ;  /* 0x0000002e2e347221 */ /* 0x000fe20000000000 */
[-C--:B------:R-:W-:Y:S01]  /*b760*/  FFMA R59, R59, R23.reuse, R98 ;  /* 0x000000173b3b7223 */ /* 0x080fe20000000062 */
[----:B------:R-:W-:Y:S01]  /*b770*/  FFMA R46, R110, R22, R57 ;  /* 0x000000166e2e7223 */ /* 0x000fe20000000039 */
[----:B------:R-:W-:Y:S01]  /*b780*/  FFMA R86, R99, R58, -R70 ;  /* 0x0000003a63567223 */ /* 0x000fe20000000846 */
[----:B------:R-:W-:Y:S01]  /*b790*/  FFMA R56, R65, R23, R56 ;  /* 0x0000001741387223 */ /* 0x000fe20000000038 */
[C---:B------:R-:W-:Y:S01]  /*b7a0*/  FMUL R57, R115.reuse, R22 ;  /* 0x0000001673397220 */ /* 0x040fe20000400000 */
[----:B------:R-:W-:Y:S01]  /*b7b0*/  FADD R65, RZ, R21 ;  /* 0x00000015ff417221 */ /* 0x000fe20000000000 */
[----:B------:R-:W-:Y:S01]  /*b7c0*/  FMUL R70, R115, R58 ;  /* 0x0000003a73467220 */ /* 0x000fe20000400000 */
[----:B------:R-:W-:Y:S01]  /*b7d0*/  FFMA R117, R114, 2, R117 ;  /* 0x4000000072757823 */ /* 0x000fe20000000075 */
[-C--:B------:R-:W-:Y:S01]  /*b7e0*/  FMUL R85, R85, R22.reuse ;  /* 0x0000001655557220 */ /* 0x080fe20000400000 */
[----:B------:R-:W-:Y:S01]  /*b7f0*/  FADD R51, R51, R51 ;  /* 0x0000003333337221 */ /* 0x000fe20000000000 */
[-C--:B------:R-:W-:Y:S01]  /*b800*/  FMUL R87, R87, R22.reuse ;  /* 0x0000001657577220 */ /* 0x080fe20000400000 */
[----:B------:R-:W-:Y:S01]  /*b810*/  FFMA R59, -R102, R22, R59 ;  /* 0x00000016663b7223 */ /* 0x000fe2000000013b */
[C---:B------:R-:W-:Y:S01]  /*b820*/  FFMA R22, R88.reuse, R21, R57 ;  /* 0x0000001558167223 */ /* 0x040fe20000000039 */
[----:B------:R-:W-:Y:S01]  /*b830*/  FFMA R57, R88, -R65, -R70 ;  /* 0x8000004158397223 */ /* 0x000fe20000000846 */
[----:B------:R-:W-:Y:S01]  /*b840*/  FFMA R90, R90, R23, R85 ;  /* 0x000000175a5a7223 */ /* 0x000fe20000000055 */
[----:B------:R-:W-:Y:S01]  /*b850*/  FADD R117, R117, -1 ;  /* 0xbf80000075757421 */ /* 0x000fe20000000000 */
[----:B------:R-:W-:Y:S01]  /*b860*/  FADD R70, -R52, R51 ;  /* 0x0000003334467221 */ /* 0x000fe20000000100 */
[-C--:B------:R-:W-:Y:S01]  /*b870*/  FFMA R66, R66, R21.reuse, R87 ;  /* 0x0000001542427223 */ /* 0x080fe20000000057 */
[-C--:B------:R-:W-:Y:S01]  /*b880*/  FFMA R55, R55, R21.reuse, R90 ;  /* 0x0000001537377223 */ /* 0x080fe2000000005a */
[----:B------:R-:W-:Y:S01]  /*b890*/  FFMA R104, R117, R21, R104 ;  /* 0x0000001575687223 */ /* 0x000fe20000000068 */
[C---:B------:R-:W-:Y:S01]  /*b8a0*/  FFMA R85, R93.reuse, 4, R70 ;  /* 0x408000005d557823 */ /* 0x040fe20000000046 */
[----:B------:R-:W-:Y:S01]  /*b8b0*/  FADD R93, R93, R93 ;  /* 0x0000005d5d5d7221 */ /* 0x000fe20000000000 */
[C---:B------:R-:W-:Y:S01]  /*b8c0*/  FMUL R21, R101.reuse, 4 ;  /* 0x4080000065157820 */ /* 0x040fe20000400000 */
[----:B------:R-:W-:Y:S01]  /*b8d0*/  FADD R101, R101, R101 ;  /* 0x0000006565657221 */ /* 0x000fe20000000000 */
[-C--:B------:R-:W-:Y:S01]  /*b8e0*/  FFMA R22, -R95, R23.reuse, R22 ;  /* 0x000000175f167223 */ /* 0x080fe20000000116 */
[----:B------:R-:W-:Y:S01]  /*b8f0*/  FFMA R66, -R89, R23, R66 ;  /* 0x0000001759427223 */ /* 0x000fe20000000142 */
[-C--:B------:R-:W-:Y:S01]  /*b900*/  FFMA R95, R95, R60.reuse, R57 ;  /* 0x0000003c5f5f7223 */ /* 0x080fe20000000039 */
[----:B------:R-:W-:Y:S01]  /*b910*/  FADD R23, -R93, R52 ;  /* 0x000000345d177221 */ /* 0x000fe20000000100 */
[----:B------:R-:W-:Y:S01]  /*b920*/  FMUL R70, R97, 4 ;  /* 0x4080000061467820 */ /* 0x000fe20000400000 */
[----:B------:R-:W-:Y:S01]  /*b930*/  FFMA R57, R48, 2, R21 ;  /* 0x4000000030397823 */ /* 0x000fe20000000015 */
[----:B------:R-:W-:Y:S01]  /*b940*/  FADD R51, R93, R51 ;  /* 0x000000335d337221 */ /* 0x000fe20000000000 */
[----:B------:R-:W-:Y:S01]  /*b950*/  FMUL R81, R58, R81 ;  /* 0x000000513a517220 */ /* 0x000fe20000400000 */
[----:B------:R-:W-:Y:S01]  /*b960*/  FADD R52, R97, R97 ;  /* 0x0000006161347221 */ /* 0x000fe20000000000 */
[----:B------:R-:W-:Y:S01]  /*b970*/  FFMA R21, R48, 2, R101 ;  /* 0x4000000030157823 */ /* 0x000fe20000000065 */
[----:B------:R-:W-:Y:S01]  /*b980*/  FADD R88, R47, R47 ;  /* 0x0000002f2f587221 */ /* 0x000fe20000000000 */
[----:B------:R-:W-:Y:S01]  /*b990*/  FFMA R87, -R117, R65, R86 ;  /* 0x0000004175577223 */ /* 0x000fe20000000156 */
[----:B------:R-:W-:Y:S01]  /*b9a0*/  FFMA R90, R49, 2, R70 ;  /* 0x40000000315a7823 */ /* 0x000fe20000000046 */
[----:B------:R-:W-:Y:S01]  /*b9b0*/  FMUL R111, R111, R60 ;  /* 0x0000003c6f6f7220 */ /* 0x000fe20000400000 */
[----:B------:R-:W-:Y:S01]  /*b9c0*/  FMUL R86, R60, R83 ;  /* 0x000000533c567220 */ /* 0x000fe20000400000 */
[----:B------:R-:W-:Y:S01]  /*b9d0*/  FFMA R70, R49, 2, R52 ;  /* 0x4000000031467823 */ /* 0x000fe20000000034 */
[----:B------:R-:W-:Y:S01]  /*b9e0*/  FADD R47, R50, R50 ;  /* 0x00000032322f7221 */ /* 0x000fe20000000000 */
[----:B------:R-:W-:Y:S01]  /*b9f0*/  FFMA R48, -R60, R21, -R81 ;  /* 0x000000153c307223 */ /* 0x000fe20000000951 */
[----:B------:R-:W-:Y:S01]  /*ba00*/  FADD R101, R101, -R88 ;  /* 0x8000005865657221 */ /* 0x000fe20000000000 */
[----:B------:R-:W-:Y:S01]  /*ba10*/  FMUL R51, R58, R51 ;  /* 0x000000333a337220 */ /* 0x000fe20000400000 */
[----:B------:R-:W-:Y:S01]  /*ba20*/  FADD R88, -R88, R57 ;  /* 0x0000003958587221 */ /* 0x000fe20000000100 */
[----:B------:R-:W-:Y:S01]  /*ba30*/  FFMA R111, R108, R65, -R111 ;  /* 0x000000416c6f7223 */ /* 0x000fe2000000086f */
[C---:B------:R-:W-:Y:S01]  /*ba40*/  FFMA R21, -R65.reuse, R70, -R86 ;  /* 0x0000004641157223 */ /* 0x040fe20000000956 */
[----:B------:R-:W-:Y:S01]  /*ba50*/  FADD R52, R52, -R47 ;  /* 0x8000002f34347221 */ /* 0x000fe20000000000 */
[C---:B------:R-:W-:Y:S01]  /*ba60*/  FFMA R48, R65.reuse, -R23, R48 ;  /* 0x8000001741307223 */ /* 0x040fe20000000030 */
[----:B------:R-:W-:Y:S01]  /*ba70*/  FFMA R51, -R65, R82, -R51 ;  /* 0x0000005241337223 */ /* 0x000fe20000000933 */
[----:B------:R-:W-:Y:S01]  /*ba80*/  FADD R47, -R47, R90 ;  /* 0x0000005a2f2f7221 */ /* 0x000fe20000000100 */
[----:B------:R-:W-:Y:S01]  /*ba90*/  FMUL R65, R65, R88 ;  /* 0x0000005841417220 */ /* 0x000fe20000400000 */
[----:B------:R-:W-:Y:S01]  /*baa0*/  FADD R87, RZ, R87 ;  /* 0x00000057ff577221 */ /* 0x000fe20000000000 */
[----:B------:R-:W-:Y:S01]  /*bab0*/  FFMA R111, -R110, R58, R111 ;  /* 0x0000003a6e6f7223 */ /* 0x000fe2000000016f */
[C---:B------:R-:W-:Y:S01]  /*bac0*/  FFMA R50, R58.reuse, R101, R21 ;  /* 0x000000653a327223 */ /* 0x040fe20000000015 */
[----:B------:R-:W-:Y:S01]  /*bad0*/  FFMA R47, -R58, R47, -R65 ;  /* 0x0000002f3a2f7223 */ /* 0x000fe20000000941 */
[----:B------:R-:W-:Y:S01]  /*bae0*/  FADD R70, RZ, R95 ;  /* 0x0000005fff467221 */ /* 0x000fe20000000000 */
[----:B------:R-:W-:Y:S01]  /*baf0*/  FADD R59, RZ, R59 ;  /* 0x0000003bff3b7221 */ /* 0x000fe20000000000 */
[----:B------:R-:W-:Y:S01]  /*bb00*/  FMUL R38, R87, R38 ;  /* 0x0000002657267220 */ /* 0x000fe20000400000 */
[----:B------:R-:W-:Y:S01]  /*bb10*/  FADD R111, RZ, R111 ;  /* 0x0000006fff6f7221 */ /* 0x000fe20000000000 */
[C---:B------:R-:W-:Y:S01]  /*bb20*/  FFMA R47, R60.reuse, -R85, R47 ;  /* 0x800000553c2f7223 */ /* 0x040fe2000000002f */
[----:B------:R-:W-:Y:S01]  /*bb30*/  FADD R56, RZ, R56 ;  /* 0x00000038ff387221 */ /* 0x000fe20000000000 */
[----:B------:R-:W-:Y:S01]  /*bb40*/  FADD R59, R59, R50 ;  /* 0x000000323b3b7221 */ /* 0x000fe20000000000 */
[----:B------:R-:W-:Y:S01]  /*bb50*/  FFMA R51, R60, R52, R51 ;  /* 0x000000343c337223 */ /* 0x000fe20000000033 */
[C---:B------:R-:W-:Y:S01]  /*bb60*/  FMUL R5, R70.reuse, R5 ;  /* 0x0000000546057220 */ /* 0x040fe20000400000 */
[----:B------:R-:W-:Y:S01]  /*bb70*/  FADD R66, RZ, R66 ;  /* 0x00000042ff427221 */ /* 0x000fe20000000000 */
[----:B------:R-:W-:Y:S01]  /*bb80*/  FFMA R13, R70, R13, R38 ;  /* 0x0000000d460d7223 */ /* 0x000fe20000000026 */
[----:B------:R-:W-:Y:S01]  /*bb90*/  FADD R38, R25, -1 ;  /* 0xbf80000019267421 */ /* 0x000fe20000000000 */
[----:B------:R-:W-:Y:S01]  /*bba0*/  FMUL R15, R87, R15 ;  /* 0x0000000f570f7220 */ /* 0x000fe20000400000 */
[C---:B------:R-:W-:Y:S01]  /*bbb0*/  FMUL R10, R111.reuse, R10 ;  /* 0x0000000a6f0a7220 */ /* 0x040fe20000400000 */
[----:B------:R-:W-:Y:S01]  /*bbc0*/  FADD R47, R56, R47 ;  /* 0x0000002f382f7221 */ /* 0x000fe20000000000 */
[----:B------:R-:W-:Y:S01]  /*bbd0*/  FADD R55, RZ, R55 ;  /* 0x00000037ff377221 */ /* 0x000fe20000000000 */
[----:B------:R-:W-:Y:S01]  /*bbe0*/  FFMA R5, R111, R8, -R5 ;  /* 0x000000086f057223 */ /* 0x000fe20000000805 */
[----:B------:R-:W-:Y:S01]  /*bbf0*/  FADD R59, -R59, R92 ;  /* 0x0000005c3b3b7221 */ /* 0x000fe20000000100 */
[----:B------:R-:W-:Y:S01]  /*bc00*/  FADD R66, R66, R51 ;  /* 0x0000003342427221 */ /* 0x000fe20000000000 */
[----:B------:R-:W-:Y:S01]  /*bc10*/  FADD R2, R2, -1 ;  /* 0xbf80000002027421 */ /* 0x000fe20000000000 */
[----:B------:R-:W-:Y:S01]  /*bc20*/  FFMA R38, R70, R38, R15 ;  /* 0x0000002646267223 */ /* 0x000fe2000000000f */
[----:B------:R-:W-:Y:S01]  /*bc30*/  FMUL R40, R111, R40 ;  /* 0x000000286f287220 */ /* 0x000fe20000400000 */
[----:B------:R-:W-:Y:S01]  /*bc40*/  FFMA R11, R87, R11, R10 ;  /* 0x0000000b570b7223 */ /* 0x000fe2000000000a */
[----:B------:R-:W-:Y:S01]  /*bc50*/  FADD R47, R47, R94 ;  /* 0x0000005e2f2f7221 */ /* 0x000fe20000000000 */
[----:B------:R-:W-:Y:S01]  /*bc60*/  FADD R55, R55, R48 ;  /* 0x0000003037377221 */ /* 0x000fe20000000000 */
[----:B------:R-:W-:Y:S01]  /*bc70*/  FFMA R5, R87, R2, R5 ;  /* 0x0000000257057223 */ /* 0x000fe20000000005 */
[----:B------:R-:W-:Y:S01]  /*bc80*/  FADD R39, -R66, R39 ;  /* 0x0000002742277221 */ /* 0x000fe20000000100 */
[----:B------:R-:W-:Y:S01]  /*bc90*/  FMUL R10, R64, R59 ;  /* 0x0000003b400a7220 */ /* 0x000fe20000400000 */
[----:B------:R-:W-:Y:S01]  /*bca0*/  FFMA R38, R111, -R7, R38 ;  /* 0x800000076f267223 */ /* 0x000fe20000000026 */
[----:B------:R-:W-:Y:S01]  /*bcb0*/  FFMA R40, R70, R9, R40 ;  /* 0x0000000946287223 */ /* 0x000fe20000000028 */
[-C--:B------:R-:W-:Y:S01]  /*bcc0*/  FMUL R7, R62, R47.reuse ;  /* 0x0000002f3e077220 */ /* 0x080fe20000400000 */
[----:B------:R-:W-:Y:S01]  /*bcd0*/  FADD R23, R26, -1 ;  /* 0xbf8000001a177421 */ /* 0x000fe20000000000 */
[----:B------:R-:W-:Y:S01]  /*bce0*/  FMUL R24, R87, R24 ;  /* 0x0000001857187220 */ /* 0x000fe20000400000 */
[----:B------:R-:W-:Y:S01]  /*bcf0*/  FADD R55, -R55, R96 ;  /* 0x0000006037377221 */ /* 0x000fe20000000100 */
[----:B------:R-:W-:Y:S01]  /*bd00*/  FADD R5, R5, R36 ;  /* 0x0000002405057221 */ /* 0x000fe20000000000 */
[C---:B------:R-:W-:Y:S01]  /*bd10*/  FMUL R2, R63.reuse, R47 ;  /* 0x0000002f3f027220 */ /* 0x040fe20000400000 */
[----:B------:R-:W-:Y:S01]  /*bd20*/  FFMA R9, R63, R39, R10 ;  /* 0x000000273f097223 */ /* 0x000fe2000000000a */
[-C--:B------:R-:W-:Y:S01]  /*bd30*/  FMUL R36, R39, R69.reuse ;  /* 0x0000004527247220 */ /* 0x080fe20000400000 */
[C---:B------:R-:W-:Y:S01]  /*bd40*/  FMUL R10, R47.reuse, R69 ;  /* 0x000000452f0a7220 */ /* 0x040fe20000400000 */
[----:B------:R-:W-:Y:S01]  /*bd50*/  FMUL R26, R47, R72 ;  /* 0x000000482f1a7220 */ /* 0x000fe20000400000 */
[----:B------:R-:W-:Y:S01]  /*bd60*/  FFMA R8, R64, R39, -R7 ;  /* 0x0000002740087223 */ /* 0x000fe20000000807 */
[----:B------:R-:W-:Y:S01]  /*bd70*/  FFMA R23, R111, R23, -R24 ;  /* 0x000000176f177223 */ /* 0x000fe20000000818 */
[----:B------:R-:W-:Y:S01]  /*bd80*/  FFMA R6, R70, -R6, R11 ;  /* 0x8000000646067223 */ /* 0x000fe2000000000b */
[C---:B------:R-:W-:Y:S01]  /*bd90*/  FFMA R7, R64.reuse, R55, -R2 ;  /* 0x0000003740077223 */ /* 0x040fe20000000802 */
[----:B------:R-:W-:Y:S01]  /*bda0*/  FMUL R24, R64, R47 ;  /* 0x0000002f40187220 */ /* 0x000fe20000400000 */
[CC--:B------:R-:W-:Y:S01]  /*bdb0*/  FFMA R2, -R62.reuse, R55.reuse, R9 ;  /* 0x000000373e027223 */ /* 0x0c0fe20000000109 */
[-C--:B------:R-:W-:Y:S01]  /*bdc0*/  FFMA R36, R59, R68.reuse, -R36 ;  /* 0x000000443b247223 */ /* 0x080fe20000000824 */
[-C--:B------:R-:W-:Y:S01]  /*bdd0*/  FFMA R11, R55, R68.reuse, -R10 ;  /* 0x00000044370b7223 */ /* 0x080fe2000000080a */
[-C--:B------:R-:W-:Y:S01]  /*bde0*/  FFMA R26, R39, R68.reuse, -R26 ;  /* 0x00000044271a7223 */ /* 0x080fe2000000081a */
[----:B------:R-:W-:Y:S01]  /*bdf0*/  FMUL R68, R47, R68 ;  /* 0x000000442f447220 */ /* 0x000fe20000400000 */
[----:B------:R-:W-:Y:S01]  /*be00*/  ISETP.NE.U32.AND P0, PT, RZ, c[0x0][0x628], PT ;  /* 0x00018a00ff007a0c */ /* 0x000fe20003f05070 */
[----:B------:R-:W-:Y:S01]  /*be10*/  FFMA R24, R63, R55, R24 ;  /* 0x000000373f187223 */ /* 0x000fe20000000018 */
[----:B------:R-:W-:Y:S01]  /*be20*/  FADD R6, RZ, R6 ;  /* 0x00000006ff067221 */ /* 0x000fe20000000000 */
[----:B------:R-:W-:Y:S01]  /*be30*/  FFMA R9, -R61, R47, R2 ;  /* 0x0000002f3d097223 */ /* 0x000fe20000000102 */
[----:B------:R-:W-:Y:S01]  /*be40*/  FMUL R21, R87, R84 ;  /* 0x0000005457157220 */ /* 0x000fe20000400000 */
[C---:B------:R-:W-:Y:S01]  /*be50*/  FFMA R68, R55.reuse, R69, R68 ;  /* 0x0000004537447223 */ /* 0x040fe20000000044 */
[----:B------:R-:W-:Y:S01]  /*be60*/  ISETP.NE.AND.EX P0, PT, RZ, c[0x0][0x62c], PT, P0 ;  /* 0x00018b00ff007a0c */ /* 0x000fe20003f05300 */
[----:B------:R-:W-:Y:S01]  /*be70*/  FFMA R24, R62, R39, R24 ;  /* 0x000000273e187223 */ /* 0x000fe20000000018 */
[----:B------:R-:W-:Y:S01]  /*be80*/  FADD R10, R6, R9 ;  /* 0x00000009060a7221 */ /* 0x000fe20000000000 */
[----:B------:R-:W-:Y:S01]  /*be90*/  FFMA R80, R70, R80, R21 ;  /* 0x0000005046507223 */ /* 0x000fe20000000015 */
[-C--:B------:R-:W-:Y:S01]  /*bea0*/  FFMA R36, R55, R72.reuse, R36 ;  /* 0x0000004837247223 */ /* 0x080fe20000000024 */
[C---:B------:R-:W-:Y:S01]  /*beb0*/  FFMA R26, R59.reuse, R69, R26 ;  /* 0x000000453b1a7223 */ /* 0x040fe2000000001a */
[-C--:B------:R-:W-:Y:S01]  /*bec0*/  FFMA R6, R59, -R72.reuse, R11 ;  /* 0x800000483b067223 */ /* 0x080fe2000000000b */
[----:B------:R-:W-:Y:S01]  /*bed0*/  FFMA R68, R39, R72, R68 ;  /* 0x0000004827447223 */ /* 0x000fe20000000044 */
[----:B------:R-:W-:Y:S01]  /*bee0*/  FFMA R12, R111, -R12, R13 ;  /* 0x8000000c6f0c7223 */ /* 0x000fe2000000000d */
[-C--:B------:R-:W-:Y:S01]  /*bef0*/  FFMA R8, -R63, R59.reuse, R8 ;  /* 0x0000003b3f087223 */ /* 0x080fe20000000108 */
[-C--:B------:R-:W-:Y:S01]  /*bf00*/  FFMA R2, R62, R59.reuse, R7 ;  /* 0x0000003b3e027223 */ /* 0x080fe20000000007 */
[----:B------:R-:W-:Y:S01]  /*bf10*/  FFMA R24, R61, R59, R24 ;  /* 0x0000003b3d187223 */ /* 0x000fe20000000018 */
[----:B------:R-:W-:Y:S01]  /*bf20*/  FFMA R27, R111, R27, R80 ;  /* 0x0000001b6f1b7223 */ /* 0x000fe20000000050 */
[----:B------:R-:W-:Y:S01]  /*bf30*/  FFMA R4, R70, R4, R23 ;  /* 0x0000000446047223 */ /* 0x000fe20000000017 */
[----:B------:R-:W-:Y:S01]  /*bf40*/  FFMA R3, R87, R3, R40 ;  /* 0x0000000357037223 */ /* 0x000fe20000000028 */
[-C--:B------:R-:W-:Y:S01]  /*bf50*/  FFMA R47, R47, -R67.reuse, R36 ;  /* 0x800000432f2f7223 */ /* 0x080fe20000000024 */
[-C--:B------:R-:W-:Y:S01]  /*bf60*/  FFMA R6, R39, R67.reuse, R6 ;  /* 0x0000004327067223 */ /* 0x080fe20000000006 */
[-C--:B------:R-:W-:Y:S01]  /*bf70*/  FFMA R26, R55, -R67.reuse, R26 ;  /* 0x80000043371a7223 */ /* 0x080fe2000000001a */
[----:B------:R-:W-:Y:S01]  /*bf80*/  FFMA R59, R59, R67, R68 ;  /* 0x000000433b3b7223 */ /* 0x000fe20000000044 */
[C---:B------:R-:W-:Y:S01]  /*bf90*/  FFMA R7, R61.reuse, R55, R8 ;  /* 0x000000373d077223 */ /* 0x040fe20000000008 */
[----:B------:R-:W-:Y:S01]  /*bfa0*/  FADD R12, RZ, R12 ;  /* 0x0000000cff0c7221 */ /* 0x000fe20000000000 */
[----:B------:R-:W-:Y:S01]  /*bfb0*/  FADD R37, R38, R37 ;  /* 0x0000002526257221 */ /* 0x000fe20000000000 */
[----:B------:R-:W-:Y:S01]  /*bfc0*/  FADD R4, R4, R41 ;  /* 0x0000002904047221 */ /* 0x000fe20000000000 */
[----:B------:R-:W-:Y:S01]  /*bfd0*/  FFMA R2, -R61, R39, R2 ;  /* 0x000000273d027223 */ /* 0x000fe20000000102 */
[----:B------:R-:W-:Y:S01]  /*bfe0*/  FADD R3, RZ, R3 ;  /* 0x00000003ff037221 */ /* 0x000fe20000000000 */
[----:B------:R-:W-:Y:S01]  /*bff0*/  FADD R27, RZ, R27 ;  /* 0x0000001bff1b7221 */ /* 0x000fe20000000000 */
[----:B------:R-:W-:Y:S01]  /*c000*/  FADD R18, R47, R18 ;  /* 0x000000122f127221 */ /* 0x000fe20000000000 */
[----:B------:R-:W-:Y:S01]  /*c010*/  FADD R6, R6, R19 ;  /* 0x0000001306067221 */ /* 0x000fe20000000000 */
[----:B------:R-:W-:Y:S01]  /*c020*/  FADD R17, R26, R17 ;  /* 0x000000111a117221 */ /* 0x000fe20000000000 */
[----:B------:R-:W-:Y:S01]  /*c030*/  FADD R20, R59, R20 ;  /* 0x000000143b147221 */ /* 0x000fe20000000000 */
[----:B------:R-:W-:Y:S01]  /*c040*/  FADD R12, R12, R7 ;  /* 0x000000070c0c7221 */ /* 0x000fe20000000000 */
[----:B------:R-:W-:Y:S01]  /*c050*/  FADD R8, R3, R2 ;  /* 0x0000000203087221 */ /* 0x000fe20000000000 */
[----:B------:R-:W-:Y:S01]  /*c060*/  FADD R24, R27, R24 ;  /* 0x000000181b187221 */ /* 0x000fe20000000000 */
        /* <DEDUP_REMOVED lines=10> */
[----:B------:R-:W-:Y:S05]  /*c110*/  @!P0 BRA `(.L_x_225) ;  /* 0x000000e000008947 */ /* 0x000fea0003800000 */
[----:B------:R-:W-:Y:S02]  /*c120*/  SHF.R.S32.HI R5, RZ, 0x1f, R76 ;  /* 0x0000001fff057819 */ /* 0x000fe4000001144c */
[----:B------:R-:W-:-:S03]  /*c130*/  MOV R3, c[0x0][0x648] ;  /* 0x0001920000037a02 */ /* 0x000fc60000000f00 */
[----:B------:R-:W-:Y:S02]  /*c140*/  IMAD R5, R5, c[0x0][0x648], RZ ;  /* 0x0001920005057a24 */ /* 0x000fe400078e02ff */
[----:B------:R-:W-:-:S04]  /*c150*/  IMAD.WIDE.U32 R2, R76, R3, c[0x0][0x628] ;  /* 0x00018a004c027625 */ /* 0x000fc800078e0003 */
[----:B------:R-:W-:-:S05]  /*c160*/  IMAD R5, R76, UR12, R5 ;  /* 0x0000000c4c057c24 */ /* 0x000fca000f8e0205 */
[----:B------:R-:W-:-:S05]  /*c170*/  IADD3 R3, R3, R5, RZ ;  /* 0x0000000503037210 */ /* 0x000fca0007ffe0ff */
[----:B------:R0:W-:Y:S04]  /*c180*/  RED.E.ADD.F32.FTZ.RN.STRONG.GPU [R2.64], R37 ;  /* 0x000000250200798e */ /* 0x0001e8000c10e790 */
[----:B------:R0:W-:Y:S04]  /*c190*/  RED.E.ADD.F32.FTZ.RN.STRONG.GPU [R2.64+0x4], R13 ;  /* 0x0000040d0200798e */ /* 0x0001e8000c10e790 */
[----:B------:R0:W-:Y:S04]  /*c1a0*/  RED.E.ADD.F32.FTZ.RN.STRONG.GPU [R2.64+0x8], R15 ;  /* 0x0000080f0200798e */ /* 0x0001e8000c10e790 */
[----:B------:R0:W-:Y:S04]  /*c1b0*/  RED.E.ADD.F32.FTZ.RN.STRONG.GPU [R2.64+0xc], R19 ;  /* 0x00000c130200798e */ /* 0x0001e8000c10e790 */
[----:B------:R0:W-:Y:S04]  /*c1c0*/  RED.E.ADD.F32.FTZ.RN.STRONG.GPU [R2.64+0x10], R17 ;  /* 0x000010110200798e */ /* 0x0001e8000c10e790 */
[----:B------:R0:W-:Y:S04]  /*c1d0*/  RED.E.ADD.F32.FTZ.RN.STRONG.GPU [R2.64+0x14], R21 ;  /* 0x000014150200798e */ /* 0x0001e8000c10e790 */
[----:B------:R0:W-:Y:S01]  /*c1e0*/  RED.E.ADD.F32.FTZ.RN.STRONG.GPU [R2.64+0x18], R23 ;  /* 0x000018170200798e */ /* 0x0001e2000c10e790 */
[----:B------:R-:W-:Y:S05]  /*c1f0*/  BRA `(.L_x_226) ;  /* 0x000000c000007947 */ /* 0x000fea0003800000 */
.L_x_225:
[----:B------:R-:W-:-:S04]  /*c200*/  ISETP.NE.U32.AND P0, PT, RZ, c[0x0][0x268], PT ;  /* 0x00009a00ff007a0c */ /* 0x000fc80003f05070 */
[----:B------:R-:W-:-:S13]  /*c210*/  ISETP.NE.AND.EX P0, PT, RZ, c[0x0][0x26c], PT, P0 ;  /* 0x00009b00ff007a0c */ /* 0x000fda0003f05300 */
[----:B------:R-:W-:Y:S05]  /*c220*/  @!P0 BRA `(.L_x_226) ;  /* 0x0000009000008947 */ /* 0x000fea0003800000 */
[----:B------:R-:W-:-:S04]  /*c230*/  IADD3 R28, P0, R28, c[0x0][0x268], RZ ;  /* 0x00009a001c1c7a10 */ /* 0x000fc80007f1e0ff */
[----:B------:R-:W-:-:S05]  /*c240*/  IADD3.X R29, R71, c[0x0][0x26c], RZ, P0, !PT ;  /* 0x00009b00471d7a10 */ /* 0x000fca00007fe4ff */
[----:B------:R0:W-:Y:S04]  /*c250*/  RED.E.ADD.F32.FTZ.RN.STRONG.GPU [R28.64], R37 ;  /* 0x000000251c00798e */ /* 0x0001e8000c10e790 */
[----:B------:R0:W-:Y:S04]  /*c260*/  RED.E.ADD.F32.FTZ.RN.STRONG.GPU [R28.64+0x4], R13 ;  /* 0x0000040d1c00798e */ /* 0x0001e8000c10e790 */
[----:B------:R0:W-:Y:S04]  /*c270*/  RED.E.ADD.F32.FTZ.RN.STRONG.GPU [R28.64+0x8], R15 ;  /* 0x0000080f1c00798e */ /* 0x0001e8000c10e790 */
[----:B------:R0:W-:Y:S04]  /*c280*/  RED.E.ADD.F32.FTZ.RN.STRONG.GPU [R28.64+0xc], R19 ;  /* 0x00000c131c00798e */ /* 0x0001e8000c10e790 */
[----:B------:R0:W-:Y:S04]  /*c290*/  RED.E.ADD.F32.FTZ.RN.STRONG.GPU [R28.64+0x10], R17 ;  /* 0x000010111c00798e */ /* 0x0001e8000c10e790 */
[----:B------:R0:W-:Y:S04]  /*c2a0*/  RED.E.ADD.F32.FTZ.RN.STRONG.GPU [R28.64+0x14], R21 ;  /* 0x000014151c00798e */ /* 0x0001e8000c10e790 */
[----:B------:R0:W-:Y:S02]  /*c2b0*/  RED.E.ADD.F32.FTZ.RN.STRONG.GPU [R28.64+0x18], R23 ;  /* 0x000018171c00798e */ /* 0x0001e4000c10e790 */
.L_x_226:
[----:B------:R-:W-:Y:S01]  /*c2c0*/  ISETP.GE.AND P0, PT, R74, RZ, PT ;  /* 0x000000ff4a00720c */ /* 0x000fe20003f06270 */
[----:B------:R-:W-:-:S12]  /*c2d0*/  BSSY B2, `(.L_x_227) ;  /* 0x0000025000027945 */ /* 0x000fd80003800000 */
[----:B------:R-:W-:Y:S05]  /*c2e0*/  @!P0 BRA `(.L_x_228) ;  /* 0x0000023000008947 */ /* 0x000fea0003800000 */
[----:B------:R-:W-:Y:S01]  /*c2f0*/  ISETP.NE.U32.AND P0, PT, RZ, c[0x0][0x5f0], PT ;  /* 0x00017c00ff007a0c */ /* 0x000fe20003f05070 */
[----:B------:R-:W-:Y:S01]  /*c300*/  FADD R5, RZ, R8 ;  /* 0x00000008ff057221 */ /* 0x000fe20000000000 */
[----:B0-----:R-:W-:Y:S01]  /*c310*/  FADD R13, RZ, R12 ;  /* 0x0000000cff0d7221 */ /* 0x001fe20000000000 */
[----:B------:R-:W-:Y:S01]  /*c320*/  FADD R15, RZ, R10 ;  /* 0x0000000aff0f7221 */ /* 0x000fe20000000000 */
[----:B------:R-:W-:Y:S01]  /*c330*/  ISETP.NE.AND.EX P0, PT, RZ, c[0x0][0x5f4], PT, P0 ;  /* 0x00017d00ff007a0c */ /* 0x000fe20003f05300 */
[----:B------:R-:W-:-:S12]  /*c340*/  FADD R17, RZ, R24 ;  /* 0x00000018ff117221 */ /* 0x000fd80000000000 */
[----:B------:R-:W-:Y:S05]  /*c350*/  @!P0 BRA `(.L_x_229) ;  /* 0x000000d000008947 */ /* 0x000fea0003800000 */
[----:B------:R-:W-:Y:S01]  /*c360*/  MOV R3, c[0x0][0x610] ;  /* 0x0001840000037a02 */ /* 0x000fe20000000f00 */
[----:B------:R-:W-:-:S04]  /*c370*/  IMAD R73, R73, c[0x0][0x610], RZ ;  /* 0x0001840049497a24 */ /* 0x000fc800078e02ff */
[C---:B------:R-:W-:Y:S02]  /*c380*/  IMAD R73, R74.reuse, UR14, R73 ;  /* 0x0000000e4a497c24 */ /* 0x040fe4000f8e0249 */
[----:B------:R-:W-:-:S05]  /*c390*/  IMAD.WIDE.U32 R2, R74, R3, c[0x0][0x5f0] ;  /* 0x00017c004a027625 */ /* 0x000fca00078e0003 */
        /* <DEDUP_REMOVED lines=9> */
.L_x_229:
[----:B------:R-:W-:-:S04]  /*c430*/  ISETP.NE.U32.AND P0, PT, RZ, c[0x0][0x230], PT ;  /* 0x00008c00ff007a0c */ /* 0x000fc80003f05070 */
[----:B------:R-:W-:-:S13]  /*c440*/  ISETP.NE.AND.EX P0, PT, RZ, c[0x0][0x234], PT, P0 ;  /* 0x00008d00ff007a0c */ /* 0x000fda0003f05300 */
        /* <DEDUP_REMOVED lines=12> */
[----:B------:R0:W-:Y:S02]  /*c510*/  RED.E.ADD.F32.FTZ.RN.STRONG.GPU [R2.64+0x18], R17 ;  /* 0x000018110200798e */ /* 0x0001e4000c10e790 */
.L_x_228:
[----:B------:R-:W-:Y:S05]  /*c520*/  BSYNC B2 ;  /* 0x0000000000027941 */ /* 0x000fea0003800000 */
.L_x_227:
[----:B------:R-:W-:-:S04]  /*c530*/  ISETP.NE.U32.AND P0, PT, RZ, c[0x0][0x580], PT ;  /* 0x00016000ff007a0c */ /* 0x000fc80003f05070 */
[----:B------:R-:W-:-:S13]  /*c540*/  ISETP.NE.AND.EX P0, PT, RZ, c[0x0][0x584], PT, P0 ;  /* 0x00016100ff007a0c */ /* 0x000fda0003f05300 */
[----:B------:R-:W-:Y:S05]  /*c550*/  @!P0 BRA `(.L_x_230) ;  /* 0x0000007000008947 */ /* 0x000fea0003800000 */
[----:B0-----:R-:W-:Y:S01]  /*c560*/  IMAD R2, R75, c[0x0][0x5a0], RZ ;  /* 0x000168004b027a24 */ /* 0x001fe200078e02ff */
[----:B------:R-:W-:-:S03]  /*c570*/  MOV R4, c[0x0][0x5a0] ;  /* 0x0001680000047a02 */ /* 0x000fc60000000f00 */
[C---:B------:R-:W-:Y:S02]  /*c580*/  IMAD R5, R77.reuse, UR13, R2 ;  /* 0x0000000d4d057c24 */ /* 0x040fe4000f8e0202 */
[----:B------:R-:W-:-:S05]  /*c590*/  IMAD.WIDE.U32 R2, R77, R4, c[0x0][0x580] ;  /* 0x000160004d027625 */ /* 0x000fca00078e0004 */
[----:B------:R-:W-:-:S05]  /*c5a0*/  IADD3 R3, R3, R5, RZ ;  /* 0x0000000503037210 */ /* 0x000fca0007ffe0ff */
[----:B------:R0:W-:Y:S01]  /*c5b0*/  RED.E.ADD.F32.FTZ.RN.STRONG.GPU [R2.64], RZ ;  /* 0x000000ff0200798e */ /* 0x0001e2000c10e790 */
[----:B------:R-:W-:Y:S05]  /*c5c0*/  BRA `(.L_x_231) ;  /* 0x0000006000007947 */ /* 0x000fea0003800000 */
.L_x_230:
[----:B------:R-:W-:-:S04]  /*c5d0*/  ISETP.NE.U32.AND P0, PT, RZ, c[0x0][0x1c0], PT ;  /* 0x00007000ff007a0c */ /* 0x000fc80003f05070 */
[----:B------:R-:W-:-:S13]  /*c5e0*/  ISETP.NE.AND.EX P0, PT, RZ, c[0x0][0x1c4], PT, P0 ;  /* 0x00007100ff007a0c */ /* 0x000fda0003f05300 */
[----:B------:R-:W-:Y:S05]  /*c5f0*/  @!P0 BRA `(.L_x_231) ;  /* 0x0000003000008947 */ /* 0x000fea0003800000 */
[----:B------:R-:W-:-:S04]  /*c600*/  IADD3 R32, P0, R32, c[0x0][0x1c0], RZ ;  /* 0x0000700020207a10 */ /* 0x000fc80007f1e0ff */
[----:B------:R-:W-:-:S05]  /*c610*/  IADD3.X R33, R53, c[0x0][0x1c4], RZ, P0, !PT ;  /* 0x0000710035217a10 */ /* 0x000fca00007fe4ff */
[----:B------:R1:W-:Y:S04]  /*c620*/  RED.E.ADD.F32.FTZ.RN.STRONG.GPU [R32.64], RZ ;  /* 0x000000ff2000798e */ /* 0x0003e8000c10e790 */
.L_x_231:
        /* <DEDUP_REMOVED lines=8> */
[----:B------:R0:W-:Y:S04]  /*c6b0*/  RED.E.ADD.F32.FTZ.RN.STRONG.GPU [R2.64], R9 ;  /* 0x000000090200798e */ /* 0x0001e8000c10e790 */
[----:B------:R0:W-:Y:S04]  /*c6c0*/  RED.E.ADD.F32.FTZ.RN.STRONG.GPU [R2.64+0x4], R11 ;  /* 0x0000040b0200798e */ /* 0x0001e8000c10e790 */
[----:B------:R0:W-:Y:S01]  /*c6d0*/  RED.E.ADD.F32.FTZ.RN.STRONG.GPU [R2.64+0x8], R7 ;  /* 0x000008070200798e */ /* 0x0001e2000c10e790 */
[----:B------:R-:W-:Y:S05]  /*c6e0*/  BRA `(.L_x_5) ;  /* 0x0000008000007947 */ /* 0x000fea0003800000 */
.L_x_232:
[----:B------:R-:W-:-:S04]  /*c6f0*/  ISETP.NE.U32.AND P0, PT, RZ, c[0x0][0x188], PT ;  /* 0x00006200ff007a0c */ /* 0x000fc80003f05070 */
[----:B------:R-:W-:-:S13]  /*c700*/  ISETP.NE.AND.EX P0, PT, RZ, c[0x0][0x18c], PT, P0 ;  /* 0x00006300ff007a0c */ /* 0x000fda0003f05300 */
[----:B------:R-:W-:Y:S05]  /*c710*/  @!P0 BRA `(.L_x_5) ;  /* 0x0000005000008947 */ /* 0x000fea0003800000 */
[----:B------:R-:W-:-:S04]  /*c720*/  IADD3 R30, P0, R30, c[0x0][0x188], RZ ;  /* 0x000062001e1e7a10 */ /* 0x000fc80007f1e0ff */
[----:B------:R-:W-:-:S05]  /*c730*/  IADD3.X R31, R54, c[0x0][0x18c], RZ, P0, !PT ;  /* 0x00006300361f7a10 */ /* 0x000fca00007fe4ff */
[----:B------:R2:W-:Y:S04]  /*c740*/  RED.E.ADD.F32.FTZ.RN.STRONG.GPU [R30.64], R9 ;  /* 0x000000091e00798e */ /* 0x0005e8000c10e790 */
[----:B------:R2:W-:Y:S04]  /*c750*/  RED.E.ADD.F32.FTZ.RN.STRONG.GPU [R30.64+0x4], R11 ;  /* 0x0000040b1e00798e */ /* 0x0005e8000c10e790 */
[----:B------:R2:W-:Y:S02]  /*c760*/  RED.E.ADD.F32.FTZ.RN.STRONG.GPU [R30.64+0x8], R7 ;  /* 0x000008071e00798e */ /* 0x0005e4000c10e790 */
.L_x_5:
[----:B------:R-:W-:Y:S05]  /*c770*/  BSYNC B0 ;  /* 0x0000000000007941 */ /* 0x000fea0003800000 */
.L_x_4:
[----:B0-----:R-:W-:-:S05]  /*c780*/  MOV R3, c[0x0][0x0] ;  /* 0x0000000000037a02 */ /* 0x001fca0000000f00 */
[----:B------:R-:W-:-:S05]  /*c790*/  IMAD.WIDE.U32 R78, R3, c[0x0][0xc], R78 ;  /* 0x00000300034e7a25 */ /* 0x000fca00078e004e */
[----:B------:R-:W-:-:S04]  /*c7a0*/  ISETP.GE.U32.AND P0, PT, R78, c[0x0][0x178], PT ;  /* 0x00005e004e007a0c */ /* 0x000fc80003f06070 */
[----:B------:R-:W-:-:S13]  /*c7b0*/  ISETP.GE.U32.AND.EX P0, PT, R79, c[0x0][0x17c], PT, P0 ;  /* 0x00005f004f007a0c */ /* 0x000fda0003f06100 */
[----:B------:R-:W-:Y:S01]  /*c7c0*/  @P0 CALL.REL.NOINC `(.L_x_233) ;  /* 0x0000001000000944 */ /* 0x000fe20003c00000 */
[----:B------:R-:W-:Y:S05]  /*c7d0*/  BRA `(.L_x_234) ;  /* 0xffff3a3000007947 */ /* 0x000fea000383ffff */
.L_x_233:
[----:B------:R-:W-:Y:S05]  /*c7e0*/  BSYNC B1 ;  /* 0x0000000000017941 */ /* 0x000fea0003800000 */
.L_x_0:
[----:B------:R-:W-:Y:S05]  /*c7f0*/  EXIT ;  /* 0x000000000000794d */ /* 0x000fea0003800000 */
        .weak           $__internal_0_$__cuda_sm20_div_u64
        .type           $__internal_0_$__cuda_sm20_div_u64,@function
        .size           $__internal_0_$__cuda_sm20_div_u64,($__internal_1_$__cuda_sm20_rcp_rn_f32_slowpath - $__internal_0_$__cuda_sm20_div_u64)
$__internal_0_$__cuda_sm20_div_u64:
[----:B------:R-:W-:Y:S02]  /*c800*/  ULDC UR4, c[0x0][0x164] ;  /* 0x0000590000047ab9 */ /* 0x000fe40000000800 */
[----:B------:R-:W0:Y:S08]  /*c810*/  I2F.U64.RP R6, UR4 ;  /* 0x0000000400067d12 */ /* 0x000e300008309000 */
[----:B0-----:R-:W0:Y:S02]  /*c820*/  MUFU.RCP R6, R6 ;  /* 0x0000000600067308 */ /* 0x001e240000001000 */
[----:B0-----:R-:W-:-:S06]  /*c830*/  IADD3 R2, R6, 0x1ffffffe, RZ ;  /* 0x1ffffffe06027810 */ /* 0x001fcc0007ffe0ff */
[----:B------:R-:W0:Y:S02]  /*c840*/  F2I.U64.TRUNC R2, R2 ;  /* 0x0000000200027311 */ /* 0x000e24000020d800 */
[----:B0-----:R-:W-:-:S04]  /*c850*/  IMAD.WIDE.U32 R4, R2, c[0x0][0x164], RZ ;  /* 0x0000590002047a25 */ /* 0x001fc800078e00ff */
[----:B------:R-:W-:Y:S01]  /*c860*/  IMAD R5, R2, UR5, R5 ;  /* 0x0000000502057c24 */ /* 0x000fe2000f8e0205 */
[----:B------:R-:W-:-:S03]  /*c870*/  IADD3 R7, P0, RZ, -R4, RZ ;  /* 0x80000004ff077210 */ /* 0x000fc60007f1e0ff */
[----:B------:R-:W-:Y:S02]  /*c880*/  IMAD R5, R3, c[0x0][0x164], R5 ;  /* 0x0000590003057a24 */ /* 0x000fe400078e0205 */
[----:B------:R-:W-:-:S03]  /*c890*/  IMAD.HI.U32 R4, R2, R7, RZ ;  /* 0x0000000702047227 */ /* 0x000fc600078e00ff */
[----:B------:R-:W-:Y:S02]  /*c8a0*/  IADD3.X R9, RZ, ~R5, RZ, P0, !PT ;  /* 0x80000005ff097210 */ /* 0x000fe400007fe4ff */
[----:B------:R-:W-:-:S03]  /*c8b0*/  MOV R5, R2 ;  /* 0x0000000200057202 */ /* 0x000fc60000000f00 */
[-C--:B------:R-:W-:Y:S02]  /*c8c0*/  IMAD R11, R3, R9.reuse, RZ ;  /* 0x00000009030b7224 */ /* 0x080fe400078e02ff */
[----:B------:R-:W-:-:S04]  /*c8d0*/  IMAD.WIDE.U32 R4, P0, R2, R9, R4 ;  /* 0x0000000902047225 */ /* 0x000fc80007800004 */
[----:B------:R-:W-:-:S04]  /*c8e0*/  IMAD.HI.U32 R9, R3, R9, RZ ;  /* 0x0000000903097227 */ /* 0x000fc800078e00ff */
[----:B------:R-:W-:-:S05]  /*c8f0*/  IMAD.HI.U32 R4, P1, R3, R7, R4 ;  /* 0x0000000703047227 */ /* 0x000fca0007820004 */
[----:B------:R-:W-:Y:S02]  /*c900*/  IADD3 R5, P2, R11, R4, RZ ;  /* 0x000000040b057210 */ /* 0x000fe40007f5e0ff */
[----:B------:R-:W-:-:S03]  /*c910*/  IADD3.X R4, R9, R3, RZ, P0, !PT ;  /* 0x0000000309047210 */ /* 0x000fc600007fe4ff */
[----:B------:R-:W-:Y:S01]  /*c920*/  IMAD.WIDE.U32 R2, R5, c[0x0][0x164], RZ ;  /* 0x0000590005027a25 */ /* 0x000fe200078e00ff */
[----:B------:R-:W-:-:S03]  /*c930*/  IADD3.X R7, RZ, RZ, R4, P2, P1 ;  /* 0x000000ffff077210 */ /* 0x000fc600017e2404 */
[----:B------:R-:W-:Y:S01]  /*c940*/  IMAD R4, R5, UR5, R3 ;  /* 0x0000000505047c24 */ /* 0x000fe2000f8e0203 */
[----:B------:R-:W-:-:S03]  /*c950*/  IADD3 R3, P0, RZ, -R2, RZ ;  /* 0x80000002ff037210 */ /* 0x000fc60007f1e0ff */
[----:B------:R-:W-:Y:S02]  /*c960*/  IMAD R2, R7, c[0x0][0x164], R4 ;  /* 0x0000590007027a24 */ /* 0x000fe400078e0204 */
[----:B------:R-:W-:-:S03]  /*c970*/  IMAD.HI.U32 R4, R5, R3, RZ ;  /* 0x0000000305047227 */ /* 0x000fc600078e00ff */
[----:B------:R-:W-:-:S05]  /*c980*/  IADD3.X R2, RZ, ~R2, RZ, P0, !PT ;  /* 0x80000002ff027210 */ /* 0x000fca00007fe4ff */
[----:B------:R-:W-:-:S04]  /*c990*/  IMAD.WIDE.U32 R4, P0, R5, R2, R4 ;  /* 0x0000000205047225 */ /* 0x000fc80007800004 */
[C---:B------:R-:W-:Y:S02]  /*c9a0*/  IMAD R6, R7.reuse, R2, RZ ;  /* 0x0000000207067224 */ /* 0x040fe400078e02ff */
[----:B------:R-:W-:Y:S01]  /*c9b0*/  IMAD.HI.U32 R5, P1, R7, R3, R4 ;  /* 0x0000000307057227 */ /* 0x000fe20007820004 */
[----:B------:R-:W-:-:S03]  /*c9c0*/  MOV R3, RZ ;  /* 0x000000ff00037202 */ /* 0x000fc60000000f00 */
[----:B------:R-:W-:Y:S01]  /*c9d0*/  IMAD.HI.U32 R2, R7, R2, RZ ;  /* 0x0000000207027227 */ /* 0x000fe200078e00ff */
[----:B------:R-:W-:-:S04]  /*c9e0*/  IADD3 R5, P2, R6, R5, RZ ;  /* 0x0000000506057210 */ /* 0x000fc80007f5e0ff */
[----:B------:R-:W-:Y:S01]  /*c9f0*/  IADD3.X R7, R2, R7, RZ, P0, !PT ;  /* 0x0000000702077210 */ /* 0x000fe200007fe4ff */
[----:B------:R-:W-:-:S03]  /*ca00*/  IMAD.HI.U32 R2, R5, R78, RZ ;  /* 0x0000004e05027227 */ /* 0x000fc600078e00ff */
[----:B------:R-:W-:-:S03]  /*ca10*/  IADD3.X R7, RZ, RZ, R7, P2, P1 ;  /* 0x000000ffff077210 */ /* 0x000fc600017e2407 */
[----:B------:R-:W-:-:S04]  /*ca20*/  IMAD.WIDE.U32 R2, R5, R79, R2 ;  /* 0x0000004f05027225 */ /* 0x000fc800078e0002 */
[C---:B------:R-:W-:Y:S02]  /*ca30*/  IMAD R5, R7.reuse, R79, RZ ;  /* 0x0000004f07057224 */ /* 0x040fe400078e02ff */
[----:B------:R-:W-:-:S04]  /*ca40*/  IMAD.HI.U32 R2, P0, R7, R78, R2 ;  /* 0x0000004e07027227 */ /* 0x000fc80007800002 */
[----:B------:R-:W-:Y:S01]  /*ca50*/  IMAD.HI.U32 R4, R7, R79, RZ ;  /* 0x0000004f07047227 */ /* 0x000fe200078e00ff */
[----:B------:R-:W-:-:S04]  /*ca60*/  IADD3 R5, P1, R5, R2, RZ ;  /* 0x0000000205057210 */ /* 0x000fc80007f3e0ff */
[----:B------:R-:W-:Y:S01]  /*ca70*/  IADD3.X R4, R4, RZ, RZ, P0, !PT ;  /* 0x000000ff04047210 */ /* 0x000fe200007fe4ff */
[----:B------:R-:W-:-:S03]  /*ca80*/  IMAD.WIDE.U32 R2, R5, c[0x0][0x164], RZ ;  /* 0x0000590005027a25 */ /* 0x000fc600078e00ff */
[----:B------:R-:W-:Y:S01]  /*ca90*/  IADD3.X R4, RZ, R4, RZ, P1, !PT ;  /* 0x00000004ff047210 */ /* 0x000fe20000ffe4ff */
[C---:B------:R-:W-:Y:S01]  /*caa0*/  IMAD R3, R5.reuse, UR5, R3 ;  /* 0x0000000505037c24 */ /* 0x040fe2000f8e0203 */
[----:B------:R-:W-:Y:S02]  /*cab0*/  IADD3 R6, P1, -R2, R78, RZ ;  /* 0x0000004e02067210 */ /* 0x000fe40007f3e1ff */
[----:B------:R-:W-:Y:S01]  /*cac0*/  IADD3 R2, R5, 0x1, RZ ;  /* 0x0000000105027810 */ /* 0x000fe20007ffe0ff */
[----:B------:R-:W-:Y:S01]  /*cad0*/  IMAD R3, R4, c[0x0][0x164], R3 ;  /* 0x0000590004037a24 */ /* 0x000fe200078e0203 */
[----:B------:R-:W-:-:S04]  /*cae0*/  ISETP.GE.U32.AND P0, PT, R6, c[0x0][0x164], PT ;  /* 0x0000590006007a0c */ /* 0x000fc80003f06070 */
[----:B------:R-:W-:Y:S02]  /*caf0*/  IADD3.X R7, ~R3, R79, RZ, P1, !PT ;  /* 0x0000004f03077210 */ /* 0x000fe40000ffe5ff */
[----:B------:R-:W-:Y:S02]  /*cb00*/  IADD3 R3, P1, R6, -c[0x0][0x164], RZ ;  /* 0x8000590006037a10 */ /* 0x000fe40007f3e0ff */
[C---:B------:R-:W-:Y:S02]  /*cb10*/  ISETP.GE.U32.AND.EX P0, PT, R7.reuse, UR5, PT, P0 ;  /* 0x0000000507007c0c */ /* 0x040fe4000bf06100 */
[----:B------:R-:W-:Y:S02]  /*cb20*/  IADD3.X R4, R7, ~UR5, RZ, P1, !PT ;  /* 0x8000000507047c10 */ /* 0x000fe40008ffe4ff */
[----:B------:R-:W-:Y:S02]  /*cb30*/  SEL R3, R3, R6, P0 ;  /* 0x0000000603037207 */ /* 0x000fe40000000000 */
[----:B------:R-:W-:-:S02]  /*cb40*/  SEL R4, R4, R7, P0 ;  /* 0x0000000704047207 */ /* 0x000fc40000000000 */
[----:B------:R-:W-:Y:S02]  /*cb50*/  SEL R2, R2, R5, P0 ;  /* 0x0000000502027207 */ /* 0x000fe40000000000 */
[----:B------:R-:W-:Y:S02]  /*cb60*/  ISETP.GE.U32.AND P0, PT, R3, c[0x0][0x164], PT ;  /* 0x0000590003007a0c */ /* 0x000fe40003f06070 */
[----:B------:R-:W-:Y:S02]  /*cb70*/  IADD3 R77, R2, 0x1, RZ ;  /* 0x00000001024d7810 */ /* 0x000fe40007ffe0ff */
[----:B------:R-:W-:Y:S02]  /*cb80*/  ISETP.GE.U32.AND.EX P0, PT, R4, UR5, PT, P0 ;  /* 0x0000000504007c0c */ /* 0x000fe4000bf06100 */
[----:B------:R-:W-:Y:S02]  /*cb90*/  ISETP.NE.U32.AND P1, PT, RZ, c[0x0][0x164], PT ;  /* 0x00005900ff007a0c */ /* 0x000fe40003f25070 */
[----:B------:R-:W-:-:S02]  /*cba0*/  SEL R77, R77, R2, P0 ;  /* 0x000000024d4d7207 */ /* 0x000fc40000000000 */
[----:B------:R-:W-:Y:S02]  /*cbb0*/  MOV R2, R8 ;  /* 0x0000000800027202 */ /* 0x000fe40000000f00 */
[----:B------:R-:W-:Y:S02]  /*cbc0*/  MOV R3, 0x0 ;  /* 0x0000000000037802 */ /* 0x000fe40000000f00 */
[----:B------:R-:W-:-:S04]  /*cbd0*/  ISETP.NE.AND.EX P1, PT, RZ, UR5, PT, P1 ;  /* 0x00000005ff007c0c */ /* 0x000fc8000bf25310 */
[----:B------:R-:W-:Y:S01]  /*cbe0*/  SEL R77, R77, 0xffffffff, P1 ;  /* 0xffffffff4d4d7807 */ /* 0x000fe20000800000 */
[----:B------:R-:W-:Y:S08]  /*cbf0*/  RET.REL.NODEC R2 `(my_create_soft_contacts_cuda_kernel_backward) ;  /* 0xffff340002007950 */ /* 0x000ff00003c3ffff */
        .weak           $__internal_1_$__cuda_sm20_rcp_rn_f32_slowpath
        .type           $__internal_1_$__cuda_sm20_rcp_rn_f32_slowpath,@function
        .size           $__internal_1_$__cuda_sm20_rcp_rn_f32_slowpath,($__internal_2_$__cuda_sm20_sqrt_rn_f32_slowpath - $__internal_1_$__cuda_sm20_rcp_rn_f32_slowpath)
$__internal_1_$__cuda_sm20_rcp_rn_f32_slowpath:
[----:B------:R-:W-:Y:S01]  /*cc00*/  SHF.L.U32 R25, R26, 0x1, RZ ;  /* 0x000000011a197819 */ /* 0x000fe200000006ff */
[----:B------:R-:W-:Y:S03]  /*cc10*/  BSSY B2, `(.L_x_235) ;  /* 0x0000030000027945 */ /* 0x000fe60003800000 */
[----:B------:R-:W-:-:S04]  /*cc20*/  SHF.R.U32.HI R113, RZ, 0x18, R25 ;  /* 0x00000018ff717819 */ /* 0x000fc80000011619 */
[----:B------:R-:W-:-:S13]  /*cc30*/  ISETP.NE.U32.AND P0, PT, R113, RZ, PT ;  /* 0x000000ff7100720c */ /* 0x000fda0003f05070 */
[----:B------:R-:W-:Y:S05]  /*cc40*/  @P0 BRA `(.L_x_236) ;  /* 0x000000a000000947 */ /* 0x000fea0003800000 */
[----:B------:R-:W-:-:S04]  /*cc50*/  SHF.L.U32 R25, R26, 0x1, RZ ;  /* 0x000000011a197819 */ /* 0x000fc800000006ff */
[----:B------:R-:W-:-:S13]  /*cc60*/  ISETP.NE.AND P0, PT, R25, RZ, PT ;  /* 0x000000ff1900720c */ /* 0x000fda0003f05270 */
[----:B------:R-:W-:Y:S01]  /*cc70*/  @P0 FFMA R109, R26, 1.84467440737095516160e+19, RZ ;  /* 0x5f8000001a6d0823 */ /* 0x000fe200000000ff */
[----:B------:R-:W-:Y:S08]  /*cc80*/  @!P0 MUFU.RCP R27, R26 ;  /* 0x0000001a001b8308 */ /* 0x000ff00000001000 */
[----:B------:R-:W0:Y:S02]  /*cc90*/  @P0 MUFU.RCP R112, R109 ;  /* 0x0000006d00700308 */ /* 0x000e240000001000 */
[----:B0-----:R-:W-:-:S04]  /*cca0*/  @P0 FFMA R25, R109, R112, -1 ;  /* 0xbf8000006d190423 */ /* 0x001fc80000000070 */
[----:B------:R-:W-:-:S04]  /*ccb0*/  @P0 FADD.FTZ R25, -R25, -RZ ;  /* 0x800000ff19190221 */ /* 0x000fc80000010100 */
[----:B------:R-:W-:-:S04]  /*ccc0*/  @P0 FFMA R25, R112, R25, R112 ;  /* 0x0000001970190223 */ /* 0x000fc80000000070 */
[----:B------:R-:W-:Y:S01]  /*ccd0*/  @P0 FFMA R27, R25, 1.84467440737095516160e+19, RZ ;  /* 0x5f800000191b0823 */ /* 0x000fe200000000ff */
[----:B------:R-:W-:Y:S05]  /*cce0*/  BRA `(.L_x_237) ;  /* 0x0000022000007947 */ /* 0x000fea0003800000 */
.L_x_236:
[----:B------:R-:W-:-:S04]  /*ccf0*/  IADD3 R115, R113, -0xfd, RZ ;  /* 0xffffff0371737810 */ /* 0x000fc80007ffe0ff */
[----:B------:R-:W-:-:S13]  /*cd00*/  ISETP.GT.U32.AND P0, PT, R115, 0x1, PT ;  /* 0x000000017300780c */ /* 0x000fda0003f04070 */
[----:B------:R-:W-:Y:S05]  /*cd10*/  @P0 BRA `(.L_x_238) ;  /* 0x000001e000000947 */ /* 0x000fea0003800000 */
[----:B------:R-:W-:Y:S02]  /*cd20*/  LOP3.LUT R25, R26, 0x7fffff, RZ, 0xc0, !PT ;  /* 0x007fffff1a197812 */ /* 0x000fe400078ec0ff */
[----:B------:R-:W-:Y:S02]  /*cd30*/  MOV R114, 0x3 ;  /* 0x0000000300727802 */ /* 0x000fe40000000f00 */
[----:B------:R-:W-:Y:S02]  /*cd40*/  LOP3.LUT R25, R25, 0x3f800000, RZ, 0xfc, !PT ;  /* 0x3f80000019197812 */ /* 0x000fe400078efcff */
[----:B------:R-:W-:Y:S02]  /*cd50*/  SHF.L.U32 R114, R114, R115, RZ ;  /* 0x0000007372727219 */ /* 0x000fe400000006ff */
[----:B------:R-:W0:Y:S02]  /*cd60*/  MUFU.RCP R112, R25 ;  /* 0x0000001900707308 */ /* 0x000e240000001000 */
[----:B0-----:R-:W-:-:S04]  /*cd70*/  FFMA R27, R25, R112, -1 ;  /* 0xbf800000191b7423 */ /* 0x001fc80000000070 */
[----:B------:R-:W-:-:S04]  /*cd80*/  FADD.FTZ R27, -R27, -RZ ;  /* 0x800000ff1b1b7221 */ /* 0x000fc80000010100 */
[CCC-:B------:R-:W-:Y:S01]  /*cd90*/  FFMA.RM R109, R112.reuse, R27.reuse, R112.reuse ;  /* 0x0000001b706d7223 */ /* 0x1c0fe20000004070 */
[----:B------:R-:W-:-:S04]  /*cda0*/  FFMA.RP R112, R112, R27, R112 ;  /* 0x0000001b70707223 */ /* 0x000fc80000008070 */
[C---:B------:R-:W-:Y:S02]  /*cdb0*/  LOP3.LUT R27, R109.reuse, 0x7fffff, RZ, 0xc0, !PT ;  /* 0x007fffff6d1b7812 */ /* 0x040fe400078ec0ff */
[----:B------:R-:W-:Y:S02]  /*cdc0*/  FSETP.NEU.FTZ.AND P0, PT, R109, R112, PT ;  /* 0x000000706d00720b */ /* 0x000fe40003f1d000 */
[----:B------:R-:W-:Y:S02]  /*cdd0*/  LOP3.LUT R27, R27, 0x800000, RZ, 0xfc, !PT ;  /* 0x008000001b1b7812 */ /* 0x000fe400078efcff */
[----:B------:R-:W-:Y:S02]  /*cde0*/  SEL R109, RZ, 0xffffffff, !P0 ;  /* 0xffffffffff6d7807 */ /* 0x000fe40004000000 */
[----:B------:R-:W-:Y:S02]  /*cdf0*/  LOP3.LUT R114, R114, R27, RZ, 0xc0, !PT ;  /* 0x0000001b72727212 */ /* 0x000fe400078ec0ff */
[----:B------:R-:W-:-:S02]  /*ce00*/  IADD3 R112, -R109, RZ, RZ ;  /* 0x000000ff6d707210 */ /* 0x000fc40007ffe1ff */
[-C--:B------:R-:W-:Y:S02]  /*ce10*/  SHF.R.U32.HI R114, RZ, R115.reuse, R114 ;  /* 0x00000073ff727219 */ /* 0x080fe40000011672 */
[----:B------:R-:W-:Y:S02]  /*ce20*/  LOP3.LUT P1, RZ, R112, R115, R27, 0xf8, !PT ;  /* 0x0000007370ff7212 */ /* 0x000fe4000782f81b */
[C---:B------:R-:W-:Y:S02]  /*ce30*/  LOP3.LUT P0, RZ, R114.reuse, 0x1, RZ, 0xc0, !PT ;  /* 0x0000000172ff7812 */ /* 0x040fe4000780c0ff */
[----:B------:R-:W-:Y:S02]  /*ce40*/  LOP3.LUT P2, RZ, R114, 0x2, RZ, 0xc0, !PT ;  /* 0x0000000272ff7812 */ /* 0x000fe4000784c0ff */
[----:B------:R-:W-:Y:S02]  /*ce50*/  IADD3 R112, R113, -0xfc, RZ ;  /* 0xffffff0471707810 */ /* 0x000fe40007ffe0ff */
[----:B------:R-:W-:-:S02]  /*ce60*/  PLOP3.LUT P0, PT, P0, P1, P2, 0xe0, 0x0 ;  /* 0x000000000000781c */ /* 0x000fc40000703c20 */
[----:B------:R-:W-:Y:S02]  /*ce70*/  LOP3.LUT P1, RZ, R26, 0x7fffff, RZ, 0xc0, !PT ;  /* 0x007fffff1aff7812 */ /* 0x000fe4000782c0ff */
[----:B------:R-:W-:Y:S02]  /*ce80*/  SEL R25, RZ, 0x1, !P0 ;  /* 0x00000001ff197807 */ /* 0x000fe40004000000 */
[----:B------:R-:W-:Y:S02]  /*ce90*/  SHF.R.U32.HI R27, RZ, R112, R27 ;  /* 0x00000070ff1b7219 */ /* 0x000fe4000001161b */
[----:B------:R-:W-:-:S04]  /*cea0*/  IADD3 R25, -R25, RZ, RZ ;  /* 0x000000ff19197210 */ /* 0x000fc80007ffe1ff */
[----:B------:R-:W-:-:S13]  /*ceb0*/  ISETP.GE.AND P0, PT, R25, RZ, PT ;  /* 0x000000ff1900720c */ /* 0x000fda0003f06270 */
[----:B------:R-:W-:-:S04]  /*cec0*/  @!P0 IADD3 R27, R27, 0x1, RZ ;  /* 0x000000011b1b8810 */ /* 0x000fc80007ffe0ff */
[----:B------:R-:W-:-:S04]  /*ced0*/  @!P1 SHF.L.U32 R27, R27, 0x1, RZ ;  /* 0x000000011b1b9819 */ /* 0x000fc800000006ff */
[----:B------:R-:W-:Y:S01]  /*cee0*/  LOP3.LUT R27, R27, 0x80000000, R26, 0xf8, !PT ;  /* 0x800000001b1b7812 */ /* 0x000fe200078ef81a */
[----:B------:R-:W-:Y:S05]  /*cef0*/  BRA `(.L_x_237) ;  /* 0x0000001000007947 */ /* 0x000fea0003800000 */
.L_x_238:
[----:B------:R0:W1:Y:S02]  /*cf00*/  MUFU.RCP R27, R26 ;  /* 0x0000001a001b7308 */ /* 0x0000640000001000 */
.L_x_237:
[----:B------:R-:W-:Y:S05]  /*cf10*/  BSYNC B2 ;  /* 0x0000000000027941 */ /* 0x000fea0003800000 */
.L_x_235:
[----:B-1----:R-:W-:Y:S02]  /*cf20*/  MOV R25, R27 ;  /* 0x0000001b00197202 */ /* 0x002fe40000000f00 */
[----:B0-----:R-:W-:Y:S02]  /*cf30*/  MOV R26, R111 ;  /* 0x0000006f001a7202 */ /* 0x001fe40000000f00 */
[----:B------:R-:W-:-:S04]  /*cf40*/  MOV R27, 0x0 ;  /* 0x00000000001b7802 */ /* 0x000fc80000000f00 */
[----:B------:R-:W-:Y:S05]  /*cf50*/  RET.REL.NODEC R26 `(my_create_soft_contacts_cuda_kernel_backward) ;  /* 0xffff30a01a007950 */ /* 0x000fea0003c3ffff */
        .weak           $__internal_2_$__cuda_sm20_sqrt_rn_f32_slowpath
        .type           $__internal_2_$__cuda_sm20_sqrt_rn_f32_slowpath,@function
        .size           $__internal_2_$__cuda_sm20_sqrt_rn_f32_slowpath,($__internal_3_$__cuda_sm3x_div_rn_noftz_f32_slowpath - $__internal_2_$__cuda_sm20_sqrt_rn_f32_slowpath)
$__internal_2_$__cuda_sm20_sqrt_rn_f32_slowpath:
[----:B------:R-:W-:-:S13]  /*cf60*/  LOP3.LUT P0, RZ, R25, 0x7fffffff, RZ, 0xc0, !PT ;  /* 0x7fffffff19ff7812 */ /* 0x000fda000780c0ff */
[----:B------:R-:W-:Y:S01]  /*cf70*/  @!P0 MOV R26, R25 ;  /* 0x00000019001a8202 */ /* 0x000fe20000000f00 */
[----:B------:R-:W-:Y:S05]  /*cf80*/  @!P0 BRA `(.L_x_239) ;  /* 0x0000010000008947 */ /* 0x000fea0003800000 */
[----:B------:R-:W-:-:S13]  /*cf90*/  FSETP.GEU.FTZ.AND P0, PT, R25, RZ, PT ;  /* 0x000000ff1900720b */ /* 0x000fda0003f1e000 */
[----:B------:R-:W-:Y:S01]  /*cfa0*/  @!P0 MOV R26, 0x7fffffff ;  /* 0x7fffffff001a8802 */ /* 0x000fe20000000f00 */
[----:B------:R-:W-:Y:S05]  /*cfb0*/  @!P0 BRA `(.L_x_239) ;  /* 0x000000d000008947 */ /* 0x000fea0003800000 */
[----:B------:R-:W-:-:S13]  /*cfc0*/  FSETP.GTU.FTZ.AND P0, PT, |R25|, +INF , PT ;  /* 0x7f8000001900780b */ /* 0x000fda0003f1c200 */
[----:B------:R-:W-:Y:S01]  /*cfd0*/  @P0 FADD.FTZ R26, R25, 1 ;  /* 0x3f800000191a0421 */ /* 0x000fe20000010000 */
[----:B------:R-:W-:Y:S05]  /*cfe0*/  @P0 BRA `(.L_x_239) ;  /* 0x000000a000000947 */ /* 0x000fea0003800000 */
[----:B------:R-:W-:-:S13]  /*cff0*/  FSETP.NEU.FTZ.AND P0, PT, |R25|, +INF , PT ;  /* 0x7f8000001900780b */ /* 0x000fda0003f1d200 */
[----:B------:R-:W-:-:S04]  /*d000*/  @P0 FFMA R27, R25, 1.84467440737095516160e+19, RZ ;  /* 0x5f800000191b0823 */ /* 0x000fc800000000ff */
[----:B------:R-:W0:Y:S02]  /*d010*/  @P0 MUFU.RSQ R26, R27 ;  /* 0x0000001b001a0308 */ /* 0x000e240000001400 */
[----:B0-----:R-:W-:Y:S01]  /*d020*/  @P0 FMUL.FTZ R112, R27, R26 ;  /* 0x0000001a1b700220 */ /* 0x001fe20000410000 */
[----:B------:R-:W-:-:S03]  /*d030*/  @P0 FMUL.FTZ R26, R26, 0.5 ;  /* 0x3f0000001a1a0820 */ /* 0x000fc60000410000 */
[----:B------:R-:W-:-:S04]  /*d040*/  @P0 FADD.FTZ R109, -R112, -RZ ;  /* 0x800000ff706d0221 */ /* 0x000fc80000010100 */
[----:B------:R-:W-:-:S04]  /*d050*/  @P0 FFMA R109, R112, R109, R27 ;  /* 0x0000006d706d0223 */ /* 0x000fc8000000001b */
[----:B------:R-:W-:Y:S01]  /*d060*/  @P0 FFMA R109, R109, R26, R112 ;  /* 0x0000001a6d6d0223 */ /* 0x000fe20000000070 */
[----:B------:R-:W-:-:S03]  /*d070*/  @!P0 MOV R26, R25 ;  /* 0x00000019001a8202 */ /* 0x000fc60000000f00 */
[----:B------:R-:W-:-:S05]  /*d080*/  @P0 FMUL.FTZ R26, R109, 2.3283064365386962891e-10 ;  /* 0x2f8000006d1a0820 */ /* 0x000fca0000410000 */
.L_x_239:
[----:B------:R-:W-:Y:S02]  /*d090*/  MOV R25, R26 ;  /* 0x0000001a00197202 */ /* 0x000fe40000000f00 */
[----:B------:R-:W-:Y:S02]  /*d0a0*/  MOV R26, R111 ;  /* 0x0000006f001a7202 */ /* 0x000fe40000000f00 */
[----:B------:R-:W-:-:S04]  /*d0b0*/  MOV R27, 0x0 ;  /* 0x00000000001b7802 */ /* 0x000fc80000000f00 */
[----:B------:R-:W-:Y:S05]  /*d0c0*/  RET.REL.NODEC R26 `(my_create_soft_contacts_cuda_kernel_backward) ;  /* 0xffff2f301a007950 */ /* 0x000fea0003c3ffff */
        .weak           $__internal_3_$__cuda_sm3x_div_rn_noftz_f32_slowpath
        .type           $__internal_3_$__cuda_sm3x_div_rn_noftz_f32_slowpath,@function
        .size           $__internal_3_$__cuda_sm3x_div_rn_noftz_f32_slowpath,(.L_x_1244 - $__internal_3_$__cuda_sm3x_div_rn_noftz_f32_slowpath)
$__internal_3_$__cuda_sm3x_div_rn_noftz_f32_slowpath:
[----:B------:R-:W-:Y:S01]  /*d0d0*/  SHF.R.U32.HI R111, RZ, 0x17, R26 ;  /* 0x00000017ff6f7819 */ /* 0x000fe2000001161a */
[----:B------:R-:W-:Y:S01]  /*d0e0*/  BSSY B2, `(.L_x_240) ;  /* 0x0000062000027945 */ /* 0x000fe20003800000 */
[----:B------:R-:W-:Y:S02]  /*d0f0*/  SHF.R.U32.HI R27, RZ, 0x17, R25 ;  /* 0x00000017ff1b7819 */ /* 0x000fe40000011619 */
[----:B------:R-:W-:Y:S02]  /*d100*/  LOP3.LUT R111, R111, 0xff, RZ, 0xc0, !PT ;  /* 0x000000ff6f6f7812 */ /* 0x000fe400078ec0ff */
[----:B------:R-:W-:Y:S02]  /*d110*/  LOP3.LUT R115, R27, 0xff, RZ, 0xc0, !PT ;  /* 0x000000ff1b737812 */ /* 0x000fe400078ec0ff */
[----:B------:R-:W-:Y:S02]  /*d120*/  IADD3 R113, R111, -0x1, RZ ;  /* 0xffffffff6f717810 */ /* 0x000fe40007ffe0ff */
[----:B------:R-:W-:-:S02]  /*d130*/  IADD3 R112, R115, -0x1, RZ ;  /* 0xffffffff73707810 */ /* 0x000fc40007ffe0ff */
[----:B------:R-:W-:-:S04]  /*d140*/  ISETP.GT.U32.AND P0, PT, R113, 0xfd, PT ;  /* 0x000000fd7100780c */ /* 0x000fc80003f04070 */
[----:B------:R-:W-:-:S13]  /*d150*/  ISETP.GT.U32.OR P0, PT, R112, 0xfd, P0 ;  /* 0x000000fd7000780c */ /* 0x000fda0000704470 */
[----:B------:R-:W-:Y:S01]  /*d160*/  @!P0 MOV R27, RZ ;  /* 0x000000ff001b8202 */ /* 0x000fe20000000f00 */
[----:B------:R-:W-:Y:S05]  /*d170*/  @!P0 BRA `(.L_x_241) ;  /* 0x0000017000008947 */ /* 0x000fea0003800000 */
[----:B------:R-:W-:Y:S02]  /*d180*/  FSETP.GTU.FTZ.AND P0, PT, |R25|, +INF , PT ;  /* 0x7f8000001900780b */ /* 0x000fe40003f1c200 */
[----:B------:R-:W-:-:S04]  /*d190*/  FSETP.GTU.FTZ.AND P1, PT, |R26|, +INF , PT ;  /* 0x7f8000001a00780b */ /* 0x000fc80003f3c200 */
[----:B------:R-:W-:-:S13]  /*d1a0*/  PLOP3.LUT P0, PT, P0, P1, PT, 0xa8, 0x0 ;  /* 0x000000000000781c */ /* 0x000fda0000703570 */
[----:B------:R-:W-:Y:S05]  /*d1b0*/  @P0 BRA `(.L_x_242) ;  /* 0x0000053000000947 */ /* 0x000fea0003800000 */
[----:B------:R-:W-:-:S13]  /*d1c0*/  LOP3.LUT P0, RZ, R26, 0x7fffffff, R25, 0xc8, !PT ;  /* 0x7fffffff1aff7812 */ /* 0x000fda000780c819 */
[----:B------:R-:W-:Y:S05]  /*d1d0*/  @!P0 BRA `(.L_x_243) ;  /* 0x000004f000008947 */ /* 0x000fea0003800000 */
[C---:B------:R-:W-:Y:S02]  /*d1e0*/  FSETP.NEU.FTZ.AND P3, PT, |R25|.reuse, +INF , PT ;  /* 0x7f8000001900780b */ /* 0x040fe40003f7d200 */
[----:B------:R-:W-:Y:S02]  /*d1f0*/  FSETP.NEU.FTZ.AND P1, PT, |R26|, +INF , PT ;  /* 0x7f8000001a00780b */ /* 0x000fe40003f3d200 */
[----:B------:R-:W-:-:S11]  /*d200*/  FSETP.NEU.FTZ.AND P0, PT, |R25|, +INF , PT ;  /* 0x7f8000001900780b */ /* 0x000fd60003f1d200 */
[----:B------:R-:W-:Y:S05]  /*d210*/  @!P1 BRA !P3, `(.L_x_243) ;  /* 0x000004b000009947 */ /* 0x000fea0005800000 */
[----:B------:R-:W-:-:S04]  /*d220*/  LOP3.LUT P3, RZ, R25, 0x7fffffff, RZ, 0xc0, !PT ;  /* 0x7fffffff19ff7812 */ /* 0x000fc8000786c0ff */
[----:B------:R-:W-:-:S13]  /*d230*/  PLOP3.LUT P1, PT, P1, P3, PT, 0x2a, 0x0 ;  /* 0x000000000000781c */ /* 0x000fda0000f26572 */
[----:B------:R-:W-:Y:S05]  /*d240*/  @P1 BRA `(.L_x_244) ;  /* 0x0000046000001947 */ /* 0x000fea0003800000 */
[----:B------:R-:W-:-:S04]  /*d250*/  LOP3.LUT P1, RZ, R26, 0x7fffffff, RZ, 0xc0, !PT ;  /* 0x7fffffff1aff7812 */ /* 0x000fc8000782c0ff */
[----:B------:R-:W-:-:S13]  /*d260*/  PLOP3.LUT P0, PT, P0, P1, PT, 0x2a, 0x0 ;  /* 0x000000000000781c */ /* 0x000fda0000702572 */
[----:B------:R-:W-:Y:S05]  /*d270*/  @P0 BRA `(.L_x_245) ;  /* 0x0000040000000947 */ /* 0x000fea0003800000 */
[----:B------:R-:W-:Y:S02]  /*d280*/  ISETP.GE.AND P0, PT, R112, RZ, PT ;  /* 0x000000ff7000720c */ /* 0x000fe40003f06270 */
[----:B------:R-:W-:-:S11]  /*d290*/  ISETP.GE.AND P1, PT, R113, RZ, PT ;  /* 0x000000ff7100720c */ /* 0x000fd60003f26270 */
[----:B------:R-:W-:Y:S01]  /*d2a0*/  @P0 MOV R27, RZ ;  /* 0x000000ff001b0202 */ /* 0x000fe20000000f00 */
[----:B------:R-:W-:Y:S01]  /*d2b0*/  @!P0 FFMA R25, R25, 1.84467440737095516160e+19, RZ ;  /* 0x5f80000019198823 */ /* 0x000fe200000000ff */
[----:B------:R-:W-:Y:S01]  /*d2c0*/  @!P0 MOV R27, 0xffffffc0 ;  /* 0xffffffc0001b8802 */ /* 0x000fe20000000f00 */
[----:B------:R-:W-:-:S03]  /*d2d0*/  @!P1 FFMA R26, R26, 1.84467440737095516160e+19, RZ ;  /* 0x5f8000001a1a9823 */ /* 0x000fc600000000ff */
[----:B------:R-:W-:Y:S02]  /*d2e0*/  @!P1 IADD3 R27, R27, 0x40, RZ ;  /* 0x000000401b1b9810 */ /* 0x000fe40007ffe0ff */
.L_x_241:
[----:B------:R-:W-:Y:S01]  /*d2f0*/  LEA R113, R111, 0xc0800000, 0x17 ;  /* 0xc08000006f717811 */ /* 0x000fe200078eb8ff */
[----:B------:R-:W-:Y:S03]  /*d300*/  BSSY B3, `(.L_x_246) ;  /* 0x0000036000037945 */ /* 0x000fe60003800000 */
[----:B------:R-:W-:Y:S02]  /*d310*/  IADD3 R113, -R113, R26, RZ ;  /* 0x0000001a71717210 */ /* 0x000fe40007ffe1ff */
[----:B------:R-:W-:Y:S02]  /*d320*/  IADD3 R26, R115, -0x7f, RZ ;  /* 0xffffff81731a7810 */ /* 0x000fe40007ffe0ff */
[----:B------:R-:W0:Y:S01]  /*d330*/  MUFU.RCP R112, R113 ;  /* 0x0000007100707308 */ /* 0x000e220000001000 */
[----:B------:R-:W-:Y:S02]  /*d340*/  FADD.FTZ R114, -R113, -RZ ;  /* 0x800000ff71727221 */ /* 0x000fe40000010100 */
[----:B------:R-:W-:-:S02]  /*d350*/  IMAD R25, R26, -0x800000, R25 ;  /* 0xff8000001a197824 */ /* 0x000fc400078e0219 */
[----:B0-----:R-:W-:-:S04]  /*d360*/  FFMA R115, R112, R114, 1 ;  /* 0x3f80000070737423 */ /* 0x001fc80000000072 */
[----:B------:R-:W-:-:S04]  /*d370*/  FFMA R117, R112, R115, R112 ;  /* 0x0000007370757223 */ /* 0x000fc80000000070 */
[----:B------:R-:W-:-:S04]  /*d380*/  FFMA R112, R25, R117, RZ ;  /* 0x0000007519707223 */ /* 0x000fc800000000ff */
[----:B------:R-:W-:-:S04]  /*d390*/  FFMA R115, R114, R112, R25 ;  /* 0x0000007072737223 */ /* 0x000fc80000000019 */
[----:B------:R-:W-:Y:S01]  /*d3a0*/  FFMA R116, R117, R115, R112 ;  /* 0x0000007375747223 */ /* 0x000fe20000000070 */
[----:B------:R-:W-:-:S03]  /*d3b0*/  IADD3 R112, R26, 0x7f, -R111 ;  /* 0x0000007f1a707810 */ /* 0x000fc60007ffe86f */
[----:B------:R-:W-:Y:S01]  /*d3c0*/  FFMA R115, R114, R116, R25 ;  /* 0x0000007472737223 */ /* 0x000fe20000000019 */
[----:B------:R-:W-:-:S03]  /*d3d0*/  IADD3 R112, R112, R27, RZ ;  /* 0x0000001b70707210 */ /* 0x000fc60007ffe0ff */
[----:B------:R-:W-:-:S05]  /*d3e0*/  FFMA R25, R117, R115, R116 ;  /* 0x0000007375197223 */ /* 0x000fca0000000074 */
[----:B------:R-:W-:-:S04]  /*d3f0*/  SHF.R.U32.HI R26, RZ, 0x17, R25 ;  /* 0x00000017ff1a7819 */ /* 0x000fc80000011619 */
[----:B------:R-:W-:-:S04]  /*d400*/  LOP3.LUT R26, R26, 0xff, RZ, 0xc0, !PT ;  /* 0x000000ff1a1a7812 */ /* 0x000fc800078ec0ff */
[----:B------:R-:W-:-:S04]  /*d410*/  IADD3 R113, R26, R112, RZ ;  /* 0x000000701a717210 */ /* 0x000fc80007ffe0ff */
[----:B------:R-:W-:-:S04]  /*d420*/  IADD3 R26, R113, -0x1, RZ ;  /* 0xffffffff711a7810 */ /* 0x000fc80007ffe0ff */
[----:B------:R-:W-:-:S13]  /*d430*/  ISETP.GE.U32.AND P0, PT, R26, 0xfe, PT ;  /* 0x000000fe1a00780c */ /* 0x000fda0003f06070 */
[----:B------:R-:W-:Y:S05]  /*d440*/  @!P0 BRA `(.L_x_247) ;  /* 0x0000020000008947 */ /* 0x000fea0003800000 */
[----:B------:R-:W-:-:S13]  /*d450*/  ISETP.GT.AND P0, PT, R113, 0xfe, PT ;  /* 0x000000fe7100780c */ /* 0x000fda0003f04270 */
[----:B------:R-:W-:Y:S05]  /*d460*/  @P0 BRA `(.L_x_248) ;  /* 0x000001b000000947 */ /* 0x000fea0003800000 */
[----:B------:R-:W-:-:S13]  /*d470*/  ISETP.GE.AND P0, PT, R113, 0x1, PT ;  /* 0x000000017100780c */ /* 0x000fda0003f06270 */
[----:B------:R-:W-:Y:S05]  /*d480*/  @P0 BRA `(.L_x_249) ;  /* 0x000001d000000947 */ /* 0x000fea0003800000 */
[----:B------:R-:W-:Y:S02]  /*d490*/  ISETP.GE.AND P0, PT, R113, -0x18, PT ;  /* 0xffffffe87100780c */ /* 0x000fe40003f06270 */
[----:B------:R-:W-:-:S11]  /*d4a0*/  LOP3.LUT R25, R25, 0x80000000, RZ, 0xc0, !PT ;  /* 0x8000000019197812 */ /* 0x000fd600078ec0ff */
[----:B------:R-:W-:Y:S05]  /*d4b0*/  @!P0 BRA `(.L_x_249) ;  /* 0x000001a000008947 */ /* 0x000fea0003800000 */
[-CC-:B------:R-:W-:Y:S01]  /*d4c0*/  FFMA.RZ R26, R117, R115.reuse, R116.reuse ;  /* 0x00000073751a7223 */ /* 0x180fe2000000c074 */
[----:B------:R-:W-:Y:S01]  /*d4d0*/  IADD3 R112, R113, 0x20, RZ ;  /* 0x0000002071707810 */ /* 0x000fe20007ffe0ff */
[-CC-:B------:R-:W-:Y:S01]  /*d4e0*/  FFMA.RM R27, R117, R115.reuse, R116.reuse ;  /* 0x00000073751b7223 */ /* 0x180fe20000004074 */
[----:B------:R-:W-:Y:S02]  /*d4f0*/  ISETP.NE.AND P3, PT, R113, RZ, PT ;  /* 0x000000ff7100720c */ /* 0x000fe40003f65270 */
[----:B------:R-:W-:Y:S01]  /*d500*/  LOP3.LUT R111, R26, 0x7fffff, RZ, 0xc0, !PT ;  /* 0x007fffff1a6f7812 */ /* 0x000fe200078ec0ff */
[----:B------:R-:W-:Y:S01]  /*d510*/  FFMA.RP R26, R117, R115, R116 ;  /* 0x00000073751a7223 */ /* 0x000fe20000008074 */
[----:B------:R-:W-:Y:S02]  /*d520*/  ISETP.NE.AND P1, PT, R113, RZ, PT ;  /* 0x000000ff7100720c */ /* 0x000fe40003f25270 */
[----:B------:R-:W-:Y:S02]  /*d530*/  LOP3.LUT R111, R111, 0x800000, RZ, 0xfc, !PT ;  /* 0x008000006f6f7812 */ /* 0x000fe400078efcff */
[----:B------:R-:W-:-:S02]  /*d540*/  IADD3 R113, -R113, RZ, RZ ;  /* 0x000000ff71717210 */ /* 0x000fc40007ffe1ff */
[----:B------:R-:W-:Y:S02]  /*d550*/  SHF.L.U32 R112, R111, R112, RZ ;  /* 0x000000706f707219 */ /* 0x000fe400000006ff */
[----:B------:R-:W-:Y:S02]  /*d560*/  FSETP.NEU.FTZ.AND P0, PT, R26, R27, PT ;  /* 0x0000001b1a00720b */ /* 0x000fe40003f1d000 */
[----:B------:R-:W-:Y:S02]  /*d570*/  SEL R26, R113, RZ, P3 ;  /* 0x000000ff711a7207 */ /* 0x000fe40001800000 */
[----:B------:R-:W-:Y:S02]  /*d580*/  ISETP.NE.AND P1, PT, R112, RZ, P1 ;  /* 0x000000ff7000720c */ /* 0x000fe40000f25270 */
[----:B------:R-:W-:Y:S02]  /*d590*/  SHF.R.U32.HI R26, RZ, R26, R111 ;  /* 0x0000001aff1a7219 */ /* 0x000fe4000001166f */
[----:B------:R-:W-:-:S02]  /*d5a0*/  PLOP3.LUT P0, PT, P0, P1, PT, 0xa8, 0x0 ;  /* 0x000000000000781c */ /* 0x000fc40000703570 */
[----:B------:R-:W-:Y:S02]  /*d5b0*/  SHF.R.U32.HI R112, RZ, 0x1, R26 ;  /* 0x00000001ff707819 */ /* 0x000fe4000001161a */
[----:B------:R-:W-:-:S04]  /*d5c0*/  SEL R27, RZ, 0x1, !P0 ;  /* 0x00000001ff1b7807 */ /* 0x000fc80004000000 */
[----:B------:R-:W-:-:S04]  /*d5d0*/  LOP3.LUT R27, R27, 0x1, R112, 0xf8, !PT ;  /* 0x000000011b1b7812 */ /* 0x000fc800078ef870 */
[----:B------:R-:W-:-:S04]  /*d5e0*/  LOP3.LUT R27, R27, R26, RZ, 0xc0, !PT ;  /* 0x0000001a1b1b7212 */ /* 0x000fc800078ec0ff */
[----:B------:R-:W-:-:S04]  /*d5f0*/  IADD3 R112, R112, R27, RZ ;  /* 0x0000001b70707210 */ /* 0x000fc80007ffe0ff */
[----:B------:R-:W-:Y:S01]  /*d600*/  LOP3.LUT R25, R112, R25, RZ, 0xfc, !PT ;  /* 0x0000001970197212 */ /* 0x000fe200078efcff */
[----:B------:R-:W-:Y:S05]  /*d610*/  BRA `(.L_x_249) ;  /* 0x0000004000007947 */ /* 0x000fea0003800000 */
.L_x_248:
[----:B------:R-:W-:-:S04]  /*d620*/  LOP3.LUT R25, R25, 0x80000000, RZ, 0xc0, !PT ;  /* 0x8000000019197812 */ /* 0x000fc800078ec0ff */
[----:B------:R-:W-:Y:S01]  /*d630*/  LOP3.LUT R25, R25, 0x7f800000, RZ, 0xfc, !PT ;  /* 0x7f80000019197812 */ /* 0x000fe200078efcff */
[----:B------:R-:W-:Y:S05]  /*d640*/  BRA `(.L_x_249) ;  /* 0x0000001000007947 */ /* 0x000fea0003800000 */
.L_x_247:
[----:B------:R-:W-:Y:S02]  /*d650*/  LEA R25, R112, R25, 0x17 ;  /* 0x0000001970197211 */ /* 0x000fe400078eb8ff */
.L_x_249:
[----:B------:R-:W-:Y:S05]  /*d660*/  BSYNC B3 ;  /* 0x0000000000037941 */ /* 0x000fea0003800000 */
.L_x_246:
[----:B------:R-:W-:Y:S05]  /*d670*/  BRA `(.L_x_250) ;  /* 0x0000008000007947 */ /* 0x000fea0003800000 */
.L_x_245:
[----:B------:R-:W-:-:S04]  /*d680*/  LOP3.LUT R25, R26, 0x80000000, R25, 0x48, !PT ;  /* 0x800000001a197812 */ /* 0x000fc800078e4819 */
[----:B------:R-:W-:Y:S01]  /*d690*/  LOP3.LUT R25, R25, 0x7f800000, RZ, 0xfc, !PT ;  /* 0x7f80000019197812 */ /* 0x000fe200078efcff */
[----:B------:R-:W-:Y:S05]  /*d6a0*/  BRA `(.L_x_250) ;  /* 0x0000005000007947 */ /* 0x000fea0003800000 */
.L_x_244:
[----:B------:R-:W-:Y:S01]  /*d6b0*/  LOP3.LUT R25, R26, 0x80000000, R25, 0x48, !PT ;  /* 0x800000001a197812 */ /* 0x000fe200078e4819 */
[----:B------:R-:W-:Y:S05]  /*d6c0*/  BRA `(.L_x_250) ;  /* 0x0000003000007947 */ /* 0x000fea0003800000 */
.L_x_243:
[----:B------:R-:W0:Y:S01]  /*d6d0*/  MUFU.RSQ R25, -QNAN ;  /* 0xffc0000000197908 */ /* 0x000e220000001400 */
[----:B------:R-:W-:Y:S05]  /*d6e0*/  BRA `(.L_x_250) ;  /* 0x0000001000007947 */ /* 0x000fea0003800000 */
.L_x_242:
[----:B------:R-:W-:Y:S02]  /*d6f0*/  FADD.FTZ R25, R25, R26 ;  /* 0x0000001a19197221 */ /* 0x000fe40000010000 */
.L_x_250:
[----:B------:R-:W-:Y:S05]  /*d700*/  BSYNC B2 ;  /* 0x0000000000027941 */ /* 0x000fea0003800000 */
.L_x_240:
[----:B------:R-:W-:Y:S02]  /*d710*/  MOV R26, R109 ;  /* 0x0000006d001a7202 */ /* 0x000fe40000000f00 */
[----:B------:R-:W-:-:S04]  /*d720*/  MOV R27, 0x0 ;  /* 0x00000000001b7802 */ /* 0x000fc80000000f00 */
[----:B------:R-:W-:Y:S05]  /*d730*/  RET.REL.NODEC R26 `(my_create_soft_contacts_cuda_kernel_backward) ;  /* 0xffff28c01a007950 */ /* 0x000fea0003c3ffff */
.L_x_251:
[----:B------:R-:W-:-:S00]  /*d740*/  BRA `(.L_x_251) ;  /* 0xfffffff000007947 */ /* 0x000fc0000383ffff */
[----:B------:R-:W-:-:S00]  /*d750*/  NOP ;  /* 0x0000000000007918 */ /* 0x000fc00000000000 */
        /* <DEDUP_REMOVED lines=10> */
.L_x_1244:


//--------------------- .text.my_create_soft_contacts_cuda_kernel_forward --------------------------
	.section	.text.my_create_soft_contacts_cuda_kernel_forward,"ax",@progbits
	.sectioninfo	@"SHI_REGISTERS=88"
	.align	128
        .global         my_create_soft_contacts_cuda_kernel_forward
        .type           my_create_soft_contacts_cuda_kernel_forward,@function
        .size           my_create_soft_contacts_cuda_kernel_forward,(.L_x_1248 - my_create_soft_contacts_cuda_kernel_forward)
        .other          my_create_soft_contacts_cuda_kernel_forward,@"STO_CUDA_ENTRY STV_DEFAULT"
my_create_soft_contacts_cuda_kernel_forward:
.text.my_create_soft_contacts_cuda_kernel_forward:
        /* <DEDUP_REMOVED lines=9> */
[----:B------:R-:W-:Y:S01]  /*0090*/  ULDC UR6, c[0x0][0x0] ;  /* 0x0000000000067ab9 */ /* 0x000fe20000000800 */
[----:B------:R-:W-:Y:S01]  /*00a0*/  BSSY B0, `(.L_x_252) ;  /* 0x00006b9000007945 */ /* 0x000fe20003800000 */
[----:B------:R-:W-:Y:S01]  /*00b0*/  ULDC UR7, c[0x0][0xc] ;  /* 0x0000030000077ab9 */ /* 0x000fe20000000800 */
[----:B------:R-:W-:Y:S01]  /*00c0*/  MOV R34, R20 ;  /* 0x0000001400227202 */ /* 0x000fe20000000f00 */
[----:B------:R-:W-:Y:S02]  /*00d0*/  UIMAD.WIDE.U32 UR6, UR6, UR7, URZ ;  /* 0x00000007060672a5 */ /* 0x000fe4000f8e003f */
        /* <DEDUP_REMOVED lines=11> */
[----:B------:R-:W-:Y:S02]  /*0190*/  UMOV UR4, URZ ;  /* 0x0000003f00047c82 */ /* 0x000fe40008000000 */
[----:B------:R-:W-:Y:S02]  /*01a0*/  ULDC UR5, c[0x0][0x164] ;  /* 0x0000590000057ab9 */ /* 0x000fe40000000800 */
[----:B------:R-:W-:Y:S02]  /*01b0*/  USHF.R.S32.HI UR8, URZ, 0x1f, UR8 ;  /* 0x0000001f3f087899 */ /* 0x000fe40008011408 */
        /* <DEDUP_REMOVED lines=11> */
[----:B------:R-:W-:Y:S02]  /*0270*/  UIADD3 UR19, UR7, UR4, URZ ;  /* 0x0000000407137290 */ /* 0x000fe4000fffe03f */
[----:B------:R-:W-:-:S02]  /*0280*/  ULDC.64 UR20, c[0x0][0x118] ;  /* 0x0000460000147ab9 */ /* 0x000fc40000000a00 */
.L_x_395:
[----:B------:R-:W-:Y:S01]  /*0290*/  LOP3.LUT R0, R21, UR5, RZ, 0xfc, !PT ;  /* 0x0000000515007c12 */ /* 0x000fe2000f8efcff */
[----:B------:R-:W-:Y:S01]  /*02a0*/  YIELD ;  /* 0x0000000000007946 */ /* 0x000fe20003800000 */
[----:B------:R-:W-:Y:S02]  /*02b0*/  BSSY B1, `(.L_x_253) ;  /* 0x000001c000017945 */ /* 0x000fe40003800000 */
[----:B------:R-:W-:-:S13]  /*02c0*/  ISETP.NE.U32.AND P0, PT, R0, RZ, PT ;  /* 0x000000ff0000720c */ /* 0x000fda0003f05070 */
[----:B01----:R-:W-:Y:S05]  /*02d0*/  @!P0 BRA `(.L_x_254) ;  /* 0x0000005000008947 */ /* 0x003fea0003800000 */
[----:B------:R-:W-:Y:S02]  /*02e0*/  MOV R6, 0x300 ;  /* 0x0000030000067802 */ /* 0x000fe40000000f00 */
[----:B------:R-:W-:Y:S05]  /*02f0*/  CALL.REL.NOINC `($__internal_4_$__cuda_sm20_div_u64) ;  /* 0x0000695000007944 */ /* 0x000fea0003c00000 */
[----:B------:R-:W-:-:S05]  /*0300*/  IADD3 R39, -R38, RZ, RZ ;  /* 0x000000ff26277210 */ /* 0x000fca0007ffe1ff */
[----:B------:R-:W-:Y:S01]  /*0310*/  IMAD R39, R39, c[0x0][0x164], R34 ;  /* 0x0000590027277a24 */ /* 0x000fe200078e0222 */
[----:B------:R-:W-:Y:S05]  /*0320*/  BRA `(.L_x_255) ;  /* 0x0000014000007947 */ /* 0x000fea0003800000 */
.L_x_254:
        /* <DEDUP_REMOVED lines=20> */
.L_x_255:
[----:B------:R-:W-:Y:S05]  /*0470*/  BSYNC B1 ;  /* 0x0000000000017941 */ /* 0x000fea0003800000 */
.L_x_253:
[----:B------:R-:W-:Y:S02]  /*0480*/  SHF.R.S32.HI R22, RZ, 0x1f, R38 ;  /* 0x0000001fff167819 */ /* 0x000fe40000011426 */
[----:B------:R-:W-:-:S03]  /*0490*/  MOV R3, c[0x0][0x210] ;  /* 0x0000840000037a02 */ /* 0x000fc60000000f00 */
[----:B------:R-:W-:Y:S02]  /*04a0*/  IMAD R5, R22, c[0x0][0x210], RZ ;  /* 0x0000840016057a24 */ /* 0x000fe400078e02ff */
[----:B------:R-:W-:-:S04]  /*04b0*/  IMAD.WIDE.U32 R2, R38, R3, c[0x0][0x1f0] ;  /* 0x00007c0026027625 */ /* 0x000fc800078e0003 */
[----:B------:R-:W-:-:S05]  /*04c0*/  IMAD R5, R38, UR8, R5 ;  /* 0x0000000826057c24 */ /* 0x000fca000f8e0205 */
[----:B------:R-:W-:-:S05]  /*04d0*/  IADD3 R3, R3, R5, RZ ;  /* 0x0000000503037210 */ /* 0x000fca0007ffe0ff */
[----:B------:R-:W2:Y:S02]  /*04e0*/  LDG.E R2, [R2.64] ;  /* 0x0000001402027981 */ /* 0x000ea4000c1e1900 */
[----:B--2---:R-:W-:-:S04]  /*04f0*/  LOP3.LUT R0, R2, 0x1, RZ, 0xc0, !PT ;  /* 0x0000000102007812 */ /* 0x004fc800078ec0ff */
[----:B------:R-:W-:-:S13]  /*0500*/  ISETP.NE.U32.AND P0, PT, R0, 0x1, PT ;  /* 0x000000010000780c */ /* 0x000fda0003f05070 */
[----:B------:R-:W-:Y:S05]  /*0510*/  @P0 EXIT ;  /* 0x000000000000094d */ /* 0x000fea0003800000 */
[----:B------:R-:W-:Y:S02]  /*0520*/  SHF.R.S32.HI R5, RZ, 0x1f, R39 ;  /* 0x0000001fff057819 */ /* 0x000fe40000011427 */
[----:B------:R-:W-:-:S03]  /*0530*/  MOV R2, c[0x0][0x2b8] ;  /* 0x0000ae0000027a02 */ /* 0x000fc60000000f00 */
[----:B------:R-:W-:Y:S02]  /*0540*/  IMAD R0, R5, c[0x0][0x2b8], RZ ;  /* 0x0000ae0005007a24 */ /* 0x000fe400078e02ff */
[----:B------:R-:W-:-:S04]  /*0550*/  IMAD.WIDE.U32 R2, R39, R2, c[0x0][0x298] ;  /* 0x0000a60027027625 */ /* 0x000fc800078e0002 */
[----:B------:R-:W-:-:S05]  /*0560*/  IMAD R7, R39, UR9, R0 ;  /* 0x0000000927077c24 */ /* 0x000fca000f8e0200 */
[----:B------:R-:W-:-:S06]  /*0570*/  IADD3 R3, R3, R7, RZ ;  /* 0x0000000703037210 */ /* 0x000fcc0007ffe0ff */
[----:B------:R0:W2:Y:S01]  /*0580*/  LDG.E R3, [R2.64] ;  /* 0x0000001402037981 */ /* 0x0000a2000c1e1900 */
[----:B------:R-:W-:Y:S01]  /*0590*/  MOV R8, c[0x0][0x280] ;  /* 0x0000a00000087a02 */ /* 0x000fe20000000f00 */
[----:B------:R-:W-:Y:S01]  /*05a0*/  IMAD R4, R5, c[0x0][0x280], RZ ;  /* 0x0000a00005047a24 */ /* 0x000fe200078e02ff */
[----:B------:R-:W-:Y:S02]  /*05b0*/  MOV R52, RZ ;  /* 0x000000ff00347202 */ /* 0x000fe40000000f00 */
[----:B------:R-:W-:Y:S01]  /*05c0*/  MOV R16, RZ ;  /* 0x000000ff00107202 */ /* 0x000fe20000000f00 */
[----:B------:R-:W-:-:S04]  /*05d0*/  IMAD.WIDE.U32 R8, R39, R8, c[0x0][0x260] ;  /* 0x0000980027087625 */ /* 0x000fc800078e0008 */
[----:B------:R-:W-:-:S05]  /*05e0*/  IMAD R13, R39, UR12, R4 ;  /* 0x0000000c270d7c24 */ /* 0x000fca000f8e0204 */
[----:B------:R-:W-:Y:S02]  /*05f0*/  IADD3 R9, R9, R13, RZ ;  /* 0x0000000d09097210 */ /* 0x000fe40007ffe0ff */
[----:B------:R-:W-:-:S03]  /*0600*/  MOV R18, RZ ;  /* 0x000000ff00127202 */ /* 0x000fc60000000f00 */
[----:B------:R1:W3:Y:S04]  /*0610*/  LDG.E R41, [R8.64+0x4] ;  /* 0x0000041408297981 */ /* 0x0002e8000c1e1900 */
[----:B------:R1:W4:Y:S04]  /*0620*/  LDG.E R42, [R8.64] ;  /* 0x00000014082a7981 */ /* 0x000328000c1e1900 */
[----:B------:R1:W3:Y:S04]  /*0630*/  LDG.E R43, [R8.64+0x8] ;  /* 0x00000814082b7981 */ /* 0x0002e8000c1e1900 */
[----:B------:R1:W3:Y:S01]  /*0640*/  LDG.E R44, [R8.64+0x18] ;  /* 0x00001814082c7981 */ /* 0x0002e2000c1e1900 */
[----:B------:R-:W-:-:S03]  /*0650*/  CS2R R12, SRZ ;  /* 0x00000000000c7805 */ /* 0x000fc6000001ff00 */
[----:B------:R1:W3:Y:S01]  /*0660*/  LDG.E R45, [R8.64+0x10] ;  /* 0x00001014082d7981 */ /* 0x0002e2000c1e1900 */
[----:B------:R-:W-:-:S03]  /*0670*/  MOV R10, c[0x0][0x2f0] ;  /* 0x0000bc00000a7a02 */ /* 0x000fc60000000f00 */
[----:B------:R1:W3:Y:S01]  /*0680*/  LDG.E R46, [R8.64+0xc] ;  /* 0x00000c14082e7981 */ /* 0x0002e2000c1e1900 */
[----:B0-----:R-:W-:Y:S01]  /*0690*/  SHF.R.S32.HI R2, RZ, 0x1f, R10 ;  /* 0x0000001fff027819 */ /* 0x001fe2000001140a */
[----:B------:R-:W-:Y:S02]  /*06a0*/  IMAD R4, R5, c[0x0][0x2f0], RZ ;  /* 0x0000bc0005047a24 */ /* 0x000fe400078e02ff */
[----:B------:R1:W3:Y:S01]  /*06b0*/  LDG.E R47, [R8.64+0x14] ;  /* 0x00001414082f7981 */ /* 0x0002e2000c1e1900 */
[----:B------:R-:W-:Y:S01]  /*06c0*/  MOV R14, RZ ;  /* 0x000000ff000e7202 */ /* 0x000fe20000000f00 */
[----:B------:R-:W-:Y:S01]  /*06d0*/  IMAD R19, R2, R39, R4 ;  /* 0x0000002702137224 */ /* 0x000fe200078e0204 */
[----:B--2---:R-:W-:-:S13]  /*06e0*/  ISETP.GE.AND P0, PT, R3, RZ, PT ;  /* 0x000000ff0300720c */ /* 0x004fda0003f06270 */
[----:B------:R-:W-:Y:S02]  /*06f0*/  @P0 SHF.R.S32.HI R0, RZ, 0x1f, R3 ;  /* 0x0000001fff000819 */ /* 0x000fe40000011403 */
[----:B------:R-:W-:-:S03]  /*0700*/  @P0 MOV R6, c[0x0][0x248] ;  /* 0x0000920000060a02 */ /* 0x000fc60000000f00 */
[----:B------:R-:W-:Y:S02]  /*0710*/  @P0 IMAD R0, R0, c[0x0][0x248], RZ ;  /* 0x0000920000000a24 */ /* 0x000fe400078e02ff */
[----:B------:R-:W-:-:S04]  /*0720*/  @P0 IMAD.WIDE.U32 R6, R3, R6, c[0x0][0x228] ;  /* 0x00008a0003060625 */ /* 0x000fc800078e0006 */
[----:B------:R-:W-:Y:S01]  /*0730*/  @P0 IMAD R11, R3, UR13, R0 ;  /* 0x0000000d030b0c24 */ /* 0x000fe2000f8e0200 */
[----:B------:R-:W-:-:S04]  /*0740*/  MOV R0, 0x3f800000 ;  /* 0x3f80000000007802 */ /* 0x000fc80000000f00 */
[----:B------:R-:W-:-:S05]  /*0750*/  @P0 IADD3 R7, R7, R11, RZ ;  /* 0x0000000b07070210 */ /* 0x000fca0007ffe0ff */
[----:B------:R0:W3:Y:S04]  /*0760*/  @P0 LDG.E R52, [R6.64+0x10] ;  /* 0x0000101406340981 */ /* 0x0000e8000c1e1900 */
[----:B------:R0:W4:Y:S04]  /*0770*/  @P0 LDG.E R16, [R6.64+0xc] ;  /* 0x00000c1406100981 */ /* 0x000128000c1e1900 */
[----:B------:R0:W2:Y:S04]  /*0780*/  @P0 LDG.E R18, [R6.64+0x14] ;  /* 0x0000141406120981 */ /* 0x0000a8000c1e1900 */
[----:B------:R0:W2:Y:S01]  /*0790*/  @P0 LDG.E R0, [R6.64+0x18] ;  /* 0x0000181406000981 */ /* 0x0000a2000c1e1900 */
[----:B------:R-:W-:Y:S01]  /*07a0*/  IMAD R3, R22, c[0x0][0x1a0], RZ ;  /* 0x0000680016037a24 */ /* 0x000fe200078e02ff */
[----:B------:R-:W-:-:S02]  /*07b0*/  MOV R11, c[0x0][0x1a0] ;  /* 0x00006800000b7a02 */ /* 0x000fc40000000f00 */
[----:B------:R0:W2:Y:S01]  /*07c0*/  @P0 LDG.E R13, [R6.64+0x4] ;  /* 0x00000414060d0981 */ /* 0x0000a2000c1e1900 */
[C---:B------:R-:W-:Y:S02]  /*07d0*/  IMAD R15, R38.reuse, UR10, R3 ;  /* 0x0000000a260f7c24 */ /* 0x040fe4000f8e0203 */
[----:B------:R-:W-:Y:S01]  /*07e0*/  IMAD.WIDE.U32 R2, R38, R11, c[0x0][0x180] ;  /* 0x0000600026027625 */ /* 0x000fe200078e000b */
[----:B------:R0:W2:Y:S04]  /*07f0*/  @P0 LDG.E R12, [R6.64] ;  /* 0x00000014060c0981 */ /* 0x0000a8000c1e1900 */
[----:B------:R0:W2:Y:S01]  /*0800*/  @P0 LDG.E R14, [R6.64+0x8] ;  /* 0x00000814060e0981 */ /* 0x0000a2000c1e1900 */
[----:B------:R-:W-:-:S05]  /*0810*/  IADD3 R3, R3, R15, RZ ;  /* 0x0000000f03037210 */ /* 0x000fca0007ffe0ff */
[----:B------:R0:W2:Y:S04]  /*0820*/  LDG.E R23, [R2.64+0x4] ;  /* 0x0000041402177981 */ /* 0x0000a8000c1e1900 */
[----:B------:R0:W2:Y:S04]  /*0830*/  LDG.E R24, [R2.64] ;  /* 0x0000001402187981 */ /* 0x0000a8000c1e1900 */
[----:B------:R0:W2:Y:S01]  /*0840*/  LDG.E R26, [R2.64+0x8] ;  /* 0x00000814021a7981 */ /* 0x0000a2000c1e1900 */
[----:B------:R-:W-:-:S05]  /*0850*/  IMAD.WIDE.U32 R10, R39, R10, c[0x0][0x2d0] ;  /* 0x0000b400270a7625 */ /* 0x000fca00078e000a */
[----:B------:R-:W-:-:S05]  /*0860*/  IADD3 R11, R11, R19, RZ ;  /* 0x000000130b0b7210 */ /* 0x000fca0007ffe0ff */
[----:B------:R0:W2:Y:S01]  /*0870*/  LDG.E R19, [R10.64] ;  /* 0x000000140a137981 */ /* 0x0000a2000c1e1900 */
[----:B------:R-:W-:Y:S01]  /*0880*/  MOV R20, c[0x0][0x3d0] ;  /* 0x0000f40000147a02 */ /* 0x000fe20000000f00 */
[----:B-1----:R-:W-:Y:S02]  /*0890*/  IMAD R9, R22, c[0x0][0x1d8], RZ ;  /* 0x0000760016097a24 */ /* 0x002fe400078e02ff */
[----:B------:R-:W-:Y:S01]  /*08a0*/  IMAD R8, R5, c[0x0][0x3d0], RZ ;  /* 0x0000f40005087a24 */ /* 0x000fe200078e02ff */
[----:B------:R-:W-:Y:S01]  /*08b0*/  SHF.R.S32.HI R4, RZ, 0x1f, R20 ;  /* 0x0000001fff047819 */ /* 0x000fe20000011414 */
[----:B------:R-:W-:Y:S01]  /*08c0*/  IMAD R15, R38, UR11, R9 ;  /* 0x0000000b260f7c24 */ /* 0x000fe2000f8e0209 */
[----:B0-----:R-:W-:-:S03]  /*08d0*/  MOV R7, c[0x0][0x1d8] ;  /* 0x0000760000077a02 */ /* 0x001fc60000000f00 */
[----:B------:R-:W-:Y:S02]  /*08e0*/  IMAD R11, R4, R39, R8 ;  /* 0x00000027040b7224 */ /* 0x000fe400078e0208 */
[----:B------:R-:W-:-:S05]  /*08f0*/  IMAD.WIDE.U32 R8, R39, R20, c[0x0][0x3b0] ;  /* 0x0000ec0027087625 */ /* 0x000fca00078e0014 */
[----:B------:R-:W-:Y:S01]  /*0900*/  IADD3 R3, R9, R11, RZ ;  /* 0x0000000b09037210 */ /* 0x000fe20007ffe0ff */
[----:B------:R-:W-:Y:S01]  /*0910*/  IMAD.WIDE.U32 R6, R38, R7, c[0x0][0x1b8] ;  /* 0x00006e0026067625 */ /* 0x000fe200078e0007 */
[----:B------:R-:W-:-:S04]  /*0920*/  MOV R2, R8 ;  /* 0x0000000800027202 */ /* 0x000fc80000000f00 */
[----:B------:R-:W-:Y:S01]  /*0930*/  IADD3 R7, R7, R15, RZ ;  /* 0x0000000f07077210 */ /* 0x000fe20007ffe0ff */
[----:B------:R0:W5:Y:S04]  /*0940*/  LDG.E R49, [R2.64] ;  /* 0x0000001402317981 */ /* 0x000168000c1e1900 */
[----:B------:R1:W5:Y:S04]  /*0950*/  LDG.E R4, [R6.64] ;  /* 0x0000001406047981 */ /* 0x000368000c1e1900 */
[----:B------:R0:W5:Y:S04]  /*0960*/  LDG.E R51, [R2.64+0x4] ;  /* 0x0000041402337981 */ /* 0x000168000c1e1900 */
[----:B------:R0:W5:Y:S01]  /*0970*/  LDG.E R56, [R2.64+0x8] ;  /* 0x0000081402387981 */ /* 0x000162000c1e1900 */
[----:B------:R-:W-:Y:S01]  /*0980*/  BSSY B1, `(.L_x_256) ;  /* 0x0000599000017945 */ /* 0x000fe20003800000 */
[----:B---3--:R-:W-:-:S04]  /*0990*/  FMUL R9, R41, R52 ;  /* 0x0000003429097220 */ /* 0x008fc80000400000 */
[----:B----4-:R-:W-:-:S04]  /*09a0*/  FFMA R8, R42, R16, R9 ;  /* 0x000000102a087223 */ /* 0x010fc80000000009 */
[-C--:B--2---:R-:W-:Y:S01]  /*09b0*/  FFMA R8, R43, R18.reuse, R8 ;  /* 0x000000122b087223 */ /* 0x084fe20000000008 */
[----:B------:R-:W-:Y:S01]  /*09c0*/  FMUL R10, R41, R18 ;  /* 0x00000012290a7220 */ /* 0x000fe20000400000 */
[----:B------:R-:W-:Y:S02]  /*09d0*/  FADD R9, R0, R0 ;  /* 0x0000000000097221 */ /* 0x000fe40000000000 */
[----:B-1----:R-:W-:Y:S01]  /*09e0*/  FADD R7, R8, R8 ;  /* 0x0000000808077221 */ /* 0x002fe20000000000 */
[----:B------:R-:W-:Y:S01]  /*09f0*/  FMUL R11, R43, R16 ;  /* 0x000000102b0b7220 */ /* 0x000fe20000400000 */
[----:B------:R-:W-:Y:S01]  /*0a00*/  FFMA R6, R9, R0, -1 ;  /* 0xbf80000009067423 */ /* 0x000fe20000000000 */
[----:B------:R-:W-:Y:S01]  /*0a10*/  FFMA R9, R43, R52, -R10 ;  /* 0x000000342b097223 */ /* 0x000fe2000000080a */
[----:B0-----:R-:W-:Y:S01]  /*0a20*/  FMUL R3, R7, R16 ;  /* 0x0000001007037220 */ /* 0x001fe20000400000 */
[----:B------:R-:W-:Y:S02]  /*0a30*/  FFMA R11, R42, R18, -R11 ;  /* 0x000000122a0b7223 */ /* 0x000fe4000000080b */
[----:B------:R-:W-:Y:S01]  /*0a40*/  FMUL R2, R9, R0 ;  /* 0x0000000009027220 */ /* 0x000fe20000400000 */
[----:B------:R-:W-:Y:S01]  /*0a50*/  FFMA R3, R6, R42, R3 ;  /* 0x0000002a06037223 */ /* 0x000fe20000000003 */
[----:B------:R-:W-:Y:S01]  /*0a60*/  FMUL R8, R11, R0 ;  /* 0x000000000b087220 */ /* 0x000fe20000400000 */
[----:B------:R-:W-:-:S02]  /*0a70*/  FMUL R11, R7, R52 ;  /* 0x00000034070b7220 */ /* 0x000fc40000400000 */
[----:B------:R-:W-:Y:S01]  /*0a80*/  FFMA R3, R2, 2, R3 ;  /* 0x4000000002037823 */ /* 0x000fe20000000003 */
[----:B------:R-:W-:Y:S01]  /*0a90*/  FMUL R2, R44, R52 ;  /* 0x000000342c027220 */ /* 0x000fe20000400000 */
[----:B------:R-:W-:Y:S01]  /*0aa0*/  FMUL R10, R7, R18 ;  /* 0x00000012070a7220 */ /* 0x000fe20000400000 */
[----:B------:R-:W-:Y:S01]  /*0ab0*/  FMUL R20, R42, R52 ;  /* 0x000000342a147220 */ /* 0x000fe20000400000 */
[----:B------:R-:W-:Y:S01]  /*0ac0*/  FFMA R11, R6, R41, R11 ;  /* 0x00000029060b7223 */ /* 0x000fe2000000000b */
[C---:B------:R-:W-:Y:S01]  /*0ad0*/  FMUL R7, R44.reuse, R16 ;  /* 0x000000102c077220 */ /* 0x040fe20000400000 */
[----:B------:R-:W-:Y:S01]  /*0ae0*/  FFMA R9, R45, R0, R2 ;  /* 0x000000002d097223 */ /* 0x000fe20000000002 */
[----:B------:R-:W-:Y:S01]  /*0af0*/  FMUL R2, R44, R18 ;  /* 0x000000122c027220 */ /* 0x000fe20000400000 */
[----:B------:R-:W-:Y:S01]  /*0b00*/  FFMA R15, R41, R16, -R20 ;  /* 0x00000010290f7223 */ /* 0x000fe20000000814 */
[----:B------:R-:W-:Y:S01]  /*0b10*/  FFMA R8, R8, 2, R11 ;  /* 0x4000000008087823 */ /* 0x000fe2000000000b */
[C---:B------:R-:W-:Y:S01]  /*0b20*/  FFMA R7, R46.reuse, R0, R7 ;  /* 0x000000002e077223 */ /* 0x040fe20000000007 */
[C---:B------:R-:W-:Y:S01]  /*0b30*/  FFMA R9, R46.reuse, R18, R9 ;  /* 0x000000122e097223 */ /* 0x040fe20000000009 */
[----:B------:R-:W-:Y:S01]  /*0b40*/  FMUL R11, R46, R16 ;  /* 0x000000102e0b7220 */ /* 0x000fe20000400000 */
[-C--:B------:R-:W-:Y:S01]  /*0b50*/  FFMA R2, R47, R0.reuse, R2 ;  /* 0x000000002f027223 */ /* 0x080fe20000000002 */
[----:B------:R-:W-:Y:S01]  /*0b60*/  FFMA R10, R6, R43, R10 ;  /* 0x0000002b060a7223 */ /* 0x000fe2000000000a */
[----:B------:R-:W-:Y:S01]  /*0b70*/  FMUL R15, R15, R0 ;  /* 0x000000000f0f7220 */ /* 0x000fe20000400000 */
[----:B------:R-:W-:Y:S01]  /*0b80*/  FADD R13, R8, R13 ;  /* 0x0000000d080d7221 */ /* 0x000fe20000000000 */
[C---:B------:R-:W-:Y:S01]  /*0b90*/  FFMA R7, R47.reuse, R52, R7 ;  /* 0x000000342f077223 */ /* 0x040fe20000000007 */
[----:B------:R-:W-:Y:S01]  /*0ba0*/  FFMA R48, R47, -R16, R9 ;  /* 0x800000102f307223 */ /* 0x000fe20000000009 */
[----:B------:R-:W-:Y:S01]  /*0bb0*/  FFMA R11, R44, R0, -R11 ;  /* 0x000000002c0b7223 */ /* 0x000fe2000000080b */
[----:B------:R-:W-:Y:S01]  /*0bc0*/  FFMA R9, R45, R16, R2 ;  /* 0x000000102d097223 */ /* 0x000fe20000000002 */
[----:B------:R-:W-:Y:S01]  /*0bd0*/  FFMA R15, R15, 2, R10 ;  /* 0x400000000f0f7823 */ /* 0x000fe2000000000a */
[----:B------:R-:W-:Y:S01]  /*0be0*/  FADD R3, R3, R12 ;  /* 0x0000000c03037221 */ /* 0x000fe20000000000 */
[----:B------:R-:W-:Y:S01]  /*0bf0*/  FFMA R50, R45, -R18, R7 ;  /* 0x800000122d327223 */ /* 0x000fe20000000007 */
[----:B------:R-:W-:Y:S01]  /*0c00*/  FMUL R2, R13, R48 ;  /* 0x000000300d027220 */ /* 0x000fe20000400000 */
[-C--:B------:R-:W-:Y:S01]  /*0c10*/  FFMA R0, R45, -R52.reuse, R11 ;  /* 0x800000342d007223 */ /* 0x080fe2000000000b */
[----:B------:R-:W-:Y:S01]  /*0c20*/  FADD R15, R15, R14 ;  /* 0x0000000e0f0f7221 */ /* 0x000fe20000000000 */
[----:B------:R-:W-:Y:S01]  /*0c30*/  FFMA R52, R46, -R52, R9 ;  /* 0x800000342e347223 */ /* 0x000fe20000000009 */
[----:B------:R-:W-:Y:S01]  /*0c40*/  FFMA R2, R3, -R50, -R2 ;  /* 0x8000003203027223 */ /* 0x000fe20000000802 */
[----:B------:R-:W-:-:S03]  /*0c50*/  FFMA R53, R47, -R18, R0 ;  /* 0x800000122f357223 */ /* 0x000fc60000000000 */
[----:B------:R-:W-:Y:S01]  /*0c60*/  FFMA R2, -R15, R52, R2 ;  /* 0x000000340f027223 */ /* 0x000fe20000000102 */
[----:B------:R-:W-:Y:S01]  /*0c70*/  FMUL R9, R23, R48 ;  /* 0x0000003017097220 */ /* 0x000fe20000400000 */
[----:B------:R-:W-:Y:S02]  /*0c80*/  FADD R54, R53, R53 ;  /* 0x0000003535367221 */ /* 0x000fe40000000000 */
[----:B------:R-:W-:Y:S01]  /*0c90*/  FADD R7, R2, R2 ;  /* 0x0000000202077221 */ /* 0x000fe20000000000 */
[----:B------:R-:W-:Y:S01]  /*0ca0*/  FMUL R2, R13, R50 ;  /* 0x000000320d027220 */ /* 0x000fe20000400000 */
[----:B------:R-:W-:Y:S01]  /*0cb0*/  FMUL R6, R3, R52 ;  /* 0x0000003403067220 */ /* 0x000fe20000400000 */
[----:B------:R-:W-:Y:S01]  /*0cc0*/  FFMA R11, R24, -R50, -R9 ;  /* 0x80000032180b7223 */ /* 0x000fe20000000809 */
[----:B------:R-:W-:Y:S01]  /*0cd0*/  FFMA R54, R53, R54, -1 ;  /* 0xbf80000035367423 */ /* 0x000fe20000000036 */
[-C--:B------:R-:W-:Y:S01]  /*0ce0*/  FMUL R9, R50, R7.reuse ;  /* 0x0000000732097220 */ /* 0x080fe20000400000 */
[----:B------:R-:W-:Y:S01]  /*0cf0*/  FFMA R8, R3, R48, -R2 ;  /* 0x0000003003087223 */ /* 0x000fe20000000802 */
[----:B------:R-:W-:Y:S01]  /*0d00*/  FMUL R2, R48, R7 ;  /* 0x0000000730027220 */ /* 0x000fe20000400000 */
[C---:B------:R-:W-:Y:S01]  /*0d10*/  FFMA R6, R15.reuse, R50, -R6 ;  /* 0x000000320f067223 */ /* 0x040fe20000000806 */
[----:B------:R-:W-:Y:S01]  /*0d20*/  FMUL R0, R15, R48 ;  /* 0x000000300f007220 */ /* 0x000fe20000400000 */
[----:B------:R-:W-:Y:S01]  /*0d30*/  FFMA R11, -R26, R52, R11 ;  /* 0x000000341a0b7223 */ /* 0x000fe2000000010b */
[-C--:B------:R-:W-:Y:S01]  /*0d40*/  FFMA R9, R3, R54.reuse, -R9 ;  /* 0x0000003603097223 */ /* 0x080fe20000000809 */
[----:B------:R-:W-:Y:S01]  /*0d50*/  FFMA R2, R13, R54, -R2 ;  /* 0x000000360d027223 */ /* 0x000fe20000000802 */
[----:B------:R-:W-:Y:S01]  /*0d60*/  FMUL R3, R53, R6 ;  /* 0x0000000635037220 */ /* 0x000fe20000400000 */
[----:B------:R-:W-:Y:S01]  /*0d70*/  FFMA R0, R13, R52, -R0 ;  /* 0x000000340d007223 */ /* 0x000fe20000000800 */
[----:B------:R-:W-:-:S02]  /*0d80*/  FADD R11, R11, R11 ;  /* 0x0000000b0b0b7221 */ /* 0x000fc40000000000 */
[----:B------:R-:W-:Y:S01]  /*0d90*/  FFMA R2, R3, 2, R2 ;  /* 0x4000000003027823 */ /* 0x000fe20000000002 */
[----:B------:R-:W-:Y:S01]  /*0da0*/  FMUL R0, R53, R0 ;  /* 0x0000000035007220 */ /* 0x000fe20000400000 */
[-C--:B------:R-:W-:Y:S01]  /*0db0*/  FMUL R3, R50, R11.reuse ;  /* 0x0000000b32037220 */ /* 0x080fe20000400000 */
[----:B------:R-:W-:Y:S02]  /*0dc0*/  FMUL R13, R23, R50 ;  /* 0x00000032170d7220 */ /* 0x000fe40000400000 */
[----:B------:R-:W-:Y:S01]  /*0dd0*/  FFMA R0, R0, 2, R9 ;  /* 0x4000000000007823 */ /* 0x000fe20000000009 */
[----:B------:R-:W-:Y:S01]  /*0de0*/  FFMA R6, R24, R54, -R3 ;  /* 0x0000003618067223 */ /* 0x000fe20000000803 */
[----:B------:R-:W-:Y:S01]  /*0df0*/  FMUL R9, R26, R48 ;  /* 0x000000301a097220 */ /* 0x000fe20000400000 */
[C---:B------:R-:W-:Y:S01]  /*0e00*/  FMUL R3, R24.reuse, R52 ;  /* 0x0000003418037220 */ /* 0x040fe20000400000 */
[----:B------:R-:W-:Y:S01]  /*0e10*/  ISETP.NE.AND P3, PT, R19, 0x5, PT ;  /* 0x000000051300780c */ /* 0x000fe20003f65270 */
[----:B------:R-:W-:Y:S01]  /*0e20*/  FFMA R14, R24, R48, -R13 ;  /* 0x00000030180e7223 */ /* 0x000fe2000000080d */
[----:B------:R-:W-:Y:S01]  /*0e30*/  FMUL R13, R48, R11 ;  /* 0x0000000b300d7220 */ /* 0x000fe20000400000 */
[C---:B------:R-:W-:Y:S01]  /*0e40*/  FMUL R7, R52.reuse, R7 ;  /* 0x0000000734077220 */ /* 0x040fe20000400000 */
[----:B------:R-:W-:Y:S01]  /*0e50*/  FMUL R11, R52, R11 ;  /* 0x0000000b340b7220 */ /* 0x000fe20000400000 */
[----:B------:R-:W-:Y:S01]  /*0e60*/  FFMA R10, R23, R52, -R9 ;  /* 0x00000034170a7223 */ /* 0x000fe20000000809 */
[C---:B------:R-:W-:Y:S01]  /*0e70*/  FFMA R12, R26.reuse, R50, -R3 ;  /* 0x000000321a0c7223 */ /* 0x040fe20000000803 */
[-C--:B------:R-:W-:Y:S01]  /*0e80*/  FFMA R7, R15, R54.reuse, -R7 ;  /* 0x000000360f077223 */ /* 0x080fe20000000807 */
[-C--:B------:R-:W-:Y:S01]  /*0e90*/  FFMA R13, R23, R54.reuse, -R13 ;  /* 0x00000036170d7223 */ /* 0x080fe2000000080d */
[----:B------:R-:W-:Y:S01]  /*0ea0*/  FFMA R11, R26, R54, -R11 ;  /* 0x000000361a0b7223 */ /* 0x000fe2000000080b */
[C---:B------:R-:W-:Y:S01]  /*0eb0*/  FMUL R8, R53.reuse, R8 ;  /* 0x0000000835087220 */ /* 0x040fe20000400000 */
[C---:B------:R-:W-:Y:S01]  /*0ec0*/  FMUL R9, R53.reuse, R10 ;  /* 0x0000000a35097220 */ /* 0x040fe20000400000 */
[C---:B------:R-:W-:Y:S01]  /*0ed0*/  FMUL R12, R53.reuse, R12 ;  /* 0x0000000c350c7220 */ /* 0x040fe20000400000 */
[----:B------:R-:W-:Y:S01]  /*0ee0*/  FMUL R14, R53, R14 ;  /* 0x0000000e350e7220 */ /* 0x000fe20000400000 */
[----:B------:R-:W-:Y:S01]  /*0ef0*/  FFMA R3, R8, 2, R7 ;  /* 0x4000000008037823 */ /* 0x000fe20000000007 */
[----:B------:R-:W-:Y:S01]  /*0f00*/  FFMA R9, R9, 2, R6 ;  /* 0x4000000009097823 */ /* 0x000fe20000000006 */
[----:B------:R-:W-:Y:S01]  /*0f10*/  FFMA R13, R12, 2, R13 ;  /* 0x400000000c0d7823 */ /* 0x000fe2000000000d */
[----:B------:R-:W-:-:S02]  /*0f20*/  FFMA R14, R14, 2, R11 ;  /* 0x400000000e0e7823 */ /* 0x000fc4000000000b */
[----:B------:R-:W-:Y:S01]  /*0f30*/  FADD R0, -R0, R9 ;  /* 0x0000000900007221 */ /* 0x000fe20000000100 */
[----:B------:R-:W-:Y:S01]  /*0f40*/  FADD R2, -R2, R13 ;  /* 0x0000000d02027221 */ /* 0x000fe20000000100 */
[----:B------:R-:W-:Y:S01]  /*0f50*/  FADD R3, -R3, R14 ;  /* 0x0000000e03037221 */ /* 0x000fe20000000100 */
[----:B------:R-:W-:Y:S05]  /*0f60*/  @!P3 BRA `(.L_x_257) ;  /* 0x000000700000b947 */ /* 0x000fea0003800000 */
[----:B-----5:R-:W-:Y:S01]  /*0f70*/  FADD R4, R4, c[0x0][0x3e8] ;  /* 0x0000fa0004047621 */ /* 0x020fe20000000000 */
[----:B------:R-:W-:Y:S01]  /*0f80*/  MOV R16, RZ ;  /* 0x000000ff00107202 */ /* 0x000fe20000000f00 */
[----:B------:R-:W-:Y:S01]  /*0f90*/  CS2R R10, SRZ ;  /* 0x00000000000a7805 */ /* 0x000fe2000001ff00 */
[----:B------:R-:W-:Y:S02]  /*0fa0*/  MOV R30, RZ ;  /* 0x000000ff001e7202 */ /* 0x000fe40000000f00 */
[----:B------:R-:W-:Y:S02]  /*0fb0*/  MOV R5, RZ ;  /* 0x000000ff00057202 */ /* 0x000fe40000000f00 */
[----:B------:R-:W-:Y:S01]  /*0fc0*/  MOV R13, RZ ;  /* 0x000000ff000d7202 */ /* 0x000fe20000000f00 */
[----:B------:R-:W-:Y:S05]  /*0fd0*/  BRA `(.L_x_258) ;  /* 0x0000533000007947 */ /* 0x000fea0003800000 */
.L_x_257:
[----:B-----5:R-:W0:Y:S01]  /*0fe0*/  MUFU.RCP R6, R49 ;  /* 0x0000003100067308 */ /* 0x020e220000001000 */
[----:B------:R-:W-:Y:S01]  /*0ff0*/  MOV R12, c[0x0][0x398] ;  /* 0x0000e600000c7a02 */ /* 0x000fe20000000f00 */
[----:B------:R-:W-:Y:S01]  /*1000*/  IMAD R5, R5, c[0x0][0x398], RZ ;  /* 0x0000e60005057a24 */ /* 0x000fe200078e02ff */
[----:B------:R-:W-:Y:S02]  /*1010*/  BSSY B4, `(.L_x_259) ;  /* 0x0000011000047945 */ /* 0x000fe40003800000 */
[----:B------:R-:W-:-:S03]  /*1020*/  SHF.R.S32.HI R10, RZ, 0x1f, R12 ;  /* 0x0000001fff0a7819 */ /* 0x000fc6000001140c */
[----:B------:R-:W1:Y:S02]  /*1030*/  FCHK P0, R0, R49 ;  /* 0x0000003100007302 */ /* 0x000e640000000000 */
[----:B------:R-:W-:Y:S01]  /*1040*/  IMAD R9, R10, R39, R5 ;  /* 0x000000270a097224 */ /* 0x000fe200078e0205 */
[----:B0-----:R-:W-:-:S04]  /*1050*/  FFMA R7, -R49, R6, 1 ;  /* 0x3f80000031077423 */ /* 0x001fc80000000106 */
[----:B------:R-:W-:Y:S01]  /*1060*/  FFMA R55, R6, R7, R6 ;  /* 0x0000000706377223 */ /* 0x000fe20000000006 */
[----:B------:R-:W-:-:S03]  /*1070*/  IMAD.WIDE.U32 R6, R39, R12, c[0x0][0x378] ;  /* 0x0000de0027067625 */ /* 0x000fc600078e000c */
[----:B------:R-:W-:Y:S02]  /*1080*/  FFMA R8, R0, R55, RZ ;  /* 0x0000003700087223 */ /* 0x000fe400000000ff */
[----:B------:R-:W-:Y:S02]  /*1090*/  IADD3 R13, R7, R9, RZ ;  /* 0x00000009070d7210 */ /* 0x000fe40007ffe0ff */
[----:B------:R-:W-:-:S04]  /*10a0*/  FFMA R5, -R49, R8, R0 ;  /* 0x0000000831057223 */ /* 0x000fc80000000100 */
[----:B------:R-:W-:Y:S01]  /*10b0*/  FFMA R55, R55, R5, R8 ;  /* 0x0000000537377223 */ /* 0x000fe20000000008 */
[----:B-1----:R-:W-:Y:S05]  /*10c0*/  @!P0 BRA `(.L_x_260) ;  /* 0x0000005000008947 */ /* 0x002fea0003800000 */
[----:B------:R-:W-:Y:S02]  /*10d0*/  MOV R19, R0 ;  /* 0x0000000000137202 */ /* 0x000fe40000000f00 */
[----:B------:R-:W-:Y:S02]  /*10e0*/  MOV R22, R49 ;  /* 0x0000003100167202 */ /* 0x000fe40000000f00 */
[----:B------:R-:W-:Y:S02]  /*10f0*/  MOV R78, 0x1110 ;  /* 0x00001110004e7802 */ /* 0x000fe40000000f00 */
[----:B------:R-:W-:Y:S05]  /*1100*/  CALL.REL.NOINC `($__internal_7_$__cuda_sm3x_div_rn_noftz_f32_slowpath) ;  /* 0x0000642000007944 */ /* 0x000fea0003c00000 */
[----:B------:R-:W-:Y:S02]  /*1110*/  MOV R55, R19 ;  /* 0x0000001300377202 */ /* 0x000fe40000000f00 */
.L_x_260:
[----:B------:R-:W-:Y:S05]  /*1120*/  BSYNC B4 ;  /* 0x0000000000047941 */ /* 0x000fea0003800000 */
.L_x_259:
        /* <DEDUP_REMOVED lines=14> */
.L_x_262:
[----:B------:R-:W-:Y:S05]  /*1210*/  BSYNC B4 ;  /* 0x0000000000047941 */ /* 0x000fea0003800000 */
.L_x_261:
        /* <DEDUP_REMOVED lines=14> */
.L_x_264:
[----:B------:R-:W-:Y:S05]  /*1300*/  BSYNC B4 ;  /* 0x0000000000047941 */ /* 0x000fea0003800000 */
.L_x_263:
[----:B------:R-:W-:-:S06]  /*1310*/  MOV R12, R6 ;  /* 0x00000006000c7202 */ /* 0x000fcc0000000f00 */
[----:B------:R-:W2:Y:S04]  /*1320*/  LDG.E.64 R12, [R12.64] ;  /* 0x000000140c0c7981 */ /* 0x000ea8000c1e1b00 */
[----:B--2---:R-:W2:Y:S04]  /*1330*/  LD.E.64 R10, [R12.64+0xf8] ;  /* 0x0000f8140c0a7980 */ /* 0x004ea8000c101b00 */
        /* <DEDUP_REMOVED lines=10> */
[----:B------:R-:W-:Y:S01]  /*13e0*/  MOV R5, RZ ;  /* 0x000000ff00057202 */ /* 0x000fe20000000f00 */
[----:B------:R-:W-:Y:S01]  /*13f0*/  CS2R R6, SRZ ;  /* 0x0000000000067805 */ /* 0x000fe2000001ff00 */
[----:B------:R-:W-:Y:S01]  /*1400*/  MOV R20, 0x1 ;  /* 0x0000000100147802 */ /* 0x000fe20000000f00 */
[----:B------:R-:W-:Y:S01]  /*1410*/  FMUL R8, R8, R8 ;  /* 0x0000000808087220 */ /* 0x000fe20000400000 */
[----:B------:R-:W-:Y:S01]  /*1420*/  MOV R9, R4 ;  /* 0x0000000400097202 */ /* 0x000fe20000000f00 */
[----:B--2---:R0:W-:Y:S04]  /*1430*/  STL [R1], R10 ;  /* 0x0000000a01007387 */ /* 0x0041e80000100800 */
.L_x_373:
[----:B------:R-:W-:-:S04]  /*1440*/  IADD3 R22, R20, -0x1, RZ ;  /* 0xffffffff14167810 */ /* 0x000fc80007ffe0ff */
[----:B0-----:R-:W-:-:S05]  /*1450*/  LEA R70, R22, R1, 0x2 ;  /* 0x0000000116467211 */ /* 0x001fca00078e10ff */
[----:B0-----:R-:W2:Y:S02]  /*1460*/  LDL R13, [R70] ;  /* 0x00000000460d7983 */ /* 0x001ea40000100800 */
[----:B-12--5:R-:W-:-:S05]  /*1470*/  IMAD.WIDE R10, R13, 0x10, R28 ;  /* 0x000000100d0a7825 */ /* 0x026fca00078e021c */
        /* <DEDUP_REMOVED lines=18> */
[----:B------:R-:W-:Y:S02]  /*15a0*/  FSEL R16, R17, R16, P1 ;  /* 0x0000001011107208 */ /* 0x000fe40000800000 */
[----:B------:R-:W-:Y:S02]  /*15b0*/  FSETP.GT.AND P1, PT, R19, R18, PT ;  /* 0x000000121300720b */ /* 0x000fe40003f24000 */
[----:B------:R-:W-:Y:S01]  /*15c0*/  FSEL R14, R15, R14, P0 ;  /* 0x0000000e0f0e7208 */ /* 0x000fe20000000000 */
[----:B------:R-:W-:Y:S01]  /*15d0*/  FADD R16, -R16, R57 ;  /* 0x0000003910107221 */ /* 0x000fe20000000100 */
[----:B------:R-:W-:-:S03]  /*15e0*/  FSEL R19, R18, R19, P1 ;  /* 0x0000001312137208 */ /* 0x000fc60000800000 */
[----:B------:R-:W-:Y:S01]  /*15f0*/  FADD R14, -R14, R55 ;  /* 0x000000370e0e7221 */ /* 0x000fe20000000100 */
[----:B------:R-:W-:Y:S01]  /*1600*/  FMUL R15, R16, R16 ;  /* 0x00000010100f7220 */ /* 0x000fe20000400000 */
[----:B------:R-:W-:Y:S01]  /*1610*/  FFMA R16, R60, 0.0010000000474974513054, R9 ;  /* 0x3a83126f3c107823 */ /* 0x000fe20000000009 */
[----:B------:R-:W-:Y:S02]  /*1620*/  FADD R19, -R19, R58 ;  /* 0x0000003a13137221 */ /* 0x000fe40000000100 */
[----:B------:R-:W-:Y:S01]  /*1630*/  FFMA R14, R14, R14, R15 ;  /* 0x0000000e0e0e7223 */ /* 0x000fe2000000000f */
[----:B------:R-:W-:-:S03]  /*1640*/  FMUL R71, R16, R16 ;  /* 0x0000001010477220 */ /* 0x000fc60000400000 */
        /* <DEDUP_REMOVED lines=16> */
[----:B------:R-:W-:-:S05]  /*1750*/  IMAD.WIDE R14, R73, 0x10, R28 ;  /* 0x00000010490e7825 */ /* 0x000fca00078e021c */
[----:B------:R-:W2:Y:S01]  /*1760*/  LD.E R64, [R14.64] ;  /* 0x000000140e407980 */ /* 0x000ea2000c101900 */
[----:B------:R-:W-:-:S03]  /*1770*/  IMAD.WIDE.U32 R10, R61, 0x10, R28 ;  /* 0x000000103d0a7825 */ /* 0x000fc600078e001c */
[----:B------:R-:W3:Y:S01]  /*1780*/  LD.E R66, [R14.64+0x4] ;  /* 0x000004140e427980 */ /* 0x000ee2000c101900 */
[----:B------:R-:W-:-:S03]  /*1790*/  IMAD.WIDE R16, R73, 0x10, R30 ;  /* 0x0000001049107825 */ /* 0x000fc600078e021e */
[----:B------:R-:W4:Y:S01]  /*17a0*/  LD.E R20, [R10.64+0x4] ;  /* 0x000004140a147980 */ /* 0x000f22000c101900 */
[----:B------:R-:W-:-:S03]  /*17b0*/  IMAD.WIDE.U32 R12, R61, 0x10, R30 ;  /* 0x000000103d0c7825 */ /* 0x000fc600078e001e */
[----:B------:R-:W5:Y:S04]  /*17c0*/  LD.E R65, [R16.64] ;  /* 0x0000001410417980 */ /* 0x000f68000c101900 */
[----:B------:R-:W5:Y:S04]  /*17d0*/  LD.E R69, [R14.64+0x8] ;  /* 0x000008140e457980 */ /* 0x000f68000c101900 */
[----:B------:R-:W5:Y:S04]  /*17e0*/  LD.E R18, [R10.64] ;  /* 0x000000140a127980 */ /* 0x000f68000c101900 */
[----:B------:R-:W5:Y:S04]  /*17f0*/  LD.E R67, [R16.64+0x4] ;  /* 0x0000041410437980 */ /* 0x000f68000c101900 */
[----:B------:R-:W5:Y:S04]  /*1800*/  LD.E R63, [R10.64+0x8] ;  /* 0x000008140a3f7980 */ /* 0x000f68000c101900 */
[----:B------:R-:W5:Y:S04]  /*1810*/  LD.E R23, [R12.64+0x4] ;  /* 0x000004140c177980 */ /* 0x000f68000c101900 */
[----:B------:R-:W5:Y:S04]  /*1820*/  LD.E R19, [R12.64] ;  /* 0x000000140c137980 */ /* 0x000f68000c101900 */
[----:B------:R-:W5:Y:S04]  /*1830*/  LD.E R68, [R16.64+0x8] ;  /* 0x0000081410447980 */ /* 0x000f68000c101900 */
[----:B------:R-:W5:Y:S01]  /*1840*/  LD.E R62, [R12.64+0x8] ;  /* 0x000008140c3e7980 */ /* 0x000f62000c101900 */
[----:B--2---:R-:W-:-:S04]  /*1850*/  FSETP.GEU.AND P0, PT, R55, R64, PT ;  /* 0x000000403700720b */ /* 0x004fc80003f0e000 */
[----:B------:R-:W-:Y:S02]  /*1860*/  FSEL R64, R64, R55, !P0 ;  /* 0x0000003740407208 */ /* 0x000fe40004000000 */
[C---:B---3--:R-:W-:Y:S02]  /*1870*/  FSETP.GEU.AND P1, PT, R57.reuse, R66, PT ;  /* 0x000000423900720b */ /* 0x048fe40003f2e000 */
[----:B----4-:R-:W-:Y:S02]  /*1880*/  FSETP.GEU.AND P2, PT, R57, R20, PT ;  /* 0x000000143900720b */ /* 0x010fe40003f4e000 */
[----:B------:R-:W-:Y:S02]  /*1890*/  FSEL R66, R66, R57, !P1 ;  /* 0x0000003942427208 */ /* 0x000fe40004800000 */
        /* <DEDUP_REMOVED lines=14> */
[----:B------:R-:W-:Y:S01]  /*1980*/  FSEL R18, R19, R18, P0 ;  /* 0x0000001213127208 */ /* 0x000fe20000000000 */
[--C-:B------:R-:W-:Y:S01]  /*1990*/  FADD R66, -R66, R57.reuse ;  /* 0x0000003942427221 */ /* 0x100fe20000000100 */
[----:B------:R-:W-:Y:S01]  /*19a0*/  FSETP.GT.AND P2, PT, R69, R68, PT ;  /* 0x000000444500720b */ /* 0x000fe20003f44000 */
[----:B------:R-:W-:Y:S01]  /*19b0*/  FADD R20, -R20, R57 ;  /* 0x0000003914147221 */ /* 0x000fe20000000100 */
[----:B------:R-:W-:Y:S01]  /*19c0*/  FSETP.GT.AND P0, PT, R63, R62, PT ;  /* 0x0000003e3f00720b */ /* 0x000fe20003f04000 */
[--C-:B------:R-:W-:Y:S01]  /*19d0*/  FADD R64, -R64, R55.reuse ;  /* 0x0000003740407221 */ /* 0x100fe20000000100 */
[----:B------:R-:W-:Y:S01]  /*19e0*/  FSEL R69, R68, R69, P2 ;  /* 0x0000004544457208 */ /* 0x000fe20001000000 */
[----:B------:R-:W-:Y:S01]  /*19f0*/  FADD R18, -R18, R55 ;  /* 0x0000003712127221 */ /* 0x000fe20000000100 */
[----:B------:R-:W-:Y:S01]  /*1a00*/  FSEL R63, R62, R63, P0 ;  /* 0x0000003f3e3f7208 */ /* 0x000fe20000000000 */
[----:B------:R-:W-:Y:S01]  /*1a10*/  FMUL R13, R66, R66 ;  /* 0x00000042420d7220 */ /* 0x000fe20000400000 */
[----:B------:R-:W-:Y:S01]  /*1a20*/  FMUL R11, R20, R20 ;  /* 0x00000014140b7220 */ /* 0x000fe20000400000 */
[----:B------:R-:W-:-:S02]  /*1a30*/  FADD R69, -R69, R58 ;  /* 0x0000003a45457221 */ /* 0x000fc40000000100 */
[----:B------:R-:W-:Y:S01]  /*1a40*/  FFMA R64, R64, R64, R13 ;  /* 0x0000004040407223 */ /* 0x000fe2000000000d */
[----:B------:R-:W-:Y:S01]  /*1a50*/  FFMA R18, R18, R18, R11 ;  /* 0x0000001212127223 */ /* 0x000fe2000000000b */
[----:B------:R-:W-:Y:S02]  /*1a60*/  FADD R63, -R63, R58 ;  /* 0x0000003a3f3f7221 */ /* 0x000fe40000000100 */
[----:B------:R-:W-:Y:S02]  /*1a70*/  FFMA R64, R69, R69, R64 ;  /* 0x0000004545407223 */ /* 0x000fe40000000040 */
        /* <DEDUP_REMOVED lines=13> */
.L_x_269:
        /* <DEDUP_REMOVED lines=10> */
.L_x_268:
        /* <DEDUP_REMOVED lines=29> */
[----:B------:R-:W-:Y:S01]  /*1dc0*/  FFMA R11, R15, R16, -R12 ;  /* 0x000000100f0b7223 */ /* 0x000fe2000000080c */
[----:B------:R-:W-:Y:S02]  /*1dd0*/  FADD R20, -R67, R64 ;  /* 0x0000004043147221 */ /* 0x000fe40000000100 */
[----:B------:R-:W-:Y:S01]  /*1de0*/  FFMA R12, R13, R18, -R74 ;  /* 0x000000120d0c7223 */ /* 0x000fe2000000084a */
[----:B------:R-:W-:Y:S01]  /*1df0*/  FFMA R23, R11, R11, R72 ;  /* 0x0000000b0b177223 */ /* 0x000fe20000000048 */
[----:B------:R-:W-:Y:S01]  /*1e00*/  FADD R19, -R62, R63 ;  /* 0x0000003f3e137221 */ /* 0x000fe20000000100 */
[----:B------:R-:W-:-:S02]  /*1e10*/  FMUL R72, R20, R20 ;  /* 0x0000001414487220 */ /* 0x000fc40000400000 */
[----:B------:R-:W-:Y:S02]  /*1e20*/  FFMA R76, R12, R12, R23 ;  /* 0x0000000c0c4c7223 */ /* 0x000fe40000000017 */
[----:B------:R-:W-:-:S03]  /*1e30*/  FFMA R74, R19, R19, R72 ;  /* 0x00000013134a7223 */ /* 0x000fc60000000048 */
[----:B------:R-:W-:Y:S01]  /*1e40*/  IADD3 R19, R76, -0xd000000, RZ ;  /* 0xf30000004c137810 */ /* 0x000fe20007ffe0ff */
[----:B------:R0:W1:Y:S03]  /*1e50*/  MUFU.RSQ R23, R76 ;  /* 0x0000004c00177308 */ /* 0x0000660000001400 */
[----:B------:R-:W-:Y:S01]  /*1e60*/  ISETP.GT.U32.AND P0, PT, R19, 0x727fffff, PT ;  /* 0x727fffff1300780c */ /* 0x000fe20003f04070 */
[----:B------:R-:W-:Y:S01]  /*1e70*/  FMUL R20, R15, R15 ;  /* 0x0000000f0f147220 */ /* 0x000fe20000400000 */
[----:B------:R-:W-:Y:S01]  /*1e80*/  FMUL R72, R18, R18 ;  /* 0x0000001212487220 */ /* 0x000fe20000400000 */
[----:B------:R-:W-:Y:S02]  /*1e90*/  FADD R75, -R66, R65 ;  /* 0x00000041424b7221 */ /* 0x000fe40000000100 */
[----:B------:R-:W-:Y:S01]  /*1ea0*/  FFMA R73, R13, R13, R20 ;  /* 0x0000000d0d497223 */ /* 0x000fe20000000014 */
[----:B------:R-:W-:Y:S01]  /*1eb0*/  FFMA R19, R17, R17, R72 ;  /* 0x0000001111137223 */ /* 0x000fe20000000048 */
[----:B------:R-:W-:Y:S01]  /*1ec0*/  FFMA R75, R75, R75, R74 ;  /* 0x0000004b4b4b7223 */ /* 0x000fe2000000004a */
[----:B------:R-:W-:Y:S01]  /*1ed0*/  MOV R20, R22 ;  /* 0x0000001600147202 */ /* 0x000fe20000000f00 */
[----:B------:R-:W-:Y:S01]  /*1ee0*/  FFMA R73, R14, R14, R73 ;  /* 0x0000000e0e497223 */ /* 0x000fe20000000049 */
[----:B------:R-:W-:-:S03]  /*1ef0*/  FFMA R72, R16, R16, R19 ;  /* 0x0000001010487223 */ /* 0x000fc60000000013 */
[----:B------:R-:W-:Y:S05]  /*1f00*/  @!P0 BRA `(.L_x_271) ;  /* 0x0000005000008947 */ /* 0x000fea0003800000 */
[----:B01----:R-:W-:Y:S02]  /*1f10*/  MOV R19, R76 ;  /* 0x0000004c00137202 */ /* 0x003fe40000000f00 */
[----:B------:R-:W-:Y:S02]  /*1f20*/  MOV R81, 0x1f40 ;  /* 0x00001f4000517802 */ /* 0x000fe40000000f00 */
[----:B------:R-:W-:Y:S05]  /*1f30*/  CALL.REL.NOINC `($__internal_6_$__cuda_sm20_sqrt_rn_f32_slowpath) ;  /* 0x0000548000007944 */ /* 0x000fea0003c00000 */
[----:B------:R-:W-:Y:S01]  /*1f40*/  MOV R71, R19 ;  /* 0x0000001300477202 */ /* 0x000fe20000000f00 */
[----:B------:R-:W-:Y:S05]  /*1f50*/  BRA `(.L_x_272) ;  /* 0x0000004000007947 */ /* 0x000fea0003800000 */
.L_x_271:
[----:B01----:R-:W-:Y:S01]  /*1f60*/  FMUL.FTZ R71, R76, R23 ;  /* 0x000000174c477220 */ /* 0x003fe20000410000 */
[----:B------:R-:W-:-:S03]  /*1f70*/  FMUL.FTZ R19, R23, 0.5 ;  /* 0x3f00000017137820 */ /* 0x000fc60000410000 */
[----:B------:R-:W-:-:S04]  /*1f80*/  FFMA R22, -R71, R71, R76 ;  /* 0x0000004747167223 */ /* 0x000fc8000000014c */
[----:B------:R-:W-:Y:S02]  /*1f90*/  FFMA R71, R22, R19, R71 ;  /* 0x0000001316477223 */ /* 0x000fe40000000047 */
.L_x_272:
[----:B------:R-:W-:Y:S05]  /*1fa0*/  BSYNC B2 ;  /* 0x0000000000027941 */ /* 0x000fea0003800000 */
.L_x_270:
        /* <DEDUP_REMOVED lines=15> */
.L_x_274:
[----:B------:R-:W-:Y:S05]  /*20a0*/  BSYNC B6 ;  /* 0x0000000000067941 */ /* 0x000fea0003800000 */
.L_x_273:
[----:B------:R-:W-:-:S13]  /*20b0*/  FSETP.GEU.AND P0, PT, R19, 9.9999999747524270788e-07, PT ;  /* 0x358637bd1300780b */ /* 0x000fda0003f0e000 */
[----:B------:R-:W-:Y:S05]  /*20c0*/  @!P0 BRA `(.L_x_267) ;  /* 0x000034a000008947 */ /* 0x000fea0003800000 */
[----:B------:R-:W-:Y:S01]  /*20d0*/  FADD R19, -R68, R57 ;  /* 0x0000003944137221 */ /* 0x000fe20000000100 */
[----:B------:R-:W-:Y:S01]  /*20e0*/  FADD R20, -R70, R55 ;  /* 0x0000003746147221 */ /* 0x000fe20000000100 */
[----:B------:R-:W-:Y:S01]  /*20f0*/  FADD R23, -R69, R58 ;  /* 0x0000003a45177221 */ /* 0x000fe20000000100 */
[----:B------:R-:W-:Y:S01]  /*2100*/  BSSY B6, `(.L_x_275) ;  /* 0x0000086000067945 */ /* 0x000fe20003800000 */
[-C--:B------:R-:W-:Y:S01]  /*2110*/  FMUL R74, R18, R19.reuse ;  /* 0x00000013124a7220 */ /* 0x080fe20000400000 */
[----:B------:R-:W-:-:S03]  /*2120*/  FMUL R22, R15, R19 ;  /* 0x000000130f167220 */ /* 0x000fc60000400000 */
[-C--:B------:R-:W-:Y:S01]  /*2130*/  FFMA R77, R17, R20.reuse, R74 ;  /* 0x00000014114d7223 */ /* 0x080fe2000000004a */
[----:B------:R-:W-:-:S03]  /*2140*/  FFMA R19, R13, R20, R22 ;  /* 0x000000140d137223 */ /* 0x000fc60000000016 */
[-C--:B------:R-:W-:Y:S01]  /*2150*/  FFMA R20, R16, R23.reuse, R77 ;  /* 0x0000001710147223 */ /* 0x080fe2000000004d */
[----:B------:R-:W-:Y:S01]  /*2160*/  FFMA R19, R14, R23, R19 ;  /* 0x000000170e137223 */ /* 0x000fe20000000013 */
[----:B------:R-:W-:Y:S02]  /*2170*/  MOV R77, RZ ;  /* 0x000000ff004d7202 */ /* 0x000fe40000000f00 */
[----:B------:R-:W-:Y:S02]  /*2180*/  MOV R23, 0x3f800000 ;  /* 0x3f80000000177802 */ /* 0x000fe40000000f00 */
[----:B------:R-:W-:Y:S02]  /*2190*/  FSETP.GTU.AND P0, PT, R20, RZ, PT ;  /* 0x000000ff1400720b */ /* 0x000fe40003f0c000 */
[----:B------:R-:W-:-:S13]  /*21a0*/  FSETP.LE.AND P1, PT, R19, RZ, PT ;  /* 0x000000ff1300720b */ /* 0x000fda0003f23000 */
[----:B------:R-:W-:Y:S05]  /*21b0*/  @!P0 BRA P1, `(.L_x_276) ;  /* 0x000007a000008947 */ /* 0x000fea0000800000 */
[----:B------:R-:W-:Y:S01]  /*21c0*/  FADD R23, -R67, R57 ;  /* 0x0000003943177221 */ /* 0x000fe20000000100 */
[----:B------:R-:W-:Y:S01]  /*21d0*/  FADD R22, -R62, R55 ;  /* 0x000000373e167221 */ /* 0x000fe20000000100 */
[----:B------:R-:W-:Y:S02]  /*21e0*/  FADD R77, -R66, R58 ;  /* 0x0000003a424d7221 */ /* 0x000fe40000000100 */
        /* <DEDUP_REMOVED lines=27> */
[----:B------:R-:W-:Y:S02]  /*23a0*/  MOV R77, RZ ;  /* 0x000000ff004d7202 */ /* 0x000fe40000000f00 */
        /* <DEDUP_REMOVED lines=25> */
[----:B------:R-:W-:Y:S05]  /*2540*/  CALL.REL.NOINC `($__internal_5_$__cuda_sm20_rcp_rn_f32_slowpath) ;  /* 0x00004b0000007944 */ /* 0x000fea0003c00000 */
[----:B------:R-:W-:Y:S01]  /*2550*/  MOV R23, R19 ;  /* 0x0000001300177202 */ /* 0x000fe20000000f00 */
[----:B------:R-:W-:Y:S05]  /*2560*/  BRA `(.L_x_282) ;  /* 0x0000004000007947 */ /* 0x000fea0003800000 */
.L_x_281:
[----:B------:R-:W0:Y:S02]  /*2570*/  MUFU.RCP R23, R22 ;  /* 0x0000001600177308 */ /* 0x000e240000001000 */
[----:B0-----:R-:W-:-:S04]  /*2580*/  FFMA R19, R22, R23, -1 ;  /* 0xbf80000016137423 */ /* 0x001fc80000000017 */
[----:B------:R-:W-:-:S04]  /*2590*/  FADD.FTZ R20, -R19, -RZ ;  /* 0x800000ff13147221 */ /* 0x000fc80000010100 */
[----:B------:R-:W-:Y:S02]  /*25a0*/  FFMA R23, R23, R20, R23 ;  /* 0x0000001417177223 */ /* 0x000fe40000000017 */
.L_x_282:
[----:B------:R-:W-:Y:S05]  /*25b0*/  BSYNC B2 ;  /* 0x0000000000027941 */ /* 0x000fea0003800000 */
.L_x_280:
[----:B------:R-:W-:-:S04]  /*25c0*/  FMUL R77, R82, R23 ;  /* 0x00000017524d7220 */ /* 0x000fc80000400000 */
[----:B------:R-:W-:-:S04]  /*25d0*/  FADD R19, -R77, 1 ;  /* 0x3f8000004d137421 */ /* 0x000fc80000000100 */
[----:B------:R-:W-:Y:S01]  /*25e0*/  FFMA R23, -R74, R23, R19 ;  /* 0x000000174a177223 */ /* 0x000fe20000000113 */
[----:B------:R-:W-:Y:S05]  /*25f0*/  BRA `(.L_x_276) ;  /* 0x0000036000007947 */ /* 0x000fea0003800000 */
.L_x_279:
        /* <DEDUP_REMOVED lines=12> */
[----:B------:R-:W-:Y:S05]  /*26c0*/  CALL.REL.NOINC `($__internal_7_$__cuda_sm3x_div_rn_noftz_f32_slowpath) ;  /* 0x00004e6000007944 */ /* 0x000fea0003c00000 */
[----:B------:R-:W-:Y:S02]  /*26d0*/  MOV R23, R19 ;  /* 0x0000001300177202 */ /* 0x000fe40000000f00 */
.L_x_284:
[----:B------:R-:W-:Y:S05]  /*26e0*/  BSYNC B7 ;  /* 0x0000000000077941 */ /* 0x000fea0003800000 */
.L_x_283:
[----:B------:R-:W-:-:S04]  /*26f0*/  FADD R77, -R23, 1 ;  /* 0x3f800000174d7421 */ /* 0x000fc80000000100 */
[----:B------:R-:W-:-:S04]  /*2700*/  FADD R20, -R77, 1 ;  /* 0x3f8000004d147421 */ /* 0x000fc80000000100 */
[----:B------:R-:W-:Y:S01]  /*2710*/  FADD R23, R20, -R23 ;  /* 0x8000001714177221 */ /* 0x000fe20000000000 */
[----:B------:R-:W-:Y:S05]  /*2720*/  BRA `(.L_x_276) ;  /* 0x0000023000007947 */ /* 0x000fea0003800000 */
.L_x_278:
        /* <DEDUP_REMOVED lines=16> */
.L_x_286:
[----:B------:R-:W-:Y:S05]  /*2830*/  BSYNC B7 ;  /* 0x0000000000077941 */ /* 0x000fea0003800000 */
.L_x_285:
[----:B------:R-:W-:Y:S01]  /*2840*/  FADD R23, -R23, 1 ;  /* 0x3f80000017177421 */ /* 0x000fe20000000100 */
[----:B------:R-:W-:Y:S05]  /*2850*/  BRA `(.L_x_276) ;  /* 0x0000010000007947 */ /* 0x000fea0003800000 */
.L_x_277:
        /* <DEDUP_REMOVED lines=14> */
.L_x_288:
[----:B------:R-:W-:Y:S05]  /*2940*/  BSYNC B7 ;  /* 0x0000000000077941 */ /* 0x000fea0003800000 */
.L_x_287:
[----:B------:R-:W-:Y:S02]  /*2950*/  FADD R23, -R77, 1 ;  /* 0x3f8000004d177421 */ /* 0x000fe40000000100 */
.L_x_276:
[----:B------:R-:W-:Y:S05]  /*2960*/  BSYNC B6 ;  /* 0x0000000000067941 */ /* 0x000fea0003800000 */
.L_x_275:
[----:B------:R-:W-:Y:S01]  /*2970*/  FADD R74, -R23, 1 ;  /* 0x3f800000174a7421 */ /* 0x000fe20000000100 */
[-C--:B------:R-:W-:Y:S01]  /*2980*/  FMUL R79, R67, R77.reuse ;  /* 0x0000004d434f7220 */ /* 0x080fe20000400000 */
[-C--:B------:R-:W-:Y:S01]  /*2990*/  FMUL R19, R62, R77.reuse ;  /* 0x0000004d3e137220 */ /* 0x080fe20000400000 */
[----:B------:R-:W-:Y:S01]  /*29a0*/  FMUL R20, R66, R77 ;  /* 0x0000004d42147220 */ /* 0x000fe20000400000 */
[----:B------:R-:W-:Y:S01]  /*29b0*/  FADD R74, R74, -R77 ;  /* 0x8000004d4a4a7221 */ /* 0x000fe20000000000 */
[-C--:B------:R-:W-:Y:S01]  /*29c0*/  FFMA R79, R68, R23.reuse, R79 ;  /* 0x00000017444f7223 */ /* 0x080fe2000000004f */
[-C--:B------:R-:W-:Y:S01]  /*29d0*/  FFMA R22, R70, R23.reuse, R19 ;  /* 0x0000001746167223 */ /* 0x080fe20000000013 */
[----:B------:R-:W-:Y:S01]  /*29e0*/  FFMA R20, R69, R23, R20 ;  /* 0x0000001745147223 */ /* 0x000fe20000000014 */
[----:B------:R-:W-:Y:S01]  /*29f0*/  BSSY B2, `(.L_x_289) ;  /* 0x0000018000027945 */ /* 0x000fe20003800000 */
[-C--:B------:R-:W-:Y:S01]  /*2a00*/  FFMA R83, R64, R74.reuse, R79 ;  /* 0x0000004a40537223 */ /* 0x080fe2000000004f */
[-C--:B------:R-:W-:Y:S01]  /*2a10*/  FFMA R82, R63, R74.reuse, R22 ;  /* 0x0000004a3f527223 */ /* 0x080fe20000000016 */
[----:B------:R-:W-:Y:S01]  /*2a20*/  FFMA R84, R65, R74, R20 ;  /* 0x0000004a41547223 */ /* 0x000fe20000000014 */
[----:B------:R-:W-:Y:S01]  /*2a30*/  FFMA R85, R60, 0.0010000000474974513054, R9 ;  /* 0x3a83126f3c557823 */ /* 0x000fe20000000009 */
[----:B------:R-:W-:Y:S01]  /*2a40*/  FADD R22, R83, -R57 ;  /* 0x8000003953167221 */ /* 0x000fe20000000000 */
[----:B------:R-:W-:Y:S01]  /*2a50*/  FADD R19, R82, -R55 ;  /* 0x8000003752137221 */ /* 0x000fe20000000000 */
[----:B------:R-:W-:-:S02]  /*2a60*/  FADD R20, R84, -R58 ;  /* 0x8000003a54147221 */ /* 0x000fc40000000000 */
[----:B------:R-:W-:-:S04]  /*2a70*/  FMUL R22, R22, R22 ;  /* 0x0000001616167220 */ /* 0x000fc80000400000 */
[----:B------:R-:W-:-:S04]  /*2a80*/  FFMA R19, R19, R19, R22 ;  /* 0x0000001313137223 */ /* 0x000fc80000000016 */
[----:B------:R-:W-:-:S04]  /*2a90*/  FFMA R19, R20, R20, R19 ;  /* 0x0000001414137223 */ /* 0x000fc80000000013 */
[----:B------:R0:W1:Y:S01]  /*2aa0*/  MUFU.RSQ R22, R19 ;  /* 0x0000001300167308 */ /* 0x0000620000001400 */
[----:B------:R-:W-:-:S04]  /*2ab0*/  IADD3 R20, R19, -0xd000000, RZ ;  /* 0xf300000013147810 */ /* 0x000fc80007ffe0ff */
[----:B------:R-:W-:Y:S02]  /*2ac0*/  ISETP.GT.U32.AND P0, PT, R20, 0x727fffff, PT ;  /* 0x727fffff1400780c */ /* 0x000fe40003f04070 */
[----:B------:R-:W-:-:S11]  /*2ad0*/  IADD3 R20, R59, -0x1, RZ ;  /* 0xffffffff3b147810 */ /* 0x000fd60007ffe0ff */
[----:B------:R-:W-:Y:S05]  /*2ae0*/  @!P0 BRA `(.L_x_290) ;  /* 0x0000004000008947 */ /* 0x000fea0003800000 */
[----:B01----:R-:W-:Y:S02]  /*2af0*/  MOV R81, 0x2b10 ;  /* 0x00002b1000517802 */ /* 0x003fe40000000f00 */
[----:B------:R-:W-:Y:S05]  /*2b00*/  CALL.REL.NOINC `($__internal_6_$__cuda_sm20_sqrt_rn_f32_slowpath) ;  /* 0x000048b000007944 */ /* 0x000fea0003c00000 */
[----:B------:R-:W-:Y:S01]  /*2b10*/  MOV R76, R19 ;  /* 0x00000013004c7202 */ /* 0x000fe20000000f00 */
[----:B------:R-:W-:Y:S05]  /*2b20*/  BRA `(.L_x_291) ;  /* 0x0000004000007947 */ /* 0x000fea0003800000 */
.L_x_290:
[----:B01----:R-:W-:Y:S01]  /*2b30*/  FMUL.FTZ R76, R19, R22 ;  /* 0x00000016134c7220 */ /* 0x003fe20000410000 */
[----:B------:R-:W-:-:S03]  /*2b40*/  FMUL.FTZ R22, R22, 0.5 ;  /* 0x3f00000016167820 */ /* 0x000fc60000410000 */
[----:B------:R-:W-:-:S04]  /*2b50*/  FFMA R19, -R76, R76, R19 ;  /* 0x0000004c4c137223 */ /* 0x000fc80000000113 */
[----:B------:R-:W-:Y:S02]  /*2b60*/  FFMA R76, R19, R22, R76 ;  /* 0x00000016134c7223 */ /* 0x000fe4000000004c */
.L_x_291:
[----:B------:R-:W-:Y:S05]  /*2b70*/  BSYNC B2 ;  /* 0x0000000000027941 */ /* 0x000fea0003800000 */
.L_x_289:
[----:B------:R-:W-:-:S13]  /*2b80*/  FSETP.GEU.AND P0, PT, R76, R85, PT ;  /* 0x000000554c00720b */ /* 0x000fda0003f0e000 */
[----:B------:R-:W-:Y:S05]  /*2b90*/  @P0 BRA `(.L_x_267) ;  /* 0x000029d000000947 */ /* 0x000fea0003800000 */
[--C-:B------:R-:W-:Y:S01]  /*2ba0*/  FADD R68, -R68, R83.reuse ;  /* 0x0000005344447221 */ /* 0x100fe20000000100 */
[----:B------:R-:W-:Y:S01]  /*2bb0*/  FADD R70, -R70, R82 ;  /* 0x0000005246467221 */ /* 0x000fe20000000100 */
[--C-:B------:R-:W-:Y:S01]  /*2bc0*/  FADD R22, -R69, R84.reuse ;  /* 0x0000005445167221 */ /* 0x100fe20000000100 */
[----:B------:R-:W-:Y:S01]  /*2bd0*/  FADD R20, -R64, R83 ;  /* 0x0000005340147221 */ /* 0x000fe20000000100 */
[----:B------:R-:W-:Y:S01]  /*2be0*/  FMUL R19, R68, R68 ;  /* 0x0000004444137220 */ /* 0x000fe20000400000 */
[----:B------:R-:W-:Y:S01]  /*2bf0*/  FADD R23, -R65, R84 ;  /* 0x0000005441177221 */ /* 0x000fe20000000100 */
[----:B------:R-:W-:Y:S01]  /*2c00*/  BSSY B6, `(.L_x_292) ;  /* 0x000021a000067945 */ /* 0x000fe20003800000 */
[----:B------:R-:W-:Y:S01]  /*2c10*/  FMUL R20, R20, R20 ;  /* 0x0000001414147220 */ /* 0x000fe20000400000 */
[----:B------:R-:W-:-:S04]  /*2c20*/  FFMA R19, R70, R70, R19 ;  /* 0x0000004646137223 */ /* 0x000fc80000000013 */
[----:B------:R-:W-:Y:S01]  /*2c30*/  FFMA R69, R22, R22, R19 ;  /* 0x0000001616457223 */ /* 0x000fe20000000013 */
[----:B------:R-:W-:-:S04]  /*2c40*/  FADD R19, -R63, R82 ;  /* 0x000000523f137221 */ /* 0x000fc80000000100 */
[----:B------:R-:W-:Y:S01]  /*2c50*/  FSETP.GEU.AND P0, PT, R69, R8, PT ;  /* 0x000000084500720b */ /* 0x000fe20003f0e000 */
[----:B------:R-:W-:-:S04]  /*2c60*/  FFMA R20, R19, R19, R20 ;  /* 0x0000001313147223 */ /* 0x000fc80000000014 */
[----:B------:R-:W-:-:S08]  /*2c70*/  FFMA R79, R23, R23, R20 ;  /* 0x00000017174f7223 */ /* 0x000fd00000000014 */
        /* <DEDUP_REMOVED lines=13> */
[----:B------:R-:W-:Y:S01]  /*2d50*/  FADD R66, -R66, R65 ;  /* 0x0000004142427221 */ /* 0x000fe20000000100 */
[-C--:B------:R-:W-:Y:S01]  /*2d60*/  FMUL R20, R15, R68.reuse ;  /* 0x000000440f147220 */ /* 0x080fe20000400000 */
[----:B------:R-:W-:Y:S01]  /*2d70*/  FMUL R19, R64, R83 ;  /* 0x0000005340137220 */ /* 0x000fe20000400000 */
[----:B------:R-:W-:Y:S02]  /*2d80*/  FMUL R18, R18, R68 ;  /* 0x0000004412127220 */ /* 0x000fe40000400000 */
[----:B------:R-:W-:Y:S01]  /*2d90*/  FFMA R13, R13, R70, R20 ;  /* 0x000000460d0d7223 */ /* 0x000fe20000000014 */
[----:B------:R-:W-:Y:S01]  /*2da0*/  FFMA R19, R62, R82, R19 ;  /* 0x000000523e137223 */ /* 0x000fe20000000013 */
[----:B------:R-:W-:Y:S02]  /*2db0*/  FFMA R17, R17, R70, R18 ;  /* 0x0000004611117223 */ /* 0x000fe40000000012 */
[----:B------:R-:W-:Y:S01]  /*2dc0*/  FFMA R13, R14, R22, R13 ;  /* 0x000000160e0d7223 */ /* 0x000fe2000000000d */
[----:B------:R-:W-:Y:S01]  /*2dd0*/  FFMA R19, R66, R84, R19 ;  /* 0x0000005442137223 */ /* 0x000fe20000000013 */
[----:B------:R-:W-:-:S02]  /*2de0*/  FFMA R17, R16, R22, R17 ;  /* 0x0000001610117223 */ /* 0x000fc40000000011 */
[----:B------:R-:W-:Y:S01]  /*2df0*/  FMUL R14, R13, R13 ;  /* 0x0000000d0d0e7220 */ /* 0x000fe20000400000 */
[----:B------:R-:W-:Y:S01]  /*2e00*/  FMUL R18, R19, R19 ;  /* 0x0000001313127220 */ /* 0x000fe20000400000 */
[----:B------:R-:W-:Y:S01]  /*2e10*/  FMUL R17, R17, R17 ;  /* 0x0000001111117220 */ /* 0x000fe20000400000 */
[----:B------:R-:W-:Y:S01]  /*2e20*/  MOV R13, 0x40490fdb ;  /* 0x40490fdb000d7802 */ /* 0x000fe20000000f00 */
[----:B------:R-:W-:Y:S01]  /*2e30*/  FFMA R14, R73, R69, -R14 ;  /* 0x00000045490e7223 */ /* 0x000fe2000000080e */
[----:B------:R-:W-:Y:S01]  /*2e40*/  FFMA R18, R75, R23, -R18 ;  /* 0x000000174b127223 */ /* 0x000fe20000000812 */
[C---:B------:R-:W-:Y:S01]  /*2e50*/  FMUL R75, R8.reuse, R75 ;  /* 0x0000004b084b7220 */ /* 0x040fe20000400000 */
[----:B------:R-:W-:Y:S01]  /*2e60*/  FMUL R73, R8, R73 ;  /* 0x0000004908497220 */ /* 0x000fe20000400000 */
[----:B------:R-:W-:Y:S01]  /*2e70*/  FFMA R17, R72, R69, -R17 ;  /* 0x0000004548117223 */ /* 0x000fe20000000811 */
[----:B------:R-:W-:Y:S02]  /*2e80*/  FMUL R72, R8, R72 ;  /* 0x0000004808487220 */ /* 0x000fe40000400000 */
[----:B------:R-:W-:-:S04]  /*2e90*/  FSETP.GEU.AND P0, PT, R18, R75, PT ;  /* 0x0000004b1200720b */ /* 0x000fc80003f0e000 */
[----:B------:R-:W-:-:S04]  /*2ea0*/  FSETP.LT.OR P0, PT, R14, R73, !P0 ;  /* 0x000000490e00720b */ /* 0x000fc80004701400 */
[----:B------:R-:W-:-:S04]  /*2eb0*/  FSETP.LT.OR P0, PT, R17, R72, P0 ;  /* 0x000000481100720b */ /* 0x000fc80000701400 */
[----:B------:R-:W-:Y:S01]  /*2ec0*/  FSEL R13, R13, 6.2831854820251464844, P0 ;  /* 0x40c90fdb0d0d7808 */ /* 0x000fe20000000000 */
[----:B------:R-:W-:Y:S05]  /*2ed0*/  BRA `(.L_x_296) ;  /* 0x00001ec000007947 */ /* 0x000fea0003800000 */
.L_x_295:
[----:B------:R-:W-:Y:S01]  /*2ee0*/  IADD3 R13, R72, -0xd000000, RZ ;  /* 0xf3000000480d7810 */ /* 0x000fe20007ffe0ff */
[----:B------:R0:W1:Y:S01]  /*2ef0*/  MUFU.RSQ R15, R72 ;  /* 0x00000048000f7308 */ /* 0x0000620000001400 */
[----:B------:R-:W-:Y:S02]  /*2f00*/  BSSY B2, `(.L_x_297) ;  /* 0x000000c000027945 */ /* 0x000fe40003800000 */
[----:B------:R-:W-:-:S13]  /*2f10*/  ISETP.GT.U32.AND P0, PT, R13, 0x727fffff, PT ;  /* 0x727fffff0d00780c */ /* 0x000fda0003f04070 */
[----:B------:R-:W-:Y:S05]  /*2f20*/  @!P0 BRA `(.L_x_298) ;  /* 0x0000005000008947 */ /* 0x000fea0003800000 */
[----:B01----:R-:W-:Y:S02]  /*2f30*/  MOV R19, R72 ;  /* 0x0000004800137202 */ /* 0x003fe40000000f00 */
[----:B------:R-:W-:Y:S02]  /*2f40*/  MOV R81, 0x2f60 ;  /* 0x00002f6000517802 */ /* 0x000fe40000000f00 */
[----:B------:R-:W-:Y:S05]  /*2f50*/  CALL.REL.NOINC `($__internal_6_$__cuda_sm20_sqrt_rn_f32_slowpath) ;  /* 0x0000446000007944 */ /* 0x000fea0003c00000 */
[----:B------:R-:W-:Y:S01]  /*2f60*/  MOV R13, R19 ;  /* 0x00000013000d7202 */ /* 0x000fe20000000f00 */
[----:B------:R-:W-:Y:S05]  /*2f70*/  BRA `(.L_x_299) ;  /* 0x0000004000007947 */ /* 0x000fea0003800000 */
.L_x_298:
[----:B01----:R-:W-:Y:S01]  /*2f80*/  FMUL.FTZ R13, R72, R15 ;  /* 0x0000000f480d7220 */ /* 0x003fe20000410000 */
[----:B------:R-:W-:-:S03]  /*2f90*/  FMUL.FTZ R14, R15, 0.5 ;  /* 0x3f0000000f0e7820 */ /* 0x000fc60000410000 */
[----:B------:R-:W-:-:S04]  /*2fa0*/  FFMA R72, -R13, R13, R72 ;  /* 0x0000000d0d487223 */ /* 0x000fc80000000148 */
[----:B------:R-:W-:Y:S02]  /*2fb0*/  FFMA R13, R72, R14, R13 ;  /* 0x0000000e480d7223 */ /* 0x000fe4000000000d */
.L_x_299:
[----:B------:R-:W-:Y:S05]  /*2fc0*/  BSYNC B2 ;  /* 0x0000000000027941 */ /* 0x000fea0003800000 */
.L_x_297:
[----:B------:R-:W-:Y:S01]  /*2fd0*/  FSETP.GT.AND P0, PT, R13, RZ, PT ;  /* 0x000000ff0d00720b */ /* 0x000fe20003f04000 */
[----:B------:R-:W-:Y:S01]  /*2fe0*/  BSSY B7, `(.L_x_300) ;  /* 0x0000032000077945 */ /* 0x000fe20003800000 */
[----:B------:R-:W-:Y:S01]  /*2ff0*/  CS2R R68, SRZ ;  /* 0x0000000000447805 */ /* 0x000fe2000001ff00 */
[----:B------:R-:W-:Y:S02]  /*3000*/  MOV R20, RZ ;  /* 0x000000ff00147202 */ /* 0x000fe40000000f00 */
[----:B------:R-:W-:-:S08]  /*3010*/  MOV R15, RZ ;  /* 0x000000ff000f7202 */ /* 0x000fd00000000f00 */
        /* <DEDUP_REMOVED lines=13> */
[----:B------:R-:W-:Y:S05]  /*30f0*/  CALL.REL.NOINC `($__internal_7_$__cuda_sm3x_div_rn_noftz_f32_slowpath) ;  /* 0x0000443000007944 */ /* 0x000fea0003c00000 */
[----:B------:R-:W-:Y:S02]  /*3100*/  MOV R15, R19 ;  /* 0x00000013000f7202 */ /* 0x000fe40000000f00 */
.L_x_303:
[----:B------:R-:W-:Y:S05]  /*3110*/  BSYNC B8 ;  /* 0x0000000000087941 */ /* 0x000fea0003800000 */
.L_x_302:
        /* <DEDUP_REMOVED lines=14> */
.L_x_305:
[----:B------:R-:W-:Y:S05]  /*3200*/  BSYNC B8 ;  /* 0x0000000000087941 */ /* 0x000fea0003800000 */
.L_x_304:
        /* <DEDUP_REMOVED lines=14> */
.L_x_306:
[----:B------:R-:W-:Y:S05]  /*32f0*/  BSYNC B8 ;  /* 0x0000000000087941 */ /* 0x000fea0003800000 */
.L_x_301:
[----:B------:R-:W-:Y:S05]  /*3300*/  BSYNC B7 ;  /* 0x0000000000077941 */ /* 0x000fea0003800000 */
.L_x_300:
        /* <DEDUP_REMOVED lines=10> */
.L_x_308:
[----:B01----:R-:W-:Y:S01]  /*33b0*/  FMUL.FTZ R16, R75, R14 ;  /* 0x0000000e4b107220 */ /* 0x003fe20000410000 */
[----:B------:R-:W-:-:S03]  /*33c0*/  FMUL.FTZ R13, R14, 0.5 ;  /* 0x3f0000000e0d7820 */ /* 0x000fc60000410000 */
[----:B------:R-:W-:-:S04]  /*33d0*/  FFMA R75, -R16, R16, R75 ;  /* 0x00000010104b7223 */ /* 0x000fc8000000014b */
[----:B------:R-:W-:Y:S02]  /*33e0*/  FFMA R16, R75, R13, R16 ;  /* 0x0000000d4b107223 */ /* 0x000fe40000000010 */
.L_x_309:
[----:B------:R-:W-:Y:S05]  /*33f0*/  BSYNC B2 ;  /* 0x0000000000027941 */ /* 0x000fea0003800000 */
.L_x_307:
[----:B------:R-:W-:Y:S01]  /*3400*/  FSETP.GT.AND P0, PT, R16, RZ, PT ;  /* 0x000000ff1000720b */ /* 0x000fe20003f04000 */
[----:B------:R-:W-:Y:S01]  /*3410*/  BSSY B7, `(.L_x_310) ;  /* 0x0000034000077945 */ /* 0x000fe20003800000 */
[----:B------:R-:W-:Y:S02]  /*3420*/  MOV R17, RZ ;  /* 0x000000ff00117202 */ /* 0x000fe40000000f00 */
[----:B------:R-:W-:-:S09]  /*3430*/  MOV R18, RZ ;  /* 0x000000ff00127202 */ /* 0x000fd20000000f00 */
        /* <DEDUP_REMOVED lines=18> */
.L_x_313:
[----:B------:R-:W-:Y:S05]  /*3560*/  BSYNC B8 ;  /* 0x0000000000087941 */ /* 0x000fea0003800000 */
.L_x_312:
        /* <DEDUP_REMOVED lines=14> */
.L_x_315:
[----:B------:R-:W-:Y:S05]  /*3650*/  BSYNC B8 ;  /* 0x0000000000087941 */ /* 0x000fea0003800000 */
.L_x_314:
        /* <DEDUP_REMOVED lines=14> */
.L_x_316:
[----:B------:R-:W-:Y:S05]  /*3740*/  BSYNC B8 ;  /* 0x0000000000087941 */ /* 0x000fea0003800000 */
.L_x_311:
[----:B------:R-:W-:Y:S05]  /*3750*/  BSYNC B7 ;  /* 0x0000000000077941 */ /* 0x000fea0003800000 */
.L_x_310:
        /* <DEDUP_REMOVED lines=16> */
[----:B------:R-:W-:Y:S02]  /*3860*/  LOP3.LUT R14, R14, 0x80000000, R15, 0xf8, !PT ;  /* 0x800000000e0e7812 */ /* 0x000fe400078ef80f */
[----:B------:R-:W-:-:S03]  /*3870*/  MOV R15, 0x3fd774eb ;  /* 0x3fd774eb000f7802 */ /* 0x000fc60000000f00 */
        /* <DEDUP_REMOVED lines=10> */
[----:B------:R-:W-:Y:S01]  /*3920*/  @P0 FADD R13, R13, R13 ;  /* 0x0000000d0d0d0221 */ /* 0x000fe20000000000 */
[----:B------:R-:W-:Y:S05]  /*3930*/  BRA `(.L_x_296) ;  /* 0x0000146000007947 */ /* 0x000fea0003800000 */
.L_x_294:
        /* <DEDUP_REMOVED lines=10> */
.L_x_318:
[----:B01----:R-:W-:Y:S01]  /*39e0*/  FMUL.FTZ R68, R75, R16 ;  /* 0x000000104b447220 */ /* 0x003fe20000410000 */
[----:B------:R-:W-:-:S03]  /*39f0*/  FMUL.FTZ R16, R16, 0.5 ;  /* 0x3f00000010107820 */ /* 0x000fc60000410000 */
[----:B------:R-:W-:-:S04]  /*3a00*/  FFMA R75, -R68, R68, R75 ;  /* 0x00000044444b7223 */ /* 0x000fc8000000014b */
[----:B------:R-:W-:Y:S02]  /*3a10*/  FFMA R68, R75, R16, R68 ;  /* 0x000000104b447223 */ /* 0x000fe40000000044 */
.L_x_319:
[----:B------:R-:W-:Y:S05]  /*3a20*/  BSYNC B2 ;  /* 0x0000000000027941 */ /* 0x000fea0003800000 */
.L_x_317:
        /* <DEDUP_REMOVED lines=21> */
[----:B------:R-:W-:Y:S05]  /*3b80*/  CALL.REL.NOINC `($__internal_7_$__cuda_sm3x_div_rn_noftz_f32_slowpath) ;  /* 0x000039a000007944 */ /* 0x000fea0003c00000 */
[----:B------:R-:W-:Y:S02]  /*3b90*/  MOV R18, R19 ;  /* 0x0000001300127202 */ /* 0x000fe40000000f00 */
.L_x_323:
[----:B------:R-:W-:Y:S05]  /*3ba0*/  BSYNC B8 ;  /* 0x0000000000087941 */ /* 0x000fea0003800000 */
.L_x_322:
        /* <DEDUP_REMOVED lines=12> */
[----:B------:R-:W-:Y:S05]  /*3c70*/  CALL.REL.NOINC `($__internal_7_$__cuda_sm3x_div_rn_noftz_f32_slowpath) ;  /* 0x000038b000007944 */ /* 0x000fea0003c00000 */
.L_x_325:
[----:B------:R-:W-:Y:S05]  /*3c80*/  BSYNC B8 ;  /* 0x0000000000087941 */ /* 0x000fea0003800000 */
.L_x_324:
[----:B------:R-:W0:Y:S01]  /*3c90*/  MUFU.RCP R17, R68 ;  /* 0x0000004400117308 */ /* 0x000e220000001000 */
[----:B------:R-:W-:Y:S07]  /*3ca0*/  BSSY B8, `(.L_x_321) ;  /* 0x000000e000087945 */ /* 0x000fee0003800000 */
[----:B------:R-:W1:Y:S01]  /*3cb0*/  FCHK P0, R16, R68 ;  /* 0x0000004410007302 */ /* 0x000e620000000000 */
[----:B0-----:R-:W-:-:S04]  /*3cc0*/  FFMA R22, R17, -R68, 1 ;  /* 0x3f80000011167423 */ /* 0x001fc80000000844 */
[----:B------:R-:W-:Y:S01]  /*3cd0*/  FFMA R62, R17, R22, R17 ;  /* 0x00000016113e7223 */ /* 0x000fe20000000011 */
[----:B------:R-:W-:-:S03]  /*3ce0*/  MOV R17, R19 ;  /* 0x0000001300117202 */ /* 0x000fc60000000f00 */
        /* <DEDUP_REMOVED lines=8> */
[----:B------:R-:W-:Y:S02]  /*3d70*/  MOV R69, R19 ;  /* 0x0000001300457202 */ /* 0x000fe40000000f00 */
.L_x_326:
[----:B------:R-:W-:Y:S05]  /*3d80*/  BSYNC B8 ;  /* 0x0000000000087941 */ /* 0x000fea0003800000 */
.L_x_321:
[----:B------:R-:W-:Y:S05]  /*3d90*/  BSYNC B7 ;  /* 0x0000000000077941 */ /* 0x000fea0003800000 */
.L_x_320:
        /* <DEDUP_REMOVED lines=10> */
.L_x_328:
[----:B01----:R-:W-:Y:S01]  /*3e40*/  FMUL.FTZ R16, R73, R22 ;  /* 0x0000001649107220 */ /* 0x003fe20000410000 */
[----:B------:R-:W-:-:S03]  /*3e50*/  FMUL.FTZ R19, R22, 0.5 ;  /* 0x3f00000016137820 */ /* 0x000fc60000410000 */
[----:B------:R-:W-:-:S04]  /*3e60*/  FFMA R73, -R16, R16, R73 ;  /* 0x0000001010497223 */ /* 0x000fc80000000149 */
[----:B------:R-:W-:Y:S02]  /*3e70*/  FFMA R16, R73, R19, R16 ;  /* 0x0000001349107223 */ /* 0x000fe40000000010 */
.L_x_329:
[----:B------:R-:W-:Y:S05]  /*3e80*/  BSYNC B2 ;  /* 0x0000000000027941 */ /* 0x000fea0003800000 */
.L_x_327:
[----:B------:R-:W-:Y:S01]  /*3e90*/  FSETP.GT.AND P0, PT, R16, RZ, PT ;  /* 0x000000ff1000720b */ /* 0x000fe20003f04000 */
[----:B------:R-:W-:Y:S01]  /*3ea0*/  BSSY B7, `(.L_x_330) ;  /* 0x0000030000077945 */ /* 0x000fe20003800000 */
[----:B------:R-:W-:-:S11]  /*3eb0*/  CS2R R62, SRZ ;  /* 0x00000000003e7805 */ /* 0x000fd6000001ff00 */
        /* <DEDUP_REMOVED lines=15> */
.L_x_333:
[----:B------:R-:W-:Y:S05]  /*3fb0*/  BSYNC B8 ;  /* 0x0000000000087941 */ /* 0x000fea0003800000 */
.L_x_332:
        /* <DEDUP_REMOVED lines=14> */
.L_x_335:
[----:B------:R-:W-:Y:S05]  /*40a0*/  BSYNC B8 ;  /* 0x0000000000087941 */ /* 0x000fea0003800000 */
.L_x_334:
        /* <DEDUP_REMOVED lines=14> */
.L_x_336:
[----:B------:R-:W-:Y:S05]  /*4190*/  BSYNC B8 ;  /* 0x0000000000087941 */ /* 0x000fea0003800000 */
.L_x_331:
[----:B------:R-:W-:Y:S05]  /*41a0*/  BSYNC B7 ;  /* 0x0000000000077941 */ /* 0x000fea0003800000 */
.L_x_330:
        /* <DEDUP_REMOVED lines=24> */
[----:B------:R-:W-:Y:S01]  /*4330*/  FFMA R13, R15, R14, R15 ;  /* 0x0000000e0f0d7223 */ /* 0x000fe2000000000f */
[----:B------:R-:W-:-:S04]  /*4340*/  MOV R15, 0x3fd774eb ;  /* 0x3fd774eb000f7802 */ /* 0x000fc80000000f00 */
[----:B------:R-:W-:-:S05]  /*4350*/  FSEL R14, R13, -R13, P0 ;  /* 0x8000000d0d0e7208 */ /* 0x000fca0000000000 */
[----:B------:R-:W-:-:S04]  /*4360*/  @!P1 FFMA R13, R15, 0.93318945169448852539, R14 ;  /* 0x3f6ee5810f0d9823 */ /* 0x000fc8000000000e */
[----:B------:R-:W-:Y:S01]  /*4370*/  @P0 FADD R13, R13, R13 ;  /* 0x0000000d0d0d0221 */ /* 0x000fe20000000000 */
[----:B------:R-:W-:Y:S05]  /*4380*/  BRA `(.L_x_296) ;  /* 0x00000a1000007947 */ /* 0x000fea0003800000 */
.L_x_293:
        /* <DEDUP_REMOVED lines=10> */
.L_x_338:
[----:B01----:R-:W-:Y:S01]  /*4430*/  FMUL.FTZ R62, R73, R20 ;  /* 0x00000014493e7220 */ /* 0x003fe20000410000 */
[----:B------:R-:W-:-:S03]  /*4440*/  FMUL.FTZ R19, R20, 0.5 ;  /* 0x3f00000014137820 */ /* 0x000fc60000410000 */
[----:B------:R-:W-:-:S04]  /*4450*/  FFMA R73, -R62, R62, R73 ;  /* 0x0000003e3e497223 */ /* 0x000fc80000000149 */
[----:B------:R-:W-:Y:S02]  /*4460*/  FFMA R62, R73, R19, R62 ;  /* 0x00000013493e7223 */ /* 0x000fe4000000003e */
.L_x_339:
[----:B------:R-:W-:Y:S05]  /*4470*/  BSYNC B2 ;  /* 0x0000000000027941 */ /* 0x000fea0003800000 */
.L_x_337:
[----:B------:R-:W-:Y:S01]  /*4480*/  FSETP.GT.AND P0, PT, R62, RZ, PT ;  /* 0x000000ff3e00720b */ /* 0x000fe20003f04000 */
[----:B------:R-:W-:Y:S01]  /*4490*/  BSSY B7, `(.L_x_340) ;  /* 0x0000032000077945 */ /* 0x000fe20003800000 */
[----:B------:R-:W-:Y:S01]  /*44a0*/  MOV R63, RZ ;  /* 0x000000ff003f7202 */ /* 0x000fe20000000f00 */
[----:B------:R-:W-:Y:S01]  /*44b0*/  CS2R R64, SRZ ;  /* 0x0000000000407805 */ /* 0x000fe2000001ff00 */
        /* <DEDUP_REMOVED lines=16> */
.L_x_343:
[----:B------:R-:W-:Y:S05]  /*45c0*/  BSYNC B8 ;  /* 0x0000000000087941 */ /* 0x000fea0003800000 */
.L_x_342:
        /* <DEDUP_REMOVED lines=14> */
.L_x_345:
[----:B------:R-:W-:Y:S05]  /*46b0*/  BSYNC B8 ;  /* 0x0000000000087941 */ /* 0x000fea0003800000 */
.L_x_344:
        /* <DEDUP_REMOVED lines=14> */
.L_x_346:
[----:B------:R-:W-:Y:S05]  /*47a0*/  BSYNC B8 ;  /* 0x0000000000087941 */ /* 0x000fea0003800000 */
.L_x_341:
[----:B------:R-:W-:Y:S05]  /*47b0*/  BSYNC B7 ;  /* 0x0000000000077941 */ /* 0x000fea0003800000 */
.L_x_340:
        /* <DEDUP_REMOVED lines=10> */
.L_x_348:
[----:B01----:R-:W-:Y:S01]  /*4860*/  FMUL.FTZ R13, R72, R15 ;  /* 0x0000000f480d7220 */ /* 0x003fe20000410000 */
[----:B------:R-:W-:-:S03]  /*4870*/  FMUL.FTZ R14, R15, 0.5 ;  /* 0x3f0000000f0e7820 */ /* 0x000fc60000410000 */
[----:B------:R-:W-:-:S04]  /*4880*/  FFMA R72, -R13, R13, R72 ;  /* 0x0000000d0d487223 */ /* 0x000fc80000000148 */
[----:B------:R-:W-:Y:S02]  /*4890*/  FFMA R13, R72, R14, R13 ;  /* 0x0000000e480d7223 */ /* 0x000fe4000000000d */
.L_x_349:
[----:B------:R-:W-:Y:S05]  /*48a0*/  BSYNC B2 ;  /* 0x0000000000027941 */ /* 0x000fea0003800000 */
.L_x_347:
[----:B------:R-:W-:Y:S01]  /*48b0*/  FSETP.GT.AND P0, PT, R13, RZ, PT ;  /* 0x000000ff0d00720b */ /* 0x000fe20003f04000 */
[----:B------:R-:W-:Y:S01]  /*48c0*/  BSSY B7, `(.L_x_350) ;  /* 0x0000030000077945 */ /* 0x000fe20003800000 */
[----:B------:R-:W-:-:S11]  /*48d0*/  CS2R R14, SRZ ;  /* 0x00000000000e7805 */ /* 0x000fd6000001ff00 */
        /* <DEDUP_REMOVED lines=15> */
.L_x_353:
[----:B------:R-:W-:Y:S05]  /*49d0*/  BSYNC B8 ;  /* 0x0000000000087941 */ /* 0x000fea0003800000 */
.L_x_352:
        /* <DEDUP_REMOVED lines=14> */
.L_x_355:
[----:B------:R-:W-:Y:S05]  /*4ac0*/  BSYNC B8 ;  /* 0x0000000000087941 */ /* 0x000fea0003800000 */
.L_x_354:
        /* <DEDUP_REMOVED lines=14> */
.L_x_356:
[----:B------:R-:W-:Y:S05]  /*4bb0*/  BSYNC B8 ;  /* 0x0000000000087941 */ /* 0x000fea0003800000 */
.L_x_351:
[----:B------:R-:W-:Y:S05]  /*4bc0*/  BSYNC B7 ;  /* 0x0000000000077941 */ /* 0x000fea0003800000 */
.L_x_350:
        /* <DEDUP_REMOVED lines=29> */
.L_x_296:
[----:B------:R-:W-:Y:S05]  /*4da0*/  BSYNC B6 ;  /* 0x0000000000067941 */ /* 0x000fea0003800000 */
.L_x_292:
        /* <DEDUP_REMOVED lines=23> */
.L_x_361:
[----:B------:R-:W-:Y:S05]  /*4f20*/  BSYNC B7 ;  /* 0x0000000000077941 */ /* 0x000fea0003800000 */
.L_x_360:
        /* <DEDUP_REMOVED lines=14> */
.L_x_363:
[----:B------:R-:W-:Y:S05]  /*5010*/  BSYNC B7 ;  /* 0x0000000000077941 */ /* 0x000fea0003800000 */
.L_x_362:
        /* <DEDUP_REMOVED lines=14> */
.L_x_364:
[----:B------:R-:W-:Y:S05]  /*5100*/  BSYNC B7 ;  /* 0x0000000000077941 */ /* 0x000fea0003800000 */
.L_x_359:
[----:B------:R-:W-:Y:S05]  /*5110*/  BSYNC B6 ;  /* 0x0000000000067941 */ /* 0x000fea0003800000 */
.L_x_358:
[-C--:B------:R-:W-:Y:S01]  /*5120*/  FMUL R7, R6, R13.reuse ;  /* 0x0000000d06077220 */ /* 0x080fe20000400000 */
[-C--:B------:R-:W-:Y:S01]  /*5130*/  FMUL R6, R14, R13.reuse ;  /* 0x0000000d0e067220 */ /* 0x080fe20000400000 */
[----:B------:R-:W-:Y:S01]  /*5140*/  FMUL R5, R16, R13 ;  /* 0x0000000d10057220 */ /* 0x000fe20000400000 */
[----:B------:R-:W-:Y:S02]  /*5150*/  IADD3 R20, R59, -0x1, RZ ;  /* 0xffffffff3b147810 */ /* 0x000fe40007ffe0ff */
[----:B------:R-:W-:-:S02]  /*5160*/  MOV R9, R76 ;  /* 0x0000004c00097202 */ /* 0x000fc40000000f00 */
[----:B------:R-:W-:Y:S02]  /*5170*/  MOV R35, R61 ;  /* 0x0000003d00237202 */ /* 0x000fe40000000f00 */
[----:B------:R-:W-:Y:S02]  /*5180*/  MOV R36, R77 ;  /* 0x0000004d00247202 */ /* 0x000fe40000000f00 */
[----:B------:R-:W-:Y:S01]  /*5190*/  MOV R37, R74 ;  /* 0x0000004a00257202 */ /* 0x000fe20000000f00 */
[----:B------:R-:W-:Y:S05]  /*51a0*/  BRA `(.L_x_267) ;  /* 0x000003c000007947 */ /* 0x000fea0003800000 */
.L_x_357:
[----:B------:R-:W-:Y:S01]  /*51b0*/  FSETP.GT.AND P0, PT, R71, RZ, PT ;  /* 0x000000ff4700720b */ /* 0x000fe20003f04000 */
[----:B------:R-:W-:Y:S01]  /*51c0*/  BSSY B6, `(.L_x_365) ;  /* 0x0000031000067945 */ /* 0x000fe20003800000 */
[----:B------:R-:W-:Y:S01]  /*51d0*/  CS2R R14, SRZ ;  /* 0x00000000000e7805 */ /* 0x000fe2000001ff00 */
[----:B------:R-:W-:-:S10]  /*51e0*/  MOV R16, RZ ;  /* 0x000000ff00107202 */ /* 0x000fd40000000f00 */
        /* <DEDUP_REMOVED lines=15> */
.L_x_368:
[----:B------:R-:W-:Y:S05]  /*52e0*/  BSYNC B7 ;  /* 0x0000000000077941 */ /* 0x000fea0003800000 */
.L_x_367:
        /* <DEDUP_REMOVED lines=14> */
.L_x_370:
[----:B------:R-:W-:Y:S05]  /*53d0*/  BSYNC B7 ;  /* 0x0000000000077941 */ /* 0x000fea0003800000 */
.L_x_369:
        /* <DEDUP_REMOVED lines=14> */
.L_x_371:
[----:B------:R-:W-:Y:S05]  /*54c0*/  BSYNC B7 ;  /* 0x0000000000077941 */ /* 0x000fea0003800000 */
.L_x_366:
[----:B------:R-:W-:Y:S05]  /*54d0*/  BSYNC B6 ;  /* 0x0000000000067941 */ /* 0x000fea0003800000 */
.L_x_365:
[----:B------:R-:W-:Y:S01]  /*54e0*/  FSETP.GEU.AND P0, PT, R76, R9, PT ;  /* 0x000000094c00720b */ /* 0x000fe20003f0e000 */
[-C--:B------:R-:W-:Y:S01]  /*54f0*/  FFMA R7, R14, R13.reuse, R7 ;  /* 0x0000000d0e077223 */ /* 0x080fe20000000007 */
[----:B------:R-:W-:Y:S01]  /*5500*/  IADD3 R20, R59, -0x1, RZ ;  /* 0xffffffff3b147810 */ /* 0x000fe20007ffe0ff */
[-C--:B------:R-:W-:Y:S01]  /*5510*/  FFMA R6, R15, R13.reuse, R6 ;  /* 0x0000000d0f067223 */ /* 0x080fe20000000006 */
[----:B------:R-:W-:-:S09]  /*5520*/  FFMA R5, R16, R13, R5 ;  /* 0x0000000d10057223 */ /* 0x000fd20000000005 */
[----:B------:R-:W-:Y:S02]  /*5530*/  @!P0 MOV R9, R76 ;  /* 0x0000004c00098202 */ /* 0x000fe40000000f00 */
[----:B------:R-:W-:Y:S02]  /*5540*/  @!P0 MOV R35, R61 ;  /* 0x0000003d00238202 */ /* 0x000fe40000000f00 */
[----:B------:R-:W-:Y:S02]  /*5550*/  @!P0 MOV R36, R77 ;  /* 0x0000004d00248202 */ /* 0x000fe40000000f00 */
[----:B------:R-:W-:Y:S02]  /*5560*/  @!P0 MOV R37, R74 ;  /* 0x0000004a00258202 */ /* 0x000fe40000000f00 */
.L_x_267:
[----:B------:R-:W-:Y:S05]  /*5570*/  BSYNC B4 ;  /* 0x0000000000047941 */ /* 0x000fea0003800000 */
.L_x_266:
[----:B------:R-:W-:-:S13]  /*5580*/  ISETP.NE.AND P0, PT, R20, RZ, PT ;  /* 0x000000ff1400720c */ /* 0x000fda0003f05270 */
[----:B------:R-:W-:Y:S01]  /*5590*/  @!P0 CALL.REL.NOINC `(.L_x_372) ;  /* 0x0000001000008944 */ /* 0x000fe20003c00000 */
[----:B------:R-:W-:Y:S05]  /*55a0*/  BRA `(.L_x_373) ;  /* 0xffffbe9000007947 */ /* 0x000fea000383ffff */
.L_x_372:
[----:B------:R-:W-:Y:S05]  /*55b0*/  BSYNC B5 ;  /* 0x0000000000057941 */ /* 0x000fea0003800000 */
.L_x_265:
[----:B------:R-:W-:Y:S01]  /*55c0*/  FSETP.GEU.AND P1, PT, R9, R4, PT ;  /* 0x000000040900720b */ /* 0x000fe20003f2e000 */
[----:B------:R-:W-:Y:S01]  /*55d0*/  BSSY B2, `(.L_x_374) ;  /* 0x000002f000027945 */ /* 0x000fe20003800000 */
[----:B------:R-:W-:Y:S01]  /*55e0*/  PLOP3.LUT P0, PT, PT, PT, PT, 0x80, 0x0 ;  /* 0x000000000000781c */ /* 0x000fe20003f0f070 */
[----:B------:R-:W-:Y:S01]  /*55f0*/  CS2R R16, SRZ ;  /* 0x0000000000107805 */ /* 0x000fe2000001ff00 */
[----:B------:R-:W-:Y:S01]  /*5600*/  CS2R R8, SRZ ;  /* 0x0000000000087805 */ /* 0x000fe2000001ff00 */
[----:B------:R-:W-:Y:S02]  /*5610*/  MOV R12, RZ ;  /* 0x000000ff000c7202 */ /* 0x000fe40000000f00 */
[----:B------:R-:W-:-:S06]  /*5620*/  MOV R30, RZ ;  /* 0x000000ff001e7202 */ /* 0x000fcc0000000f00 */
[----:B------:R-:W-:Y:S05]  /*5630*/  @P1 BRA `(.L_x_375) ;  /* 0x0000028000001947 */ /* 0x000fea0003800000 */
[----:B------:R-:W-:-:S05]  /*5640*/  LEA R9, R35, R35, 0x1 ;  /* 0x0000002323097211 */ /* 0x000fca00078e08ff */
[----:B------:R-:W-:-:S05]  /*5650*/  IMAD.WIDE R8, R9, 0x4, R26 ;  /* 0x0000000409087825 */ /* 0x000fca00078e021a */
[----:B------:R-:W2:Y:S04]  /*5660*/  LD.E R13, [R8.64+0x4] ;  /* 0x00000414080d7980 */ /* 0x000ea8000c101900 */
[----:B------:R-:W3:Y:S04]  /*5670*/  LD.E R11, [R8.64] ;  /* 0x00000014080b7980 */ /* 0x000ee8000c101900 */
[----:B------:R-:W4:Y:S01]  /*5680*/  LD.E R15, [R8.64+0x8] ;  /* 0x00000814080f7980 */ /* 0x000f22000c101900 */
[----:B--2---:R-:W-:-:S04]  /*5690*/  IMAD.WIDE R12, R13, 0xc, R24 ;  /* 0x0000000c0d0c7825 */ /* 0x004fc800078e0218 */
[--C-:B-1-3--:R-:W-:Y:S01]  /*56a0*/  IMAD.WIDE R10, R11, 0xc, R24.reuse ;  /* 0x0000000c0b0a7825 */ /* 0x10afe200078e0218 */
[----:B------:R1:W2:Y:S03]  /*56b0*/  LD.E R23, [R12.64+0x4] ;  /* 0x000004140c177980 */ /* 0x0002a6000c101900 */
[----:B----4-:R-:W-:Y:S01]  /*56c0*/  IMAD.WIDE R14, R15, 0xc, R24 ;  /* 0x0000000c0f0e7825 */ /* 0x010fe200078e0218 */
[----:B------:R1:W3:Y:S04]  /*56d0*/  LD.E R19, [R12.64] ;  /* 0x000000140c137980 */ /* 0x0002e8000c101900 */
[----:B------:R-:W4:Y:S04]  /*56e0*/  LD.E R20, [R10.64+0x4] ;  /* 0x000004140a147980 */ /* 0x000f28000c101900 */
[----:B------:R1:W5:Y:S04]  /*56f0*/  LD.E R29, [R12.64+0x8] ;  /* 0x000008140c1d7980 */ /* 0x000368000c101900 */
[----:B------:R-:W5:Y:S04]  /*5700*/  LD.E R18, [R10.64] ;  /* 0x000000140a127980 */ /* 0x000f68000c101900 */
[----:B------:R-:W5:Y:S04]  /*5710*/  LD.E R28, [R14.64+0x4] ;  /* 0x000004140e1c7980 */ /* 0x000f68000c101900 */
[----:B------:R-:W5:Y:S04]  /*5720*/  LD.E R22, [R10.64+0x8] ;  /* 0x000008140a167980 */ /* 0x000f68000c101900 */
[----:B------:R-:W5:Y:S04]  /*5730*/  LD.E R9, [R14.64] ;  /* 0x000000140e097980 */ /* 0x000f68000c101900 */
[----:B------:R-:W5:Y:S01]  /*5740*/  LD.E R31, [R14.64+0x8] ;  /* 0x000008140e1f7980 */ /* 0x000f62000c101900 */
[----:B------:R-:W-:Y:S01]  /*5750*/  FADD R8, -R36, 1 ;  /* 0x3f80000024087421 */ /* 0x000fe20000000100 */
[----:B------:R-:W-:-:S02]  /*5760*/  PLOP3.LUT P0, PT, PT, PT, PT, 0x8, 0x0 ;  /* 0x000000000000781c */ /* 0x000fc40003f0e170 */
[----:B-1----:R-:W-:Y:S01]  /*5770*/  MOV R12, R36 ;  /* 0x00000024000c7202 */ /* 0x002fe20000000f00 */
[----:B------:R-:W-:Y:S01]  /*5780*/  FADD R17, -R37, R8 ;  /* 0x0000000825117221 */ /* 0x000fe20000000100 */
[C---:B--2---:R-:W-:Y:S01]  /*5790*/  FMUL R8, R36.reuse, R23 ;  /* 0x0000001724087220 */ /* 0x044fe20000400000 */
[----:B---3--:R-:W-:-:S03]  /*57a0*/  FMUL R19, R36, R19 ;  /* 0x0000001324137220 */ /* 0x008fc60000400000 */
[C---:B----4-:R-:W-:Y:S01]  /*57b0*/  FFMA R8, R17.reuse, R20, R8 ;  /* 0x0000001411087223 */ /* 0x050fe20000000008 */
[----:B-----5:R-:W-:Y:S01]  /*57c0*/  FMUL R29, R36, R29 ;  /* 0x0000001d241d7220 */ /* 0x020fe20000400000 */
[----:B------:R-:W-:Y:S02]  /*57d0*/  FFMA R18, R17, R18, R19 ;  /* 0x0000001211127223 */ /* 0x000fe40000000013 */
[----:B------:R-:W-:Y:S01]  /*57e0*/  FFMA R8, R37, R28, R8 ;  /* 0x0000001c25087223 */ /* 0x000fe20000000008 */
[----:B------:R-:W-:-:S03]  /*57f0*/  FFMA R22, R17, R22, R29 ;  /* 0x0000001611167223 */ /* 0x000fc6000000001d */
[----:B------:R-:W-:Y:S01]  /*5800*/  FADD R57, -R8, R57 ;  /* 0x0000003908397221 */ /* 0x000fe20000000100 */
[----:B------:R-:W-:Y:S01]  /*5810*/  MOV R8, 0x3f800000 ;  /* 0x3f80000000087802 */ /* 0x000fe20000000f00 */
[C---:B------:R-:W-:Y:S02]  /*5820*/  FFMA R18, R37.reuse, R9, R18 ;  /* 0x0000000925127223 */ /* 0x040fe40000000012 */
[----:B------:R-:W-:Y:S01]  /*5830*/  FMUL R6, R6, R57 ;  /* 0x0000003906067220 */ /* 0x000fe20000400000 */
[----:B------:R-:W-:Y:S01]  /*5840*/  MOV R9, R35 ;  /* 0x0000002300097202 */ /* 0x000fe20000000f00 */
[----:B------:R-:W-:Y:S01]  /*5850*/  FFMA R31, R37, R31, R22 ;  /* 0x0000001f251f7223 */ /* 0x000fe20000000016 */
[----:B------:R-:W-:-:S03]  /*5860*/  FADD R18, -R18, R55 ;  /* 0x0000003712127221 */ /* 0x000fc60000000100 */
[----:B------:R-:W-:Y:S01]  /*5870*/  FADD R58, -R31, R58 ;  /* 0x0000003a1f3a7221 */ /* 0x000fe20000000100 */
[----:B------:R-:W-:-:S04]  /*5880*/  FFMA R6, R7, R18, R6 ;  /* 0x0000001207067223 */ /* 0x000fc80000000006 */
[----:B------:R-:W-:-:S05]  /*5890*/  FFMA R6, R5, R58, R6 ;  /* 0x0000003a05067223 */ /* 0x000fca0000000006 */
[----:B------:R-:W-:-:S04]  /*58a0*/  FSETP.GT.AND P1, PT, R6, RZ, PT ;  /* 0x000000ff0600720b */ /* 0x000fc80003f24000 */
[----:B------:R-:W-:-:S04]  /*58b0*/  FSEL R8, R8, -1, P1 ;  /* 0xbf80000008087808 */ /* 0x000fc80000800000 */
.L_x_375:
[----:B------:R-:W-:Y:S05]  /*58c0*/  BSYNC B2 ;  /* 0x0000000000027941 */ /* 0x000fea0003800000 */
.L_x_374:
[----:B------:R-:W-:Y:S01]  /*58d0*/  BSSY B4, `(.L_x_376) ;  /* 0x000009c000047945 */ /* 0x000fe20003800000 */
[----:B------:R-:W-:Y:S01]  /*58e0*/  MOV R5, RZ ;  /* 0x000000ff00057202 */ /* 0x000fe20000000f00 */
[----:B-1----:R-:W-:Y:S01]  /*58f0*/  CS2R R10, SRZ ;  /* 0x00000000000a7805 */ /* 0x002fe2000001ff00 */
[----:B------:R-:W-:Y:S01]  /*5900*/  MOV R13, RZ ;  /* 0x000000ff000d7202 */ /* 0x000fe20000000f00 */
[----:B------:R-:W-:Y:S05]  /*5910*/  @P0 BRA `(.L_x_377) ;  /* 0x0000097000000947 */ /* 0x000fea0003800000 */
[----:B------:R-:W-:Y:S01]  /*5920*/  ISETP.NE.U32.AND P1, PT, R24, RZ, PT ;  /* 0x000000ff1800720c */ /* 0x000fe20003f25070 */
[----:B------:R-:W-:Y:S01]  /*5930*/  BSSY B2, `(.L_x_378) ;  /* 0x0000026000027945 */ /* 0x000fe20003800000 */
[----:B------:R-:W-:Y:S02]  /*5940*/  LEA R5, R9, R9, 0x1 ;  /* 0x0000000909057211 */ /* 0x000fe400078e08ff */
[----:B------:R-:W-:Y:S02]  /*5950*/  ISETP.NE.AND.EX P1, PT, R25, RZ, PT, P1 ;  /* 0x000000ff1900720c */ /* 0x000fe40003f25310 */
[----:B------:R-:W-:Y:S01]  /*5960*/  ISETP.NE.U32.AND P2, PT, R32, RZ, PT ;  /* 0x000000ff2000720c */ /* 0x000fe20003f45070 */
[----:B------:R-:W-:Y:S01]  /*5970*/  IMAD.WIDE R26, R5, 0x4, R26 ;  /* 0x00000004051a7825 */ /* 0x000fe200078e021a */
[----:B------:R-:W-:-:S02]  /*5980*/  MOV R14, RZ ;  /* 0x000000ff000e7202 */ /* 0x000fc40000000f00 */
[----:B------:R-:W-:Y:S02]  /*5990*/  ISETP.NE.AND.EX P2, PT, R33, RZ, PT, P2 ;  /* 0x000000ff2100720c */ /* 0x000fe40003f45320 */
[----:B------:R-:W-:Y:S02]  /*59a0*/  MOV R5, RZ ;  /* 0x000000ff00057202 */ /* 0x000fe40000000f00 */
[----:B------:R-:W-:Y:S02]  /*59b0*/  MOV R9, RZ ;  /* 0x000000ff00097202 */ /* 0x000fe40000000f00 */
[----:B------:R-:W-:Y:S02]  /*59c0*/  MOV R30, RZ ;  /* 0x000000ff001e7202 */ /* 0x000fe40000000f00 */
[----:B------:R-:W-:Y:S01]  /*59d0*/  MOV R13, RZ ;  /* 0x000000ff000d7202 */ /* 0x000fe20000000f00 */
[----:B------:R-:W-:Y:S05]  /*59e0*/  @!P1 BRA `(.L_x_379) ;  /* 0x000001a000009947 */ /* 0x000fea0003800000 */
[----:B------:R-:W2:Y:S04]  /*59f0*/  LD.E R11, [R26.64+0x4] ;  /* 0x000004141a0b7980 */ /* 0x000ea8000c101900 */
[----:B------:R-:W3:Y:S04]  /*5a00*/  LD.E R7, [R26.64] ;  /* 0x000000141a077980 */ /* 0x000ee8000c101900 */
[----:B------:R-:W4:Y:S01]  /*5a10*/  LD.E R5, [R26.64+0x8] ;  /* 0x000008141a057980 */ /* 0x000f22000c101900 */
[----:B--2---:R-:W-:-:S04]  /*5a20*/  IMAD.WIDE R10, R11, 0xc, R24 ;  /* 0x0000000c0b0a7825 */ /* 0x004fc800078e0218 */
[--C-:B---3--:R-:W-:Y:S01]  /*5a30*/  IMAD.WIDE R6, R7, 0xc, R24.reuse ;  /* 0x0000000c07067825 */ /* 0x108fe200078e0218 */
[----:B------:R1:W2:Y:S04]  /*5a40*/  LD.E R13, [R10.64+0x4] ;  /* 0x000004140a0d7980 */ /* 0x0002a8000c101900 */
[----:B------:R1:W3:Y:S01]  /*5a50*/  LD.E R9, [R10.64] ;  /* 0x000000140a097980 */ /* 0x0002e2000c101900 */
[----:B----4-:R-:W-:-:S03]  /*5a60*/  IMAD.WIDE R24, R5, 0xc, R24 ;  /* 0x0000000c05187825 */ /* 0x010fc600078e0218 */
[----:B------:R1:W4:Y:S04]  /*5a70*/  LD.E R15, [R10.64+0x8] ;  /* 0x000008140a0f7980 */ /* 0x000328000c101900 */
[----:B------:R-:W5:Y:S04]  /*5a80*/  LD.E R18, [R6.64+0x4] ;  /* 0x0000041406127980 */ /* 0x000f68000c101900 */
[----:B------:R-:W5:Y:S04]  /*5a90*/  LD.E R16, [R6.64] ;  /* 0x0000001406107980 */ /* 0x000f68000c101900 */
[----:B------:R-:W5:Y:S04]  /*5aa0*/  LD.E R20, [R6.64+0x8] ;  /* 0x0000081406147980 */ /* 0x000f68000c101900 */
[----:B------:R-:W5:Y:S04]  /*5ab0*/  LD.E R22, [R24.64+0x4] ;  /* 0x0000041418167980 */ /* 0x000f68000c101900 */
[----:B------:R-:W5:Y:S04]  /*5ac0*/  LD.E R19, [R24.64] ;  /* 0x0000001418137980 */ /* 0x000f68000c101900 */
[----:B------:R-:W5:Y:S01]  /*5ad0*/  LD.E R28, [R24.64+0x8] ;  /* 0x00000814181c7980 */ /* 0x000f62000c101900 */
[----:B------:R-:W-:-:S04]  /*5ae0*/  FADD R5, -R17, 1 ;  /* 0x3f80000011057421 */ /* 0x000fc80000000100 */
[----:B-1----:R-:W-:Y:S01]  /*5af0*/  FADD R10, R5, -R12 ;  /* 0x8000000c050a7221 */ /* 0x002fe20000000000 */
        /* <DEDUP_REMOVED lines=9> */
.L_x_379:
[----:B------:R-:W-:Y:S05]  /*5b90*/  BSYNC B2 ;  /* 0x0000000000027941 */ /* 0x000fea0003800000 */
.L_x_378:
        /* <DEDUP_REMOVED lines=29> */
.L_x_381:
[----:B------:R-:W-:Y:S05]  /*5d70*/  BSYNC B2 ;  /* 0x0000000000027941 */ /* 0x000fea0003800000 */
.L_x_380:
[----:B------:R-:W-:Y:S01]  /*5d80*/  FFMA R6, R51, -R9, R2 ;  /* 0x8000000933067223 */ /* 0x000fe20000000002 */
[C---:B------:R-:W-:Y:S01]  /*5d90*/  FFMA R5, R49.reuse, -R5, R0 ;  /* 0x8000000531057223 */ /* 0x040fe20000000000 */
[----:B------:R-:W-:Y:S01]  /*5da0*/  FFMA R7, R56, -R13, R3 ;  /* 0x8000000d38077223 */ /* 0x000fe20000000003 */
[----:B------:R-:W-:Y:S01]  /*5db0*/  BSSY B2, `(.L_x_382) ;  /* 0x0000013000027945 */ /* 0x000fe20003800000 */
[----:B------:R-:W-:Y:S01]  /*5dc0*/  FMUL R10, R6, R6 ;  /* 0x00000006060a7220 */ /* 0x000fe20000400000 */
[----:B------:R-:W-:Y:S01]  /*5dd0*/  FMUL R13, R49, R14 ;  /* 0x0000000e310d7220 */ /* 0x000fe20000400000 */
[----:B------:R-:W-:-:S02]  /*5de0*/  FMUL R11, R51, R30 ;  /* 0x0000001e330b7220 */ /* 0x000fc40000400000 */
[----:B------:R-:W-:-:S04]  /*5df0*/  FFMA R10, R5, R5, R10 ;  /* 0x00000005050a7223 */ /* 0x000fc8000000000a */
[----:B------:R-:W-:Y:S01]  /*5e00*/  FFMA R19, R7, R7, R10 ;  /* 0x0000000707137223 */ /* 0x000fe2000000000a */
[----:B------:R-:W-:-:S03]  /*5e10*/  FMUL R10, R56, R15 ;  /* 0x0000000f380a7220 */ /* 0x000fc60000400000 */
[----:B------:R1:W2:Y:S01]  /*5e20*/  MUFU.RSQ R12, R19 ;  /* 0x00000013000c7308 */ /* 0x0002a20000001400 */
[----:B------:R-:W-:-:S04]  /*5e30*/  IADD3 R9, R19, -0xd000000, RZ ;  /* 0xf300000013097810 */ /* 0x000fc80007ffe0ff */
[----:B------:R-:W-:-:S13]  /*5e40*/  ISETP.GT.U32.AND P1, PT, R9, 0x727fffff, PT ;  /* 0x727fffff0900780c */ /* 0x000fda0003f24070 */
[----:B------:R-:W-:Y:S05]  /*5e50*/  @!P1 BRA `(.L_x_383) ;  /* 0x0000004000009947 */ /* 0x000fea0003800000 */
[----:B-12---:R-:W-:Y:S02]  /*5e60*/  MOV R81, 0x5e80 ;  /* 0x00005e8000517802 */ /* 0x006fe40000000f00 */
[----:B0-----:R-:W-:Y:S05]  /*5e70*/  CALL.REL.NOINC `($__internal_6_$__cuda_sm20_sqrt_rn_f32_slowpath) ;  /* 0x0000154000007944 */ /* 0x001fea0003c00000 */
[----:B------:R-:W-:Y:S01]  /*5e80*/  MOV R40, R19 ;  /* 0x0000001300287202 */ /* 0x000fe20000000f00 */
[----:B------:R-:W-:Y:S05]  /*5e90*/  BRA `(.L_x_384) ;  /* 0x0000004000007947 */ /* 0x000fea0003800000 */
.L_x_383:
[----:B-12---:R-:W-:Y:S01]  /*5ea0*/  FMUL.FTZ R40, R19, R12 ;  /* 0x0000000c13287220 */ /* 0x006fe20000410000 */
[----:B------:R-:W-:-:S03]  /*5eb0*/  FMUL.FTZ R12, R12, 0.5 ;  /* 0x3f0000000c0c7820 */ /* 0x000fc60000410000 */
[----:B------:R-:W-:-:S04]  /*5ec0*/  FFMA R9, -R40, R40, R19 ;  /* 0x0000002828097223 */ /* 0x000fc80000000113 */
[----:B------:R-:W-:Y:S02]  /*5ed0*/  FFMA R40, R9, R12, R40 ;  /* 0x0000000c09287223 */ /* 0x000fe40000000028 */
.L_x_384:
[----:B------:R-:W-:Y:S05]  /*5ee0*/  BSYNC B2 ;  /* 0x0000000000027941 */ /* 0x000fea0003800000 */
.L_x_382:
[----:B------:R-:W-:Y:S01]  /*5ef0*/  FSETP.GT.AND P1, PT, R40, RZ, PT ;  /* 0x000000ff2800720b */ /* 0x000fe20003f24000 */
[----:B------:R-:W-:Y:S01]  /*5f00*/  BSSY B5, `(.L_x_385) ;  /* 0x0000032000057945 */ /* 0x000fe20003800000 */
[----:B------:R-:W-:Y:S02]  /*5f10*/  MOV R9, RZ ;  /* 0x000000ff00097202 */ /* 0x000fe40000000f00 */
[----:B------:R-:W-:Y:S02]  /*5f20*/  MOV R30, RZ ;  /* 0x000000ff001e7202 */ /* 0x000fe40000000f00 */
[----:B------:R-:W-:-:S07]  /*5f30*/  MOV R16, RZ ;  /* 0x000000ff00107202 */ /* 0x000fce0000000f00 */
[----:B------:R-:W-:Y:S05]  /*5f40*/  @!P1 BRA `(.L_x_386) ;  /* 0x000002d000009947 */ /* 0x000fea0003800000 */
[----:B------:R-:W1:Y:S01]  /*5f50*/  MUFU.RCP R9, R40 ;  /* 0x0000002800097308 */ /* 0x000e620000001000 */
[----:B------:R-:W-:Y:S07]  /*5f60*/  BSSY B6, `(.L_x_387) ;  /* 0x000000d000067945 */ /* 0x000fee0003800000 */
[----:B------:R-:W2:Y:S01]  /*5f70*/  FCHK P1, R7, R40 ;  /* 0x0000002807007302 */ /* 0x000ea20000020000 */
[----:B-1----:R-:W-:-:S04]  /*5f80*/  FFMA R12, R9, -R40, 1 ;  /* 0x3f800000090c7423 */ /* 0x002fc80000000828 */
[----:B------:R-:W-:-:S04]  /*5f90*/  FFMA R12, R9, R12, R9 ;  /* 0x0000000c090c7223 */ /* 0x000fc80000000009 */
[----:B------:R-:W-:-:S04]  /*5fa0*/  FFMA R9, R7, R12, RZ ;  /* 0x0000000c07097223 */ /* 0x000fc800000000ff */
[----:B------:R-:W-:-:S04]  /*5fb0*/  FFMA R14, R9, -R40, R7 ;  /* 0x80000028090e7223 */ /* 0x000fc80000000007 */
[----:B------:R-:W-:Y:S01]  /*5fc0*/  FFMA R16, R12, R14, R9 ;  /* 0x0000000e0c107223 */ /* 0x000fe20000000009 */
[----:B--2---:R-:W-:Y:S05]  /*5fd0*/  @!P1 BRA `(.L_x_388) ;  /* 0x0000005000009947 */ /* 0x004fea0003800000 */
[----:B------:R-:W-:Y:S02]  /*5fe0*/  MOV R19, R7 ;  /* 0x0000000700137202 */ /* 0x000fe40000000f00 */
[----:B------:R-:W-:Y:S02]  /*5ff0*/  MOV R22, R40 ;  /* 0x0000002800167202 */ /* 0x000fe40000000f00 */
[----:B------:R-:W-:Y:S02]  /*6000*/  MOV R78, 0x6020 ;  /* 0x00006020004e7802 */ /* 0x000fe40000000f00 */
[----:B0-----:R-:W-:Y:S05]  /*6010*/  CALL.REL.NOINC `($__internal_7_$__cuda_sm3x_div_rn_noftz_f32_slowpath) ;  /* 0x0000151000007944 */ /* 0x001fea0003c00000 */
[----:B------:R-:W-:Y:S02]  /*6020*/  MOV R16, R19 ;  /* 0x0000001300107202 */ /* 0x000fe40000000f00 */
.L_x_388:
[----:B------:R-:W-:Y:S05]  /*6030*/  BSYNC B6 ;  /* 0x0000000000067941 */ /* 0x000fea0003800000 */
.L_x_387:
        /* <DEDUP_REMOVED lines=14> */
.L_x_390:
[----:B------:R-:W-:Y:S05]  /*6120*/  BSYNC B6 ;  /* 0x0000000000067941 */ /* 0x000fea0003800000 */
.L_x_389:
        /* <DEDUP_REMOVED lines=14> */
.L_x_391:
[----:B------:R-:W-:Y:S05]  /*6210*/  BSYNC B6 ;  /* 0x0000000000067941 */ /* 0x000fea0003800000 */
.L_x_386:
[----:B------:R-:W-:Y:S05]  /*6220*/  BSYNC B5 ;  /* 0x0000000000057941 */ /* 0x000fea0003800000 */
.L_x_385:
[----:B------:R-:W-:-:S04]  /*6230*/  FSETP.NEU.AND P1, PT, RZ, c[0x0][0x540], PT ;  /* 0x00015000ff007a0b */ /* 0x000fc80003f2d000 */
[----:B------:R-:W-:-:S05]  /*6240*/  FSEL R7, R8, 1, P1 ;  /* 0x3f80000008077808 */ /* 0x000fca0000800000 */
[C---:B------:R-:W-:Y:S01]  /*6250*/  FMUL R5, R7.reuse, R9 ;  /* 0x0000000907057220 */ /* 0x040fe20000400000 */
[C---:B------:R-:W-:Y:S01]  /*6260*/  FMUL R30, R7.reuse, R30 ;  /* 0x0000001e071e7220 */ /* 0x040fe20000400000 */
[C---:B------:R-:W-:Y:S01]  /*6270*/  FMUL R16, R7.reuse, R16 ;  /* 0x0000001007107220 */ /* 0x040fe20000400000 */
[----:B------:R-:W-:Y:S02]  /*6280*/  FMUL R40, R7, R40 ;  /* 0x0000002807287220 */ /* 0x000fe40000400000 */
.L_x_377:
[----:B------:R-:W-:Y:S05]  /*6290*/  BSYNC B4 ;  /* 0x0000000000047941 */ /* 0x000fea0003800000 */
.L_x_376:
[----:B------:R-:W-:Y:S02]  /*62a0*/  FSEL R5, R5, RZ, !P0 ;  /* 0x000000ff05057208 */ /* 0x000fe40004000000 */
[----:B------:R-:W-:Y:S02]  /*62b0*/  FSEL R30, R30, RZ, !P0 ;  /* 0x000000ff1e1e7208 */ /* 0x000fe40004000000 */
[----:B------:R-:W-:Y:S02]  /*62c0*/  FSEL R16, R16, RZ, !P0 ;  /* 0x000000ff10107208 */ /* 0x000fe40004000000 */
[----:B------:R-:W-:Y:S02]  /*62d0*/  FSEL R13, R13, RZ, !P0 ;  /* 0x000000ff0d0d7208 */ /* 0x000fe40004000000 */
[----:B------:R-:W-:-:S02]  /*62e0*/  FSEL R11, R11, RZ, !P0 ;  /* 0x000000ff0b0b7208 */ /* 0x000fc40004000000 */
[----:B------:R-:W-:Y:S02]  /*62f0*/  FSEL R10, R10, RZ, !P0 ;  /* 0x000000ff0a0a7208 */ /* 0x000fe40004000000 */
[----:B------:R-:W-:Y:S02]  /*6300*/  FSEL R17, R40, 1000000, !P0 ;  /* 0x4974240028117808 */ /* 0x000fe40004000000 */
.L_x_258:
[----:B------:R-:W-:Y:S05]  /*6310*/  BSYNC B1 ;  /* 0x0000000000017941 */ /* 0x000fea0003800000 */
.L_x_256:
[----:B------:R-:W-:Y:S01]  /*6320*/  FSEL R15, R17, 1000000, !P3 ;  /* 0x49742400110f7808 */ /* 0x000fe20005800000 */
[----:B------:R-:W-:Y:S01]  /*6330*/  BSSY B1, `(.L_x_392) ;  /* 0x0000089000017945 */ /* 0x000fe20003800000 */
[----:B------:R-:W-:Y:S02]  /*6340*/  FSEL R29, R5, RZ, !P3 ;  /* 0x000000ff051d7208 */ /* 0x000fe40005800000 */
[----:B------:R-:W-:Y:S02]  /*6350*/  FSETP.GEU.AND P0, PT, R15, R4, PT ;  /* 0x000000040f00720b */ /* 0x000fe40003f0e000 */
[----:B------:R-:W-:Y:S02]  /*6360*/  FSEL R30, R30, RZ, !P3 ;  /* 0x000000ff1e1e7208 */ /* 0x000fe40005800000 */
[----:B------:R-:W-:-:S02]  /*6370*/  FSEL R16, R16, RZ, !P3 ;  /* 0x000000ff10107208 */ /* 0x000fc40005800000 */
[----:B------:R-:W-:Y:S02]  /*6380*/  FSEL R31, R10, RZ, !P3 ;  /* 0x000000ff0a1f7208 */ /* 0x000fe40005800000 */
[----:B------:R-:W-:Y:S02]  /*6390*/  FSEL R24, R11, RZ, !P3 ;  /* 0x000000ff0b187208 */ /* 0x000fe40005800000 */
[----:B------:R-:W-:-:S03]  /*63a0*/  FSEL R33, R13, RZ, !P3 ;  /* 0x000000ff0d217208 */ /* 0x000fc60005800000 */
[----:B------:R-:W-:Y:S05]  /*63b0*/  @P0 BRA `(.L_x_393) ;  /* 0x0000080000000947 */ /* 0x000fea0003800000 */
[----:B------:R-:W1:Y:S01]  /*63c0*/  S2R R5, SR_LANEID ;  /* 0x0000000000057919 */ /* 0x000e620000000000 */
[----:B------:R-:W-:Y:S01]  /*63d0*/  VOTEU.ANY UR4, UPT, PT ;  /* 0x0000000000047886 */ /* 0x000fe200038e0100 */
[----:B------:R-:W-:Y:S01]  /*63e0*/  MOV R4, c[0x0][0x3f0] ;  /* 0x0000fc0000047a02 */ /* 0x000fe20000000f00 */
[----:B------:R-:W1:Y:S08]  /*63f0*/  FLO.U32 R14, UR4 ;  /* 0x00000004000e7d00 */ /* 0x000e7000080e0000 */
[----:B------:R-:W2:Y:S01]  /*6400*/  POPC R13, UR4 ;  /* 0x00000004000d7d09 */ /* 0x000ea20008000000 */
[----:B-1----:R-:W-:-:S02]  /*6410*/  ISETP.EQ.U32.AND P0, PT, R14, R5, PT ;  /* 0x000000050e00720c */ /* 0x002fc40003f02070 */
[----:B------:R-:W-:-:S11]  /*6420*/  MOV R5, c[0x0][0x3f4] ;  /* 0x0000fd0000057a02 */ /* 0x000fd60000000f00 */
[----:B--2---:R1:W2:Y:S01]  /*6430*/  @P0 ATOMG.E.ADD.STRONG.GPU PT, R27, [R4.64], R13 ;  /* 0x0000000d041b09a8 */ /* 0x0042a200081ee1d4 */
[----:B------:R-:W-:Y:S01]  /*6440*/  FMUL R7, R52, R30 ;  /* 0x0000001e34077220 */ /* 0x000fe20000400000 */
[----:B------:R-:W-:Y:S01]  /*6450*/  FMUL R9, R50, R16 ;  /* 0x0000001032097220 */ /* 0x000fe20000400000 */
[CC--:B------:R-:W-:Y:S01]  /*6460*/  FMUL R11, R48.reuse, R29.reuse ;  /* 0x0000001d300b7220 */ /* 0x0c0fe20000400000 */
[C---:B------:R-:W-:Y:S01]  /*6470*/  FFMA R2, -R15.reuse, R30, R2 ;  /* 0x0000001e0f027223 */ /* 0x040fe20000000102 */
[----:B------:R-:W-:Y:S01]  /*6480*/  FFMA R8, R48, R16, -R7 ;  /* 0x0000001030087223 */ /* 0x000fe20000000807 */
[----:B------:R-:W-:Y:S01]  /*6490*/  FFMA R10, R52, R29, -R9 ;  /* 0x0000001d340a7223 */ /* 0x000fe20000000809 */
[----:B------:R-:W-:Y:S01]  /*64a0*/  FFMA R12, R50, R30, -R11 ;  /* 0x0000001e320c7223 */ /* 0x000fe2000000080b */
[----:B------:R-:W-:Y:S01]  /*64b0*/  FFMA R6, -R15, R16, R3 ;  /* 0x000000100f067223 */ /* 0x000fe20000000103 */
[C---:B------:R-:W-:Y:S01]  /*64c0*/  FMUL R18, R53.reuse, R8 ;  /* 0x0000000835127220 */ /* 0x040fe20000400000 */
[C---:B------:R-:W-:Y:S01]  /*64d0*/  FMUL R20, R53.reuse, R10 ;  /* 0x0000000a35147220 */ /* 0x040fe20000400000 */
[----:B------:R-:W-:Y:S01]  /*64e0*/  FMUL R53, R53, R12 ;  /* 0x0000000c35357220 */ /* 0x000fe20000400000 */
[----:B-1----:R-:W-:Y:S01]  /*64f0*/  FMUL R4, R47, R24 ;  /* 0x000000182f047220 */ /* 0x002fe20000400000 */
[----:B------:R-:W1:Y:S01]  /*6500*/  S2R R12, SR_LTMASK ;  /* 0x00000000000c7919 */ /* 0x000e620000003900 */
[----:B------:R-:W-:Y:S01]  /*6510*/  FMUL R8, R46, R31 ;  /* 0x0000001f2e087220 */ /* 0x000fe20000400000 */
[C---:B------:R-:W-:Y:S01]  /*6520*/  FMUL R5, R45.reuse, R33 ;  /* 0x000000212d057220 */ /* 0x040fe20000400000 */
[----:B------:R-:W-:Y:S01]  /*6530*/  FFMA R13, R45, R31, -R4 ;  /* 0x0000001f2d0d7223 */ /* 0x000fe20000000804 */
[----:B------:R-:W-:Y:S01]  /*6540*/  FMUL R4, R47, R2 ;  /* 0x000000022f047220 */ /* 0x000fe20000400000 */
[----:B------:R-:W-:Y:S01]  /*6550*/  FFMA R0, -R15, R29, R0 ;  /* 0x0000001d0f007223 */ /* 0x000fe20000000100 */
[----:B------:R-:W-:Y:S01]  /*6560*/  FMUL R7, R48, R30 ;  /* 0x0000001e30077220 */ /* 0x000fe20000400000 */
[----:B------:R-:W-:Y:S01]  /*6570*/  FFMA R15, R47, R33, -R8 ;  /* 0x000000212f0f7223 */ /* 0x000fe20000000808 */
[C---:B------:R-:W-:Y:S01]  /*6580*/  FFMA R19, R46.reuse, R24, -R5 ;  /* 0x000000182e137223 */ /* 0x040fe20000000805 */
[----:B------:R-:W-:Y:S01]  /*6590*/  FMUL R8, R46, R6 ;  /* 0x000000062e087220 */ /* 0x000fe20000400000 */
[C---:B------:R-:W-:Y:S01]  /*65a0*/  FMUL R11, R45.reuse, R24 ;  /* 0x000000182d0b7220 */ /* 0x040fe20000400000 */
[----:B------:R-:W-:Y:S01]  /*65b0*/  FFMA R5, R45, R6, -R4 ;  /* 0x000000062d057223 */ /* 0x000fe20000000804 */
[----:B------:R-:W-:Y:S01]  /*65c0*/  FFMA R23, R50, R29, R7 ;  /* 0x0000001d32177223 */ /* 0x000fe20000000007 */
[-C--:B------:R-:W-:Y:S01]  /*65d0*/  FFMA R7, R47, R0.reuse, -R8 ;  /* 0x000000002f077223 */ /* 0x080fe20000000808 */
[C---:B------:R-:W-:Y:S01]  /*65e0*/  FMUL R9, R45.reuse, R0 ;  /* 0x000000002d097220 */ /* 0x040fe20000400000 */
[----:B------:R-:W-:Y:S01]  /*65f0*/  FMUL R8, R44, R5 ;  /* 0x000000052c087220 */ /* 0x000fe20000400000 */
[----:B------:R-:W-:Y:S01]  /*6600*/  FFMA R4, R46, R33, R11 ;  /* 0x000000212e047223 */ /* 0x000fe2000000000b */
[----:B------:R-:W-:Y:S01]  /*6610*/  FFMA R23, R52, R16, R23 ;  /* 0x0000001034177223 */ /* 0x000fe20000000017 */
[-C--:B------:R-:W-:Y:S01]  /*6620*/  FMUL R5, R45, R2.reuse ;  /* 0x000000022d057220 */ /* 0x080fe20000400000 */
[----:B------:R-:W-:Y:S01]  /*6630*/  FADD R3, R44, R44 ;  /* 0x0000002c2c037221 */ /* 0x000fe20000000000 */
[C---:B------:R-:W-:Y:S01]  /*6640*/  FFMA R9, R46.reuse, R2, -R9 ;  /* 0x000000022e097223 */ /* 0x040fe20000000809 */
[----:B------:R-:W-:Y:S01]  /*6650*/  FADD R23, R23, R23 ;  /* 0x0000001717177221 */ /* 0x000fe20000000000 */
[----:B------:R-:W-:Y:S01]  /*6660*/  FFMA R5, R46, R0, R5 ;  /* 0x000000002e057223 */ /* 0x000fe20000000005 */
[----:B------:R-:W-:Y:S01]  /*6670*/  FFMA R3, R44, R3, -1 ;  /* 0xbf8000002c037423 */ /* 0x000fe20000000003 */
[----:B-1----:R-:W-:Y:S01]  /*6680*/  LOP3.LUT R11, R12, UR4, RZ, 0xc0, !PT ;  /* 0x000000040c0b7c12 */ /* 0x002fe2000f8ec0ff */
[C---:B------:R-:W-:Y:S01]  /*6690*/  FMUL R13, R44.reuse, R13 ;  /* 0x0000000d2c0d7220 */ /* 0x040fe20000400000 */
[C---:B------:R-:W-:Y:S01]  /*66a0*/  FMUL R15, R44.reuse, R15 ;  /* 0x0000000f2c0f7220 */ /* 0x040fe20000400000 */
[C---:B------:R-:W-:Y:S01]  /*66b0*/  FMUL R25, R44.reuse, R19 ;  /* 0x000000132c197220 */ /* 0x040fe20000400000 */
[----:B------:R1:W3:Y:S01]  /*66c0*/  POPC R22, R11 ;  /* 0x0000000b00167309 */ /* 0x0002e20000000000 */
[C---:B------:R-:W-:Y:S01]  /*66d0*/  FMUL R10, R44.reuse, R7 ;  /* 0x000000072c0a7220 */ /* 0x040fe20000400000 */
[C---:B------:R-:W-:Y:S01]  /*66e0*/  FFMA R4, R47.reuse, R31, R4 ;  /* 0x0000001f2f047223 */ /* 0x040fe20000000004 */
[----:B------:R-:W-:Y:S01]  /*66f0*/  FMUL R44, R44, R9 ;  /* 0x000000092c2c7220 */ /* 0x000fe20000400000 */
[-C--:B------:R-:W-:Y:S01]  /*6700*/  FMUL R7, R50, R23.reuse ;  /* 0x0000001732077220 */ /* 0x080fe20000400000 */
[-C--:B------:R-:W-:Y:S01]  /*6710*/  FMUL R9, R48, R23.reuse ;  /* 0x0000001730097220 */ /* 0x080fe20000400000 */
[----:B------:R-:W-:Y:S01]  /*6720*/  FFMA R5, R47, R6, R5 ;  /* 0x000000062f057223 */ /* 0x000fe20000000005 */
[----:B------:R-:W-:Y:S01]  /*6730*/  FMUL R23, R52, R23 ;  /* 0x0000001734177220 */ /* 0x000fe20000400000 */
[----:B------:R-:W-:Y:S01]  /*6740*/  FADD R12, R4, R4 ;  /* 0x00000004040c7221 */ /* 0x000fe20000000000 */
[C---:B------:R-:W-:Y:S01]  /*6750*/  FFMA R7, R54.reuse, R29, R7 ;  /* 0x0000001d36077223 */ /* 0x040fe20000000007 */
[C---:B------:R-:W-:Y:S01]  /*6760*/  FFMA R9, R54.reuse, R30, R9 ;  /* 0x0000001e36097223 */ /* 0x040fe20000000009 */
[----:B------:R-:W-:Y:S01]  /*6770*/  FADD R4, R5, R5 ;  /* 0x0000000505047221 */ /* 0x000fe20000000000 */
[----:B------:R-:W-:Y:S01]  /*6780*/  FFMA R54, R54, R16, R23 ;  /* 0x0000001036367223 */ /* 0x000fe20000000017 */
[C---:B------:R-:W-:Y:S01]  /*6790*/  FMUL R16, R45.reuse, R12 ;  /* 0x0000000c2d107220 */ /* 0x040fe20000400000 */
[----:B------:R-:W-:Y:S01]  /*67a0*/  FFMA R29, R20, 2, R9 ;  /* 0x40000000141d7823 */ /* 0x000fe20000000009 */
[-C--:B------:R-:W-:Y:S01]  /*67b0*/  FMUL R5, R46, R4.reuse ;  /* 0x000000042e057220 */ /* 0x080fe20000400000 */
[----:B------:R-:W-:Y:S01]  /*67c0*/  FMUL R45, R45, R4 ;  /* 0x000000042d2d7220 */ /* 0x000fe20000400000 */
[-C--:B------:R-:W-:Y:S01]  /*67d0*/  FFMA R16, R24, R3.reuse, R16 ;  /* 0x0000000318107223 */ /* 0x080fe20000000010 */
[----:B-1----:R-:W-:Y:S01]  /*67e0*/  MOV R11, c[0x0][0x448] ;  /* 0x00011200000b7a02 */ /* 0x002fe20000000f00 */
[-C--:B------:R-:W-:Y:S01]  /*67f0*/  FFMA R5, R0, R3.reuse, R5 ;  /* 0x0000000300057223 */ /* 0x080fe20000000005 */
[----:B------:R-:W-:Y:S01]  /*6800*/  FFMA R45, R2, R3, R45 ;  /* 0x00000003022d7223 */ /* 0x000fe2000000002d */
[----:B------:R-:W-:Y:S01]  /*6810*/  FFMA R23, R15, 2, R16 ;  /* 0x400000000f177823 */ /* 0x000fe20000000010 */
[----:B------:R-:W-:Y:S01]  /*6820*/  MOV R49, c[0x0][0x528] ;  /* 0x00014a0000317a02 */ /* 0x000fe20000000f00 */
[----:B------:R-:W-:Y:S01]  /*6830*/  FFMA R5, R8, 2, R5 ;  /* 0x4000000008057823 */ /* 0x000fe20000000005 */
[----:B------:R-:W-:Y:S01]  /*6840*/  FFMA R10, R10, 2, R45 ;  /* 0x400000000a0a7823 */ /* 0x000fe2000000002d */
[----:B------:R-:W-:-:S02]  /*6850*/  FFMA R53, R53, 2, R54 ;  /* 0x4000000035357823 */ /* 0x000fc40000000036 */
[----:B------:R-:W-:Y:S01]  /*6860*/  FADD R15, R42, R5 ;  /* 0x000000052a0f7221 */ /* 0x000fe20000000000 */
[----:B------:R-:W-:Y:S01]  /*6870*/  MOV R5, c[0x0][0x4b8] ;  /* 0x00012e0000057a02 */ /* 0x000fe20000000f00 */
[----:B------:R-:W-:Y:S01]  /*6880*/  FADD R41, R41, R10 ;  /* 0x0000000a29297221 */ /* 0x000fe20000000000 */
[----:B--2---:R1:W3:Y:S02]  /*6890*/  SHFL.IDX PT, R27, R27, R14, 0x1f ;  /* 0x00001f0e1b1b7589 */ /* 0x0042e400000e0000 */
[-C--:B-1----:R-:W-:Y:S01]  /*68a0*/  FMUL R14, R46, R12.reuse ;  /* 0x0000000c2e0e7220 */ /* 0x082fe20000400000 */
[C---:B------:R-:W-:Y:S01]  /*68b0*/  FMUL R12, R47.reuse, R12 ;  /* 0x0000000c2f0c7220 */ /* 0x040fe20000400000 */
[----:B------:R-:W-:Y:S02]  /*68c0*/  FMUL R47, R47, R4 ;  /* 0x000000042f2f7220 */ /* 0x000fe40000400000 */
[-C--:B------:R-:W-:Y:S01]  /*68d0*/  FFMA R14, R33, R3.reuse, R14 ;  /* 0x00000003210e7223 */ /* 0x080fe2000000000e */
[-C--:B------:R-:W-:Y:S01]  /*68e0*/  FFMA R4, R31, R3.reuse, R12 ;  /* 0x000000031f047223 */ /* 0x080fe2000000000c */
[----:B------:R-:W-:Y:S01]  /*68f0*/  FFMA R47, R6, R3, R47 ;  /* 0x00000003062f7223 */ /* 0x000fe2000000002f */
[----:B------:R-:W-:Y:S01]  /*6900*/  MOV R3, c[0x0][0x480] ;  /* 0x0001200000037a02 */ /* 0x000fe20000000f00 */
[----:B------:R-:W-:Y:S01]  /*6910*/  FFMA R19, R13, 2, R14 ;  /* 0x400000000d137823 */ /* 0x000fe2000000000e */
[----:B------:R-:W-:Y:S01]  /*6920*/  FFMA R25, R25, 2, R4 ;  /* 0x4000000019197823 */ /* 0x000fe20000000004 */
[----:B------:R-:W-:Y:S01]  /*6930*/  FFMA R44, R44, 2, R47 ;  /* 0x400000002c2c7823 */ /* 0x000fe2000000002f */
[----:B---3--:R-:W-:Y:S01]  /*6940*/  IADD3 R12, R27, R22, RZ ;  /* 0x000000161b0c7210 */ /* 0x008fe20007ffe0ff */
[----:B------:R-:W-:Y:S01]  /*6950*/  FFMA R27, R18, 2, R7 ;  /* 0x40000000121b7823 */ /* 0x000fe20000000007 */
[----:B------:R-:W-:Y:S01]  /*6960*/  MOV R7, c[0x0][0x4f0] ;  /* 0x00013c0000077a02 */ /* 0x000fe20000000f00 */
[----:B------:R-:W-:Y:S01]  /*6970*/  FADD R43, R43, R44 ;  /* 0x0000002c2b2b7221 */ /* 0x000fe20000000000 */
[----:B------:R-:W-:Y:S01]  /*6980*/  SHF.R.S32.HI R0, RZ, 0x1f, R12 ;  /* 0x0000001fff007819 */ /* 0x000fe2000001140c */
[----:B------:R-:W-:-:S04]  /*6990*/  IMAD.WIDE.U32 R2, R12, R3, c[0x0][0x460] ;  /* 0x000118000c027625 */ /* 0x000fc800078e0003 */
[C---:B------:R-:W-:Y:S01]  /*69a0*/  IMAD R9, R0.reuse, c[0x0][0x480], RZ ;  /* 0x0001200000097a24 */ /* 0x040fe200078e02ff */
[----:B------:R-:W-:Y:S01]  /*69b0*/  MOV R8, R2 ;  /* 0x0000000200087202 */ /* 0x000fe20000000f00 */
[C---:B------:R-:W-:Y:S02]  /*69c0*/  IMAD R13, R0.reuse, c[0x0][0x4b8], RZ ;  /* 0x00012e00000d7a24 */ /* 0x040fe400078e02ff */
[C---:B------:R-:W-:Y:S02]  /*69d0*/  IMAD R33, R0.reuse, c[0x0][0x4f0], RZ ;  /* 0x00013c0000217a24 */ /* 0x040fe400078e02ff */
[C---:B------:R-:W-:Y:S02]  /*69e0*/  IMAD R45, R0.reuse, c[0x0][0x448], RZ ;  /* 0x00011200002d7a24 */ /* 0x040fe400078e02ff */
[----:B------:R-:W-:Y:S02]  /*69f0*/  IMAD R47, R0, c[0x0][0x528], RZ ;  /* 0x00014a00002f7a24 */ /* 0x000fe400078e02ff */
[----:B------:R-:W-:-:S02]  /*6a00*/  IMAD R9, R12, UR14, R9 ;  /* 0x0000000e0c097c24 */ /* 0x000fc4000f8e0209 */
[----:B------:R-:W-:-:S03]  /*6a10*/  IMAD.WIDE.U32 R4, R12, R5, c[0x0][0x498] ;  /* 0x000126000c047625 */ /* 0x000fc600078e0005 */
[----:B------:R-:W-:Y:S01]  /*6a20*/  IADD3 R9, R3, R9, RZ ;  /* 0x0000000903097210 */ /* 0x000fe20007ffe0ff */
[C---:B------:R-:W-:Y:S01]  /*6a30*/  IMAD R31, R12.reuse, UR15, R13 ;  /* 0x0000000f0c1f7c24 */ /* 0x040fe2000f8e020d */
[----:B------:R-:W-:Y:S01]  /*6a40*/  MOV R2, R4 ;  /* 0x0000000400027202 */ /* 0x000fe20000000f00 */
[C---:B------:R-:W-:Y:S02]  /*6a50*/  IMAD.WIDE.U32 R6, R12.reuse, R7, c[0x0][0x4d0] ;  /* 0x000134000c067625 */ /* 0x040fe400078e0007 */
[----:B------:R1:W-:Y:S01]  /*6a60*/  STG.E [R8.64], R39 ;  /* 0x0000002708007986 */ /* 0x0003e2000c101914 */
[----:B------:R-:W-:Y:S01]  /*6a70*/  IADD3 R3, R5, R31, RZ ;  /* 0x0000001f05037210 */ /* 0x000fe20007ffe0ff */
[C---:B------:R-:W-:Y:S01]  /*6a80*/  IMAD R33, R12.reuse, UR16, R33 ;  /* 0x000000100c217c24 */ /* 0x040fe2000f8e0221 */
[----:B------:R-:W-:Y:S01]  /*6a90*/  MOV R4, R6 ;  /* 0x0000000600047202 */ /* 0x000fe20000000f00 */
[C---:B------:R-:W-:Y:S02]  /*6aa0*/  IMAD.WIDE.U32 R10, R12.reuse, R11, c[0x0][0x428] ;  /* 0x00010a000c0a7625 */ /* 0x040fe400078e000b */
[----:B------:R1:W-:Y:S01]  /*6ab0*/  STG.E [R2.64], R15 ;  /* 0x0000000f02007986 */ /* 0x0003e2000c101914 */
[----:B------:R-:W-:Y:S01]  /*6ac0*/  IADD3 R5, R7, R33, RZ ;  /* 0x0000002107057210 */ /* 0x000fe20007ffe0ff */
[----:B------:R-:W-:-:S02]  /*6ad0*/  IMAD R45, R12, UR17, R45 ;  /* 0x000000110c2d7c24 */ /* 0x000fc4000f8e022d */
[C---:B------:R-:W-:Y:S01]  /*6ae0*/  IMAD R47, R12.reuse, UR18, R47 ;  /* 0x000000120c2f7c24 */ /* 0x040fe2000f8e022f */
[----:B------:R1:W-:Y:S01]  /*6af0*/  STG.E [R2.64+0x4], R41 ;  /* 0x0000042902007986 */ /* 0x0003e2000c101914 */
[----:B------:R-:W-:Y:S01]  /*6b00*/  IMAD.WIDE.U32 R12, R12, R49, c[0x0][0x508] ;  /* 0x000142000c0c7625 */ /* 0x000fe200078e0031 */
[----:B------:R-:W-:Y:S02]  /*6b10*/  IADD3 R11, R11, R45, RZ ;  /* 0x0000002d0b0b7210 */ /* 0x000fe40007ffe0ff */
[----:B------:R1:W-:Y:S02]  /*6b20*/  STG.E [R2.64+0x8], R43 ;  /* 0x0000082b02007986 */ /* 0x0003e4000c101914 */
[----:B------:R-:W-:Y:S02]  /*6b30*/  IADD3 R7, R13, R47, RZ ;  /* 0x0000002f0d077210 */ /* 0x000fe40007ffe0ff */
[----:B------:R-:W-:Y:S01]  /*6b40*/  MOV R6, R12 ;  /* 0x0000000c00067202 */ /* 0x000fe20000000f00 */
[----:B------:R1:W-:Y:S04]  /*6b50*/  STG.E [R4.64], R19 ;  /* 0x0000001304007986 */ /* 0x0003e8000c101914 */
[----:B------:R1:W-:Y:S04]  /*6b60*/  STG.E [R4.64+0x4], R23 ;  /* 0x0000041704007986 */ /* 0x0003e8000c101914 */
[----:B------:R1:W-:Y:S04]  /*6b70*/  STG.E [R4.64+0x8], R25 ;  /* 0x0000081904007986 */ /* 0x0003e8000c101914 */
[----:B------:R1:W-:Y:S04]  /*6b80*/  STG.E [R10.64], R38 ;  /* 0x000000260a007986 */ /* 0x0003e8000c101914 */
[----:B------:R1:W-:Y:S04]  /*6b90*/  STG.E [R6.64], R27 ;  /* 0x0000001b06007986 */ /* 0x0003e8000c101914 */
[----:B------:R1:W-:Y:S04]  /*6ba0*/  STG.E [R6.64+0x4], R29 ;  /* 0x0000041d06007986 */ /* 0x0003e8000c101914 */
[----:B------:R1:W-:Y:S02]  /*6bb0*/  STG.E [R6.64+0x8], R53 ;  /* 0x0000083506007986 */ /* 0x0003e4000c101914 */
.L_x_393:
[----:B------:R-:W-:Y:S05]  /*6bc0*/  BSYNC B1 ;  /* 0x0000000000017941 */ /* 0x000fea0003800000 */
.L_x_392:
[----:B------:R-:W-:-:S04]  /*6bd0*/  IADD3 R34, P0, R34, UR6, RZ ;  /* 0x0000000622227c10 */ /* 0x000fc8000ff1e0ff */
[----:B------:R-:W-:Y:S02]  /*6be0*/  IADD3.X R21, R21, UR19, RZ, P0, !PT ;  /* 0x0000001315157c10 */ /* 0x000fe400087fe4ff */
[----:B------:R-:W-:-:S04]  /*6bf0*/  ISETP.GE.U32.AND P0, PT, R34, c[0x0][0x178], PT ;  /* 0x00005e0022007a0c */ /* 0x000fc80003f06070 */
[----:B------:R-:W-:-:S13]  /*6c00*/  ISETP.GE.U32.AND.EX P0, PT, R21, c[0x0][0x17c], PT, P0 ;  /* 0x00005f0015007a0c */ /* 0x000fda0003f06100 */
[----:B------:R-:W-:Y:S01]  /*6c10*/  @P0 CALL.REL.NOINC `(.L_x_394) ;  /* 0x0000001000000944 */ /* 0x000fe20003c00000 */
[----:B------:R-:W-:Y:S05]  /*6c20*/  BRA `(.L_x_395) ;  /* 0xffff966000007947 */ /* 0x000fea000383ffff */
.L_x_394:
[----:B------:R-:W-:Y:S05]  /*6c30*/  BSYNC B0 ;  /* 0x0000000000007941 */ /* 0x000fea0003800000 */
.L_x_252:
[----:B------:R-:W-:Y:S05]  /*6c40*/  EXIT ;  /* 0x000000000000794d */ /* 0x000fea0003800000 */
        .weak           $__internal_4_$__cuda_sm20_div_u64
        .type           $__internal_4_$__cuda_sm20_div_u64,@function
        .size           $__internal_4_$__cuda_sm20_div_u64,($__internal_5_$__cuda_sm20_rcp_rn_f32_slowpath - $__internal_4_$__cuda_sm20_div_u64)
$__internal_4_$__cuda_sm20_div_u64:
        /* <DEDUP_REMOVED lines=15> */
[----:B------:R-:W-:Y:S01]  /*6d40*/  IMAD.HI.U32 R4, P1, R3, R7, R4 ;  /* 0x0000000703047227 */ /* 0x000fe20007820004 */
[----:B------:R-:W-:-:S04]  /*6d50*/  IADD3.X R0, R9, R3, RZ, P0, !PT ;  /* 0x0000000309007210 */ /* 0x000fc800007fe4ff */
[----:B------:R-:W-:-:S04]  /*6d60*/  IADD3 R5, P2, R11, R4, RZ ;  /* 0x000000040b057210 */ /* 0x000fc80007f5e0ff */
[----:B------:R-:W-:Y:S01]  /*6d70*/  IADD3.X R7, RZ, RZ, R0, P2, P1 ;  /* 0x000000ffff077210 */ /* 0x000fe200017e2400 */
[----:B------:R-:W-:-:S04]  /*6d80*/  IMAD.WIDE.U32 R2, R5, c[0x0][0x164], RZ ;  /* 0x0000590005027a25 */ /* 0x000fc800078e00ff */
        /* <DEDUP_REMOVED lines=22> */
[----:B------:R-:W-:Y:S01]  /*6ef0*/  IMAD R3, R5, UR5, R3 ;  /* 0x0000000505037c24 */ /* 0x000fe2000f8e0203 */
[----:B------:R-:W-:-:S03]  /*6f00*/  IADD3 R7, P1, -R2, R34, RZ ;  /* 0x0000002202077210 */ /* 0x000fc60007f3e1ff */
[----:B------:R-:W-:Y:S01]  /*6f10*/  IMAD R0, R0, c[0x0][0x164], R3 ;  /* 0x0000590000007a24 */ /* 0x000fe200078e0203 */
[----:B------:R-:W-:-:S04]  /*6f20*/  ISETP.GE.U32.AND P0, PT, R7, c[0x0][0x164], PT ;  /* 0x0000590007007a0c */ /* 0x000fc80003f06070 */
[----:B------:R-:W-:Y:S02]  /*6f30*/  IADD3.X R4, ~R0, R21, RZ, P1, !PT ;  /* 0x0000001500047210 */ /* 0x000fe40000ffe5ff */
[----:B------:R-:W-:Y:S02]  /*6f40*/  IADD3 R2, P1, R7, -c[0x0][0x164], RZ ;  /* 0x8000590007027a10 */ /* 0x000fe40007f3e0ff */
[C---:B------:R-:W-:Y:S02]  /*6f50*/  ISETP.GE.U32.AND.EX P0, PT, R4.reuse, UR5, PT, P0 ;  /* 0x0000000504007c0c */ /* 0x040fe4000bf06100 */
[----:B------:R-:W-:Y:S02]  /*6f60*/  IADD3.X R3, R4, ~UR5, RZ, P1, !PT ;  /* 0x8000000504037c10 */ /* 0x000fe40008ffe4ff */
[----:B------:R-:W-:Y:S02]  /*6f70*/  IADD3 R0, R5, 0x1, RZ ;  /* 0x0000000105007810 */ /* 0x000fe40007ffe0ff */
[----:B------:R-:W-:-:S02]  /*6f80*/  SEL R2, R2, R7, P0 ;  /* 0x0000000702027207 */ /* 0x000fc40000000000 */
[----:B------:R-:W-:Y:S02]  /*6f90*/  SEL R3, R3, R4, P0 ;  /* 0x0000000403037207 */ /* 0x000fe40000000000 */
[----:B------:R-:W-:Y:S02]  /*6fa0*/  SEL R5, R0, R5, P0 ;  /* 0x0000000500057207 */ /* 0x000fe40000000000 */
[----:B------:R-:W-:Y:S02]  /*6fb0*/  ISETP.GE.U32.AND P0, PT, R2, c[0x0][0x164], PT ;  /* 0x0000590002007a0c */ /* 0x000fe40003f06070 */
[----:B------:R-:W-:Y:S02]  /*6fc0*/  ISETP.NE.U32.AND P1, PT, RZ, c[0x0][0x164], PT ;  /* 0x00005900ff007a0c */ /* 0x000fe40003f25070 */
[----:B------:R-:W-:Y:S02]  /*6fd0*/  IADD3 R38, R5, 0x1, RZ ;  /* 0x0000000105267810 */ /* 0x000fe40007ffe0ff */
[----:B------:R-:W-:-:S02]  /*6fe0*/  ISETP.GE.U32.AND.EX P0, PT, R3, UR5, PT, P0 ;  /* 0x0000000503007c0c */ /* 0x000fc4000bf06100 */
[----:B------:R-:W-:Y:S02]  /*6ff0*/  MOV R2, R6 ;  /* 0x0000000600027202 */ /* 0x000fe40000000f00 */
[----:B------:R-:W-:Y:S02]  /*7000*/  MOV R3, 0x0 ;  /* 0x0000000000037802 */ /* 0x000fe40000000f00 */
[----:B------:R-:W-:Y:S02]  /*7010*/  ISETP.NE.AND.EX P1, PT, RZ, UR5, PT, P1 ;  /* 0x00000005ff007c0c */ /* 0x000fe4000bf25310 */
[----:B------:R-:W-:-:S04]  /*7020*/  SEL R38, R38, R5, P0 ;  /* 0x0000000526267207 */ /* 0x000fc80000000000 */
[----:B------:R-:W-:Y:S01]  /*7030*/  SEL R38, R38, 0xffffffff, P1 ;  /* 0xffffffff26267807 */ /* 0x000fe20000800000 */
[----:B------:R-:W-:Y:S06]  /*7040*/  RET.REL.NODEC R2 `(my_create_soft_contacts_cuda_kernel_forward) ;  /* 0xffff8fb002007950 */ /* 0x000fec0003c3ffff */
        .weak           $__internal_5_$__cuda_sm20_rcp_rn_f32_slowpath
        .type           $__internal_5_$__cuda_sm20_rcp_rn_f32_slowpath,@function
        .size           $__internal_5_$__cuda_sm20_rcp_rn_f32_slowpath,($__internal_6_$__cuda_sm20_sqrt_rn_f32_slowpath - $__internal_5_$__cuda_sm20_rcp_rn_f32_slowpath)
$__internal_5_$__cuda_sm20_rcp_rn_f32_slowpath:
[----:B------:R-:W-:Y:S01]  /*7050*/  SHF.L.U32 R19, R22, 0x1, RZ ;  /* 0x0000000116137819 */ /* 0x000fe200000006ff */
[----:B------:R-:W-:Y:S03]  /*7060*/  BSSY B3, `(.L_x_396) ;  /* 0x0000031000037945 */ /* 0x000fe60003800000 */
[----:B------:R-:W-:Y:S02]  /*7070*/  SHF.R.U32.HI R79, RZ, 0x18, R19 ;  /* 0x00000018ff4f7819 */ /* 0x000fe40000011613 */
[----:B------:R-:W-:Y:S02]  /*7080*/  MOV R19, R22 ;  /* 0x0000001600137202 */ /* 0x000fe40000000f00 */
        /* <DEDUP_REMOVED lines=12> */
.L_x_397:
        /* <DEDUP_REMOVED lines=33> */
.L_x_399:
[----:B------:R0:W1:Y:S02]  /*7360*/  MUFU.RCP R22, R19 ;  /* 0x0000001300167308 */ /* 0x0000640000001000 */
.L_x_398:
[----:B------:R-:W-:Y:S05]  /*7370*/  BSYNC B3 ;  /* 0x0000000000037941 */ /* 0x000fea0003800000 */
.L_x_396:
[----:B01----:R-:W-:Y:S02]  /*7380*/  MOV R19, R22 ;  /* 0x0000001600137202 */ /* 0x003fe40000000f00 */
[----:B------:R-:W-:Y:S02]  /*7390*/  MOV R22, R78 ;  /* 0x0000004e00167202 */ /* 0x000fe40000000f00 */
[----:B------:R-:W-:-:S04]  /*73a0*/  MOV R23, 0x0 ;  /* 0x0000000000177802 */ /* 0x000fc80000000f00 */
[----:B------:R-:W-:Y:S05]  /*73b0*/  RET.REL.NODEC R22 `(my_create_soft_contacts_cuda_kernel_forward) ;  /* 0xffff8c4016007950 */ /* 0x000fea0003c3ffff */
        .weak           $__internal_6_$__cuda_sm20_sqrt_rn_f32_slowpath
        .type           $__internal_6_$__cuda_sm20_sqrt_rn_f32_slowpath,@function
        .size           $__internal_6_$__cuda_sm20_sqrt_rn_f32_slowpath,($__internal_7_$__cuda_sm3x_div_rn_noftz_f32_slowpath - $__internal_6_$__cuda_sm20_sqrt_rn_f32_slowpath)
$__internal_6_$__cuda_sm20_sqrt_rn_f32_slowpath:
        /* <DEDUP_REMOVED lines=13> */
[----:B------:R-:W-:Y:S01]  /*7490*/  @P1 FMUL.FTZ R80, R22, 0.5 ;  /* 0x3f00000016501820 */ /* 0x000fe20000410000 */
[----:B------:R-:W-:Y:S02]  /*74a0*/  @!P1 MOV R22, R19 ;  /* 0x0000001300169202 */ /* 0x000fe40000000f00 */
[----:B------:R-:W-:-:S04]  /*74b0*/  @P1 FADD.FTZ R79, -R78, -RZ ;  /* 0x800000ff4e4f1221 */ /* 0x000fc80000010100 */
[----:B------:R-:W-:-:S04]  /*74c0*/  @P1 FFMA R79, R78, R79, R23 ;  /* 0x0000004f4e4f1223 */ /* 0x000fc80000000017 */
[----:B------:R-:W-:-:S04]  /*74d0*/  @P1 FFMA R79, R79, R80, R78 ;  /* 0x000000504f4f1223 */ /* 0x000fc8000000004e */
[----:B------:R-:W-:-:S05]  /*74e0*/  @P1 FMUL.FTZ R22, R79, 2.3283064365386962891e-10 ;  /* 0x2f8000004f161820 */ /* 0x000fca0000410000 */
.L_x_400:
[----:B------:R-:W-:Y:S02]  /*74f0*/  MOV R19, R22 ;  /* 0x0000001600137202 */ /* 0x000fe40000000f00 */
[----:B------:R-:W-:Y:S02]  /*7500*/  MOV R22, R81 ;  /* 0x0000005100167202 */ /* 0x000fe40000000f00 */
[----:B------:R-:W-:-:S04]  /*7510*/  MOV R23, 0x0 ;  /* 0x0000000000177802 */ /* 0x000fc80000000f00 */
[----:B------:R-:W-:Y:S05]  /*7520*/  RET.REL.NODEC R22 `(my_create_soft_contacts_cuda_kernel_forward) ;  /* 0xffff8ad016007950 */ /* 0x000fea0003c3ffff */
        .weak           $__internal_7_$__cuda_sm3x_div_rn_noftz_f32_slowpath
        .type           $__internal_7_$__cuda_sm3x_div_rn_noftz_f32_slowpath,@function
        .size           $__internal_7_$__cuda_sm3x_div_rn_noftz_f32_slowpath,(.L_x_1248 - $__internal_7_$__cuda_sm3x_div_rn_noftz_f32_slowpath)
$__internal_7_$__cuda_sm3x_div_rn_noftz_f32_slowpath:
        /* <DEDUP_REMOVED lines=34> */
.L_x_402:
[----:B------:R-:W-:Y:S01]  /*7750*/  LEA R79, R83, 0xc0800000, 0x17 ;  /* 0xc0800000534f7811 */ /* 0x000fe200078eb8ff */
[----:B------:R-:W-:Y:S03]  /*7760*/  BSSY B3, `(.L_x_407) ;  /* 0x0000036000037945 */ /* 0x000fe60003800000 */
[----:B------:R-:W-:Y:S02]  /*7770*/  IADD3 R79, -R79, R22, RZ ;  /* 0x000000164f4f7210 */ /* 0x000fe40007ffe1ff */
[----:B------:R-:W-:Y:S02]  /*7780*/  IADD3 R22, R81, -0x7f, RZ ;  /* 0xffffff8151167810 */ /* 0x000fe40007ffe0ff */
[----:B------:R-:W0:Y:S01]  /*7790*/  MUFU.RCP R80, R79 ;  /* 0x0000004f00507308 */ /* 0x000e220000001000 */
[----:B------:R-:W-:Y:S02]  /*77a0*/  FADD.FTZ R82, -R79, -RZ ;  /* 0x800000ff4f527221 */ /* 0x000fe40000010100 */
[C---:B------:R-:W-:Y:S01]  /*77b0*/  IMAD R19, R22.reuse, -0x800000, R19 ;  /* 0xff80000016137824 */ /* 0x040fe200078e0213 */
[----:B------:R-:W-:-:S04]  /*77c0*/  IADD3 R22, R22, 0x7f, -R83 ;  /* 0x0000007f16167810 */ /* 0x000fc80007ffe853 */
[----:B------:R-:W-:Y:S01]  /*77d0*/  IADD3 R22, R22, R23, RZ ;  /* 0x0000001716167210 */ /* 0x000fe20007ffe0ff */
[----:B0-----:R-:W-:-:S04]  /*77e0*/  FFMA R81, R80, R82, 1 ;  /* 0x3f80000050517423 */ /* 0x001fc80000000052 */
[----:B------:R-:W-:-:S04]  /*77f0*/  FFMA R85, R80, R81, R80 ;  /* 0x0000005150557223 */ /* 0x000fc80000000050 */
[----:B------:R-:W-:-:S04]  /*7800*/  FFMA R80, R19, R85, RZ ;  /* 0x0000005513507223 */ /* 0x000fc800000000ff */
[----:B------:R-:W-:-:S04]  /*7810*/  FFMA R81, R82, R80, R19 ;  /* 0x0000005052517223 */ /* 0x000fc80000000013 */
[----:B------:R-:W-:-:S04]  /*7820*/  FFMA R84, R85, R81, R80 ;  /* 0x0000005155547223 */ /* 0x000fc80000000050 */
[----:B------:R-:W-:-:S04]  /*7830*/  FFMA R81, R82, R84, R19 ;  /* 0x0000005452517223 */ /* 0x000fc80000000013 */
        /* <DEDUP_REMOVED lines=36> */
.L_x_409:
[----:B------:R-:W-:-:S04]  /*7a80*/  LOP3.LUT R80, R80, 0x80000000, RZ, 0xc0, !PT ;  /* 0x8000000050507812 */ /* 0x000fc800078ec0ff */
[----:B------:R-:W-:Y:S01]  /*7a90*/  LOP3.LUT R80, R80, 0x7f800000, RZ, 0xfc, !PT ;  /* 0x7f80000050507812 */ /* 0x000fe200078efcff */
[----:B------:R-:W-:Y:S05]  /*7aa0*/  BRA `(.L_x_410) ;  /* 0x0000001000007947 */ /* 0x000fea0003800000 */
.L_x_408:
[----:B------:R-:W-:Y:S02]  /*7ab0*/  LEA R80, R22, R80, 0x17 ;  /* 0x0000005016507211 */ /* 0x000fe400078eb8ff */
.L_x_410:
[----:B------:R-:W-:Y:S05]  /*7ac0*/  BSYNC B3 ;  /* 0x0000000000037941 */ /* 0x000fea0003800000 */
.L_x_407:
[----:B------:R-:W-:Y:S05]  /*7ad0*/  BRA `(.L_x_411) ;  /* 0x0000008000007947 */ /* 0x000fea0003800000 */
.L_x_406:
[----:B------:R-:W-:-:S04]  /*7ae0*/  LOP3.LUT R19, R22, 0x80000000, R19, 0x48, !PT ;  /* 0x8000000016137812 */ /* 0x000fc800078e4813 */
[----:B------:R-:W-:Y:S01]  /*7af0*/  LOP3.LUT R80, R19, 0x7f800000, RZ, 0xfc, !PT ;  /* 0x7f80000013507812 */ /* 0x000fe200078efcff */
[----:B------:R-:W-:Y:S05]  /*7b00*/  BRA `(.L_x_411) ;  /* 0x0000005000007947 */ /* 0x000fea0003800000 */
.L_x_405:
[----:B------:R-:W-:Y:S01]  /*7b10*/  LOP3.LUT R80, R22, 0x80000000, R19, 0x48, !PT ;  /* 0x8000000016507812 */ /* 0x000fe200078e4813 */
[----:B------:R-:W-:Y:S05]  /*7b20*/  BRA `(.L_x_411) ;  /* 0x0000003000007947 */ /* 0x000fea0003800000 */
.L_x_404:
[----:B------:R-:W0:Y:S01]  /*7b30*/  MUFU.RSQ R80, -QNAN ;  /* 0xffc0000000507908 */ /* 0x000e220000001400 */
[----:B------:R-:W-:Y:S05]  /*7b40*/  BRA `(.L_x_411) ;  /* 0x0000001000007947 */ /* 0x000fea0003800000 */
.L_x_403:
[----:B------:R-:W-:Y:S02]  /*7b50*/  FADD.FTZ R80, R19, R22 ;  /* 0x0000001613507221 */ /* 0x000fe40000010000 */
.L_x_411:
[----:B------:R-:W-:Y:S05]  /*7b60*/  BSYNC B2 ;  /* 0x0000000000027941 */ /* 0x000fea0003800000 */
.L_x_401:
[----:B------:R-:W-:Y:S02]  /*7b70*/  MOV R22, R78 ;  /* 0x0000004e00167202 */ /* 0x000fe40000000f00 */
[----:B------:R-:W-:Y:S02]  /*7b80*/  MOV R23, 0x0 ;  /* 0x0000000000177802 */ /* 0x000fe40000000f00 */
[----:B0-----:R-:W-:Y:S02]  /*7b90*/  MOV R19, R80 ;  /* 0x0000005000137202 */ /* 0x001fe40000000f00 */
[----:B------:R-:W-:Y:S05]  /*7ba0*/  RET.REL.NODEC R22 `(my_create_soft_contacts_cuda_kernel_forward) ;  /* 0xffff845016007950 */ /* 0x000fea0003c3ffff */
.L_x_412:
        /* <DEDUP_REMOVED lines=13> */
.L_x_1248:


//--------------------- .text.my_solve_particle_shape_contacts_cuda_kernel_backward --------------------------
	.section	.text.my_solve_particle_shape_contacts_cuda_kernel_backward,"ax",@progbits
	.sectioninfo	@"SHI_REGISTERS=105"
	.align	128
        .global         my_solve_particle_shape_contacts_cuda_kernel_backward
        .type           my_solve_particle_shape_contacts_cuda_kernel_backward,@function
        .size           my_solve_particle_shape_contacts_cuda_kernel_backward,(.L_x_1251 - my_solve_particle_shape_contacts_cuda_kernel_backward)
        .other          my_solve_particle_shape_contacts_cuda_kernel_backward,@"STO_CUDA_ENTRY STV_DEFAULT"
my_solve_particle_shape_contacts_cuda_kernel_backward:
.text.my_solve_particle_shape_contacts_cuda_kernel_backward:
[----:B------:R-:W-:Y:S02]  /*0000*/  MOV R1, c[0x0][0x28] ;  /* 0x00000a0000017a02 */ /* 0x000fe40000000f00 */
[----:B------:R-:W0:Y:S01]  /*0010*/  S2R R2, SR_TID.X ;  /* 0x0000000000027919 */ /* 0x000e220000002100 */
[----:B------:R-:W-:-:S03]  /*0020*/  MOV R3, RZ ;  /* 0x000000ff00037202 */ /* 0x000fc60000000f00 */
[----:B------:R-:W0:Y:S02]  /*0030*/  S2R R5, SR_CTAID.X ;  /* 0x0000000000057919 */ /* 0x000e240000002500 */
[----:B0-----:R-:W-:-:S05]  /*0040*/  IMAD.WIDE.U32 R2, R5, c[0x0][0x0], R2 ;  /* 0x0000000005027a25 */ /* 0x001fca00078e0002 */
[----:B------:R-:W-:-:S04]  /*0050*/  ISETP.GE.U32.AND P0, PT, R2, c[0x0][0x178], PT ;  /* 0x00005e0002007a0c */ /* 0x000fc80003f06070 */
[----:B------:R-:W-:-:S13]  /*0060*/  ISETP.GE.U32.AND.EX P0, PT, R3, c[0x0][0x17c], PT, P0 ;  /* 0x00005f0003007a0c */ /* 0x000fda0003f06100 */
[----:B------:R-:W-:Y:S05]  /*0070*/  @P0 EXIT ;  /* 0x000000000000094d */ /* 0x000fea0003800000 */
[----:B------:R-:W-:Y:S01]  /*0080*/  BSSY B1, `(.L_x_413) ;  /* 0x00006c1000017945 */ /* 0x000fe20003800000 */
[----:B------:R-:W-:Y:S01]  /*0090*/  MOV R20, R2 ;  /* 0x0000000200147202 */ /* 0x000fe20000000f00 */
[----:B------:R-:W-:Y:S01]  /*00a0*/  ULDC UR4, c[0x0][0x5a0] ;  /* 0x0001680000047ab9 */ /* 0x000fe20000000800 */
[----:B------:R-:W-:Y:S01]  /*00b0*/  MOV R21, R3 ;  /* 0x0000000300157202 */ /* 0x000fe20000000f00 */
        /* <DEDUP_REMOVED lines=25> */
[----:B------:R-:W-:Y:S02]  /*0250*/  USHF.R.S32.HI UR4, URZ, 0x1f, UR4 ;  /* 0x0000001f3f047899 */ /* 0x000fe40008011404 */
        /* <DEDUP_REMOVED lines=25> */
[----:B------:R-:W-:-:S02]  /*03f0*/  ULDC.64 UR32, c[0x0][0x118] ;  /* 0x0000460000207ab9 */ /* 0x000fc40000000a00 */
.L_x_497:
[----:B------:R-:W-:Y:S02]  /*0400*/  MOV R2, c[0x0][0x510] ;  /* 0x0001440000027a02 */ /* 0x000fe40000000f00 */
[----:B------:R-:W-:-:S05]  /*0410*/  MOV R3, c[0x0][0x514] ;  /* 0x0001450000037a02 */ /* 0x000fca0000000f00 */
[----:B------:R-:W2:Y:S01]  /*0420*/  LDG.E R2, [R2.64] ;  /* 0x0000002002027981 */ /* 0x000ea2000c1e1900 */
[----:B------:R-:W-:Y:S01]  /*0430*/  YIELD ;  /* 0x0000000000007946 */ /* 0x000fe20003800000 */
[----:B------:R-:W-:Y:S01]  /*0440*/  BSSY B0, `(.L_x_414) ;  /* 0x000067e000007945 */ /* 0x000fe20003800000 */
[----:B--2---:R-:W-:-:S04]  /*0450*/  IMNMX R5, R2, c[0x0][0x660], PT ;  /* 0x0001980002057a17 */ /* 0x004fc80003800200 */
[----:B------:R-:W-:-:S13]  /*0460*/  ISETP.GT.AND P0, PT, R5, R20, PT ;  /* 0x000000140500720c */ /* 0x000fda0003f04270 */
[----:B------:R-:W-:Y:S05]  /*0470*/  @!P0 BRA `(.L_x_415) ;  /* 0x000067a000008947 */ /* 0x000fea0003800000 */
[----:B------:R-:W-:Y:S02]  /*0480*/  SHF.R.S32.HI R55, RZ, 0x1f, R20 ;  /* 0x0000001fff377819 */ /* 0x000fe40000011414 */
[----:B------:R-:W-:-:S03]  /*0490*/  MOV R3, c[0x0][0x568] ;  /* 0x00015a0000037a02 */ /* 0x000fc60000000f00 */
[----:B------:R-:W-:Y:S02]  /*04a0*/  IMAD R5, R55, c[0x0][0x568], RZ ;  /* 0x00015a0037057a24 */ /* 0x000fe400078e02ff */
[----:B------:R-:W-:-:S04]  /*04b0*/  IMAD.WIDE.U32 R2, R20, R3, c[0x0][0x548] ;  /* 0x0001520014027625 */ /* 0x000fc800078e0003 */
[----:B------:R-:W-:Y:S01]  /*04c0*/  IMAD R5, R20, UR6, R5 ;  /* 0x0000000614057c24 */ /* 0x000fe2000f8e0205 */
[----:B------:R-:W-:-:S04]  /*04d0*/  MOV R4, R2 ;  /* 0x0000000200047202 */ /* 0x000fc80000000f00 */
[----:B------:R-:W-:-:S05]  /*04e0*/  IADD3 R5, R3, R5, RZ ;  /* 0x0000000503057210 */ /* 0x000fca0007ffe0ff */
[----:B------:R-:W2:Y:S01]  /*04f0*/  LDG.E R54, [R4.64] ;  /* 0x0000002004367981 */ /* 0x000ea2000c1e1900 */
[----:B------:R-:W-:Y:S01]  /*0500*/  MOV R3, c[0x0][0x5a0] ;  /* 0x0001680000037a02 */ /* 0x000fe20000000f00 */
[----:B------:R-:W-:Y:S01]  /*0510*/  IMAD R7, R55, c[0x0][0x5a0], RZ ;  /* 0x0001680037077a24 */ /* 0x000fe200078e02ff */
[----:B------:R-:W-:-:S03]  /*0520*/  MOV R11, c[0x0][0x280] ;  /* 0x0000a000000b7a02 */ /* 0x000fc60000000f00 */
[----:B------:R-:W-:-:S04]  /*0530*/  IMAD.WIDE.U32 R2, R20, R3, c[0x0][0x580] ;  /* 0x0001600014027625 */ /* 0x000fc800078e0003 */
[----:B------:R-:W-:-:S05]  /*0540*/  IMAD R7, R20, UR4, R7 ;  /* 0x0000000414077c24 */ /* 0x000fca000f8e0207 */
[----:B------:R-:W-:-:S05]  /*0550*/  IADD3 R3, R3, R7, RZ ;  /* 0x0000000703037210 */ /* 0x000fca0007ffe0ff */
[----:B------:R-:W3:Y:S01]  /*0560*/  LDG.E R22, [R2.64] ;  /* 0x0000002002167981 */ /* 0x000ee2000c1e1900 */
[----:B--2---:R-:W-:Y:S01]  /*0570*/  SHF.R.S32.HI R53, RZ, 0x1f, R54 ;  /* 0x0000001fff357819 */ /* 0x004fe20000011436 */
[----:B------:R-:W-:-:S04]  /*0580*/  IMAD.WIDE.U32 R6, R54, R11, c[0x0][0x260] ;  /* 0x0000980036067625 */ /* 0x000fc800078e000b */
[----:B------:R-:W-:-:S04]  /*0590*/  IMAD R9, R53, c[0x0][0x280], RZ ;  /* 0x0000a00035097a24 */ /* 0x000fc800078e02ff */
[----:B------:R-:W-:Y:S01]  /*05a0*/  IMAD R9, R54, UR7, R9 ;  /* 0x0000000736097c24 */ /* 0x000fe2000f8e0209 */
[----:B------:R-:W-:-:S04]  /*05b0*/  MOV R8, R6 ;  /* 0x0000000600087202 */ /* 0x000fc80000000f00 */
[----:B------:R-:W-:-:S05]  /*05c0*/  IADD3 R9, R7, R9, RZ ;  /* 0x0000000907097210 */ /* 0x000fca0007ffe0ff */
[----:B------:R-:W2:Y:S01]  /*05d0*/  LDG.E R8, [R8.64] ;  /* 0x0000002008087981 */ /* 0x000ea2000c1e1900 */
[----:B---3--:R-:W-:Y:S02]  /*05e0*/  SHF.R.S32.HI R4, RZ, 0x1f, R22 ;  /* 0x0000001fff047819 */ /* 0x008fe40000011416 */
[----:B------:R-:W-:-:S03]  /*05f0*/  MOV R7, c[0x0][0x3d0] ;  /* 0x0000f40000077a02 */ /* 0x000fc60000000f00 */
[----:B------:R-:W-:Y:S02]  /*0600*/  IMAD R5, R4, c[0x0][0x3d0], RZ ;  /* 0x0000f40004057a24 */ /* 0x000fe400078e02ff */
[----:B------:R-:W-:-:S04]  /*0610*/  IMAD.WIDE.U32 R6, R22, R7, c[0x0][0x3b0] ;  /* 0x0000ec0016067625 */ /* 0x000fc800078e0007 */
[----:B------:R-:W-:-:S05]  /*0620*/  IMAD R5, R22, UR5, R5 ;  /* 0x0000000516057c24 */ /* 0x000fca000f8e0205 */
[----:B------:R-:W-:Y:S02]  /*0630*/  IADD3 R7, R7, R5, RZ ;  /* 0x0000000507077210 */ /* 0x000fe40007ffe0ff */
[----:B--2---:R-:W-:-:S04]  /*0640*/  LOP3.LUT R0, R8, 0x1, RZ, 0xc0, !PT ;  /* 0x0000000108007812 */ /* 0x004fc800078ec0ff */
[----:B------:R-:W-:-:S13]  /*0650*/  ISETP.NE.U32.AND P0, PT, R0, 0x1, PT ;  /* 0x000000010000780c */ /* 0x000fda0003f05070 */
[----:B------:R-:W-:Y:S05]  /*0660*/  @P0 BRA `(.L_x_415) ;  /* 0x000065b000000947 */ /* 0x000fea0003800000 */
[----:B------:R-:W-:Y:S01]  /*0670*/  MOV R11, c[0x0][0x5d8] ;  /* 0x00017600000b7a02 */ /* 0x000fe20000000f00 */
[C---:B------:R-:W-:Y:S01]  /*0680*/  IMAD R0, R55.reuse, c[0x0][0x5d8], RZ ;  /* 0x0001760037007a24 */ /* 0x040fe200078e02ff */
[----:B------:R-:W-:Y:S01]  /*0690*/  MOV R13, c[0x0][0x648] ;  /* 0x00019200000d7a02 */ /* 0x000fe20000000f00 */
[----:B------:R-:W-:Y:S01]  /*06a0*/  IMAD R2, R55, c[0x0][0x648], RZ ;  /* 0x0001920037027a24 */ /* 0x000fe200078e02ff */
[----:B------:R-:W-:Y:S01]  /*06b0*/  SHF.R.S32.HI R3, RZ, 0x1f, R11 ;  /* 0x0000001fff037819 */ /* 0x000fe2000001140b */
[----:B------:R0:W2:Y:S01]  /*06c0*/  LDG.E R51, [R6.64] ;  /* 0x0000002006337981 */ /* 0x0000a2000c1e1900 */
[----:B------:R-:W-:Y:S02]  /*06d0*/  SHF.R.S32.HI R5, RZ, 0x1f, R13 ;  /* 0x0000001fff057819 */ /* 0x000fe4000001140d */
[----:B------:R-:W-:Y:S01]  /*06e0*/  MOV R15, c[0x0][0x248] ;  /* 0x00009200000f7a02 */ /* 0x000fe20000000f00 */
[----:B------:R-:W-:Y:S01]  /*06f0*/  IMAD R17, R20, R3, R0 ;  /* 0x0000000314117224 */ /* 0x000fe200078e0200 */
[----:B------:R-:W-:-:S02]  /*0700*/  MOV R3, c[0x0][0x1a0] ;  /* 0x0000680000037a02 */ /* 0x000fc40000000f00 */
[----:B------:R-:W-:Y:S01]  /*0710*/  MOV R9, c[0x0][0x1d8] ;  /* 0x0000760000097a02 */ /* 0x000fe20000000f00 */
[----:B------:R-:W-:Y:S01]  /*0720*/  IMAD R19, R20, R5, R2 ;  /* 0x0000000514137224 */ /* 0x000fe200078e0202 */
[----:B------:R-:W-:Y:S01]  /*0730*/  SHF.R.S32.HI R45, RZ, 0x1f, R15 ;  /* 0x0000001fff2d7819 */ /* 0x000fe2000001140f */
[C---:B------:R-:W-:Y:S01]  /*0740*/  IMAD R12, R53.reuse, c[0x0][0x248], RZ ;  /* 0x00009200350c7a24 */ /* 0x040fe200078e02ff */
[----:B------:R-:W-:Y:S01]  /*0750*/  SHF.R.S32.HI R49, RZ, 0x1f, R3 ;  /* 0x0000001fff317819 */ /* 0x000fe20000011403 */
[C---:B------:R-:W-:Y:S01]  /*0760*/  IMAD R0, R53.reuse, c[0x0][0x1a0], RZ ;  /* 0x0000680035007a24 */ /* 0x040fe200078e02ff */
[----:B------:R-:W-:Y:S01]  /*0770*/  SHF.R.S32.HI R47, RZ, 0x1f, R9 ;  /* 0x0000001fff2f7819 */ /* 0x000fe20000011409 */
[----:B------:R-:W-:Y:S02]  /*0780*/  IMAD R5, R53, c[0x0][0x1d8], RZ ;  /* 0x0000760035057a24 */ /* 0x000fe400078e02ff */
[C---:B------:R-:W-:Y:S02]  /*0790*/  IMAD R23, R54.reuse, R45, R12 ;  /* 0x0000002d36177224 */ /* 0x040fe400078e020c */
[----:B------:R-:W-:-:S04]  /*07a0*/  IMAD.WIDE.U32 R2, R54, R3, c[0x0][0x180] ;  /* 0x0000600036027625 */ /* 0x000fc800078e0003 */
[----:B------:R-:W-:-:S04]  /*07b0*/  IMAD.WIDE.U32 R8, R54, R9, c[0x0][0x1b8] ;  /* 0x00006e0036087625 */ /* 0x000fc800078e0009 */
[C---:B0-----:R-:W-:Y:S02]  /*07c0*/  IMAD R7, R54.reuse, R49, R0 ;  /* 0x0000003136077224 */ /* 0x041fe400078e0200 */
[C---:B------:R-:W-:Y:S02]  /*07d0*/  IMAD R5, R54.reuse, R47, R5 ;  /* 0x0000002f36057224 */ /* 0x040fe400078e0205 */
[----:B------:R-:W-:-:S04]  /*07e0*/  IMAD.WIDE.U32 R14, R54, R15, c[0x0][0x228] ;  /* 0x00008a00360e7625 */ /* 0x000fc800078e000f */
[----:B------:R-:W-:Y:S01]  /*07f0*/  IMAD.WIDE.U32 R12, R20, R13, c[0x0][0x628] ;  /* 0x00018a00140c7625 */ /* 0x000fe200078e000d */
[----:B------:R-:W-:Y:S02]  /*0800*/  IADD3 R7, R3, R7, RZ ;  /* 0x0000000703077210 */ /* 0x000fe40007ffe0ff */
[----:B------:R-:W-:Y:S02]  /*0810*/  IADD3 R9, R9, R5, RZ ;  /* 0x0000000509097210 */ /* 0x000fe40007ffe0ff */
[----:B------:R-:W-:Y:S02]  /*0820*/  IADD3 R15, R15, R23, RZ ;  /* 0x000000170f0f7210 */ /* 0x000fe40007ffe0ff */
[----:B------:R-:W-:Y:S01]  /*0830*/  IADD3 R13, R13, R19, RZ ;  /* 0x000000130d0d7210 */ /* 0x000fe20007ffe0ff */
[----:B------:R0:W5:Y:S01]  /*0840*/  LDG.E R58, [R8.64] ;  /* 0x00000020083a7981 */ /* 0x000162000c1e1900 */
[----:B------:R-:W-:-:S03]  /*0850*/  MOV R6, R2 ;  /* 0x0000000200067202 */ /* 0x000fc60000000f00 */
[----:B------:R0:W5:Y:S04]  /*0860*/  LDG.E R61, [R8.64+0x4] ;  /* 0x00000420083d7981 */ /* 0x000168000c1e1900 */
[----:B------:R0:W5:Y:S04]  /*0870*/  LDG.E R31, [R6.64] ;  /* 0x00000020061f7981 */ /* 0x000168000c1e1900 */
[----:B------:R0:W5:Y:S04]  /*0880*/  LDG.E R24, [R6.64+0x4] ;  /* 0x0000042006187981 */ /* 0x000168000c1e1900 */
[----:B------:R0:W5:Y:S04]  /*0890*/  LDG.E R35, [R6.64+0x8] ;  /* 0x0000082006237981 */ /* 0x000168000c1e1900 */
[----:B------:R0:W5:Y:S04]  /*08a0*/  LDG.E R59, [R8.64+0x8] ;  /* 0x00000820083b7981 */ /* 0x000168000c1e1900 */
[----:B------:R0:W5:Y:S04]  /*08b0*/  LDG.E R29, [R14.64] ;  /* 0x000000200e1d7981 */ /* 0x000168000c1e1900 */
[----:B------:R0:W5:Y:S04]  /*08c0*/  LDG.E R3, [R12.64] ;  /* 0x000000200c037981 */ /* 0x000168000c1e1900 */
[----:B------:R0:W5:Y:S04]  /*08d0*/  LDG.E R2, [R12.64+0x4] ;  /* 0x000004200c027981 */ /* 0x000168000c1e1900 */
[----:B------:R0:W5:Y:S01]  /*08e0*/  LDG.E R0, [R12.64+0x8] ;  /* 0x000008200c007981 */ /* 0x000162000c1e1900 */
[----:B------:R-:W-:Y:S01]  /*08f0*/  IMAD.WIDE.U32 R10, R20, R11, c[0x0][0x5b8] ;  /* 0x00016e00140a7625 */ /* 0x000fe200078e000b */
[----:B------:R-:W-:Y:S04]  /*0900*/  BSSY B2, `(.L_x_416) ;  /* 0x0000023000027945 */ /* 0x000fe80003800000 */
[----:B------:R-:W-:Y:S01]  /*0910*/  IADD3 R11, R11, R17, RZ ;  /* 0x000000110b0b7210 */ /* 0x000fe20007ffe0ff */
[----:B------:R-:W-:Y:S01]  /*0920*/  CS2R R42, SRZ ;  /* 0x00000000002a7805 */ /* 0x000fe2000001ff00 */
[----:B------:R-:W-:Y:S01]  /*0930*/  MOV R46, 0x3f800000 ;  /* 0x3f800000002e7802 */ /* 0x000fe20000000f00 */
[----:B------:R-:W-:Y:S01]  /*0940*/  CS2R R40, SRZ ;  /* 0x0000000000287805 */ /* 0x000fe2000001ff00 */
[----:B------:R-:W-:Y:S01]  /*0950*/  MOV R44, RZ ;  /* 0x000000ff002c7202 */ /* 0x000fe20000000f00 */
[----:B------:R1:W5:Y:S01]  /*0960*/  LDG.E R52, [R10.64] ;  /* 0x000000200a347981 */ /* 0x000362000c1e1900 */
[----:B------:R-:W-:-:S02]  /*0970*/  MOV R5, RZ ;  /* 0x000000ff00057202 */ /* 0x000fc40000000f00 */
[----:B------:R-:W-:Y:S01]  /*0980*/  MOV R39, RZ ;  /* 0x000000ff00277202 */ /* 0x000fe20000000f00 */
[----:B------:R1:W5:Y:S04]  /*0990*/  LDG.E R50, [R10.64+0x4] ;  /* 0x000004200a327981 */ /* 0x000368000c1e1900 */
[----:B------:R1:W5:Y:S02]  /*09a0*/  LDG.E R48, [R10.64+0x8] ;  /* 0x000008200a307981 */ /* 0x000364000c1e1900 */
[----:B-1----:R-:W-:Y:S01]  /*09b0*/  CS2R R10, SRZ ;  /* 0x00000000000a7805 */ /* 0x002fe2000001ff00 */
[----:B--2---:R-:W-:Y:S02]  /*09c0*/  ISETP.GE.AND P2, PT, R51, RZ, PT ;  /* 0x000000ff3300720c */ /* 0x004fe40003f46270 */
[----:B------:R-:W-:-:S11]  /*09d0*/  SHF.R.S32.HI R38, RZ, 0x1f, R51 ;  /* 0x0000001fff267819 */ /* 0x000fd60000011433 */
[----:B------:R-:W-:Y:S05]  /*09e0*/  @!P2 BRA `(.L_x_417) ;  /* 0x000001400000a947 */ /* 0x000fea0003800000 */
[C---:B0-----:R-:W-:Y:S01]  /*09f0*/  IMAD R6, R38.reuse, c[0x0][0x2b8], RZ ;  /* 0x0000ae0026067a24 */ /* 0x041fe200078e02ff */
[----:B------:R-:W-:Y:S01]  /*0a00*/  MOV R10, c[0x0][0x2b8] ;  /* 0x0000ae00000a7a02 */ /* 0x000fe20000000f00 */
[----:B------:R-:W-:Y:S01]  /*0a10*/  IMAD R8, R38, c[0x0][0x328], RZ ;  /* 0x0000ca0026087a24 */ /* 0x000fe200078e02ff */
[----:B------:R-:W-:Y:S01]  /*0a20*/  MOV R12, c[0x0][0x328] ;  /* 0x0000ca00000c7a02 */ /* 0x000fe20000000f00 */
[C---:B------:R-:W-:Y:S02]  /*0a30*/  IMAD R5, R51.reuse, UR8, R6 ;  /* 0x0000000833057c24 */ /* 0x040fe4000f8e0206 */
[C---:B------:R-:W-:Y:S02]  /*0a40*/  IMAD R11, R51.reuse, UR9, R8 ;  /* 0x00000009330b7c24 */ /* 0x040fe4000f8e0208 */
[----:B------:R-:W-:-:S04]  /*0a50*/  IMAD.WIDE.U32 R6, R51, R10, c[0x0][0x298] ;  /* 0x0000a60033067625 */ /* 0x000fc800078e000a */
[----:B------:R-:W-:Y:S01]  /*0a60*/  IMAD.WIDE.U32 R8, R51, R12, c[0x0][0x308] ;  /* 0x0000c20033087625 */ /* 0x000fe200078e000c */
[----:B------:R-:W-:-:S04]  /*0a70*/  IADD3 R7, R7, R5, RZ ;  /* 0x0000000507077210 */ /* 0x000fc80007ffe0ff */
[----:B------:R-:W-:Y:S01]  /*0a80*/  IADD3 R9, R9, R11, RZ ;  /* 0x0000000b09097210 */ /* 0x000fe20007ffe0ff */
[----:B------:R0:W5:Y:S04]  /*0a90*/  LDG.E R46, [R6.64+0x18] ;  /* 0x00001820062e7981 */ /* 0x000168000c1e1900 */
[----:B------:R0:W5:Y:S04]  /*0aa0*/  LDG.E R42, [R8.64] ;  /* 0x00000020082a7981 */ /* 0x000168000c1e1900 */
[----:B------:R0:W5:Y:S04]  /*0ab0*/  LDG.E R43, [R8.64+0x4] ;  /* 0x00000420082b7981 */ /* 0x000168000c1e1900 */
[----:B------:R0:W5:Y:S04]  /*0ac0*/  LDG.E R44, [R8.64+0x8] ;  /* 0x00000820082c7981 */ /* 0x000168000c1e1900 */
[----:B------:R0:W5:Y:S04]  /*0ad0*/  LDG.E R39, [R6.64+0x14] ;  /* 0x0000142006277981 */ /* 0x000168000c1e1900 */
[----:B------:R0:W5:Y:S04]  /*0ae0*/  LDG.E R40, [R6.64+0x10] ;  /* 0x0000102006287981 */ /* 0x000168000c1e1900 */
[----:B------:R0:W5:Y:S04]  /*0af0*/  LDG.E R41, [R6.64+0xc] ;  /* 0x00000c2006297981 */ /* 0x000168000c1e1900 */
[----:B------:R0:W5:Y:S04]  /*0b00*/  LDG.E R11, [R6.64+0x8] ;  /* 0x00000820060b7981 */ /* 0x000168000c1e1900 */
[----:B------:R0:W5:Y:S04]  /*0b10*/  LDG.E R10, [R6.64+0x4] ;  /* 0x00000420060a7981 */ /* 0x000168000c1e1900 */
[----:B------:R0:W5:Y:S02]  /*0b20*/  LDG.E R5, [R6.64] ;  /* 0x0000002006057981 */ /* 0x000164000c1e1900 */
.L_x_417:
[----:B0-----:R-:W-:Y:S05]  /*0b30*/  BSYNC B2 ;  /* 0x0000000000027941 */ /* 0x001fea0003800000 */
.L_x_416:
[----:B-----5:R-:W-:Y:S01]  /*0b40*/  FSEL R8, R43, RZ, P2 ;  /* 0x000000ff2b087208 */ /* 0x020fe20001000000 */
[----:B------:R-:W-:Y:S01]  /*0b50*/  FADD R13, R46, R46 ;  /* 0x0000002e2e0d7221 */ /* 0x000fe20000000000 */
[----:B------:R-:W-:Y:S01]  /*0b60*/  FSEL R6, R42, RZ, P2 ;  /* 0x000000ff2a067208 */ /* 0x000fe20001000000 */
[----:B------:R-:W-:Y:S01]  /*0b70*/  BSSY B2, `(.L_x_418) ;  /* 0x000048d000027945 */ /* 0x000fe20003800000 */
[----:B------:R-:W-:Y:S01]  /*0b80*/  FSEL R12, R44, RZ, P2 ;  /* 0x000000ff2c0c7208 */ /* 0x000fe20001000000 */
[----:B------:R-:W-:Y:S01]  /*0b90*/  FMUL R7, R8, R40 ;  /* 0x0000002808077220 */ /* 0x000fe20000400000 */
[----:B------:R-:W-:Y:S01]  /*0ba0*/  FFMA R13, R13, R46, -1 ;  /* 0xbf8000000d0d7423 */ /* 0x000fe2000000002e */
[-C--:B------:R-:W-:Y:S01]  /*0bb0*/  FMUL R15, R6, R40.reuse ;  /* 0x00000028060f7220 */ /* 0x080fe20000400000 */
[----:B------:R-:W-:Y:S01]  /*0bc0*/  FMUL R17, R8, R39 ;  /* 0x0000002708117220 */ /* 0x000fe20000400000 */
[-C--:B------:R-:W-:Y:S01]  /*0bd0*/  FFMA R7, R6, R41.reuse, R7 ;  /* 0x0000002906077223 */ /* 0x080fe20000000007 */
[-C--:B------:R-:W-:Y:S01]  /*0be0*/  FMUL R9, R12, R41.reuse ;  /* 0x000000290c097220 */ /* 0x080fe20000400000 */
[----:B------:R-:W-:Y:S01]  /*0bf0*/  FFMA R27, R8, R41, -R15 ;  /* 0x00000029081b7223 */ /* 0x000fe2000000080f */
[-C--:B------:R-:W-:Y:S01]  /*0c00*/  FMUL R15, R52, R40.reuse ;  /* 0x00000028340f7220 */ /* 0x080fe20000400000 */
[-C--:B------:R-:W-:Y:S01]  /*0c10*/  FFMA R7, R12, R39.reuse, R7 ;  /* 0x000000270c077223 */ /* 0x080fe20000000007 */
[----:B------:R-:W-:Y:S01]  /*0c20*/  FFMA R23, R6, R39, -R9 ;  /* 0x0000002706177223 */ /* 0x000fe20000000809 */
[----:B------:R-:W-:Y:S01]  /*0c30*/  FMUL R9, R48, R41 ;  /* 0x0000002930097220 */ /* 0x000fe20000400000 */
[-C--:B------:R-:W-:Y:S01]  /*0c40*/  FFMA R19, R12, R40.reuse, -R17 ;  /* 0x000000280c137223 */ /* 0x080fe20000000811 */
[----:B------:R-:W-:Y:S01]  /*0c50*/  FADD R14, R7, R7 ;  /* 0x00000007070e7221 */ /* 0x000fe20000000000 */
[-C--:B------:R-:W-:Y:S01]  /*0c60*/  FMUL R7, R50, R40.reuse ;  /* 0x0000002832077220 */ /* 0x080fe20000400000 */
[----:B------:R-:W-:Y:S01]  /*0c70*/  FFMA R9, R52, R39, -R9 ;  /* 0x0000002734097223 */ /* 0x000fe20000000809 */
[-C--:B------:R-:W-:Y:S01]  /*0c80*/  FFMA R17, R50, R41.reuse, -R15 ;  /* 0x0000002932117223 */ /* 0x080fe2000000080f */
[-C--:B------:R-:W-:Y:S01]  /*0c90*/  FMUL R16, R14, R41.reuse ;  /* 0x000000290e107220 */ /* 0x080fe20000400000 */
[----:B------:R-:W-:Y:S01]  /*0ca0*/  FFMA R7, R52, R41, R7 ;  /* 0x0000002934077223 */ /* 0x000fe20000000007 */
[----:B------:R-:W-:Y:S01]  /*0cb0*/  FMUL R18, R14, R40 ;  /* 0x000000280e127220 */ /* 0x000fe20000400000 */
[----:B------:R-:W-:Y:S01]  /*0cc0*/  FMUL R9, R9, R46 ;  /* 0x0000002e09097220 */ /* 0x000fe20000400000 */
[C---:B------:R-:W-:Y:S01]  /*0cd0*/  FFMA R16, R13.reuse, R6, R16 ;  /* 0x000000060d107223 */ /* 0x040fe20000000010 */
[-C--:B------:R-:W-:Y:S01]  /*0ce0*/  FFMA R7, R48, R39.reuse, R7 ;  /* 0x0000002730077223 */ /* 0x080fe20000000007 */
[----:B------:R-:W-:Y:S01]  /*0cf0*/  FFMA R18, R13, R8, R18 ;  /* 0x000000080d127223 */ /* 0x000fe20000000012 */
[----:B------:R-:W-:Y:S01]  /*0d00*/  FMUL R23, R23, R46 ;  /* 0x0000002e17177220 */ /* 0x000fe20000400000 */
[-C--:B------:R-:W-:Y:S01]  /*0d10*/  FMUL R25, R14, R39.reuse ;  /* 0x000000270e197220 */ /* 0x080fe20000400000 */
[----:B------:R-:W-:Y:S01]  /*0d20*/  FADD R6, R7, R7 ;  /* 0x0000000707067221 */ /* 0x000fe20000000000 */
[-C--:B------:R-:W-:Y:S01]  /*0d30*/  FMUL R7, R50, R39.reuse ;  /* 0x0000002732077220 */ /* 0x080fe20000400000 */
[----:B------:R-:W-:Y:S01]  /*0d40*/  FFMA R23, R23, 2, R18 ;  /* 0x4000000017177823 */ /* 0x000fe20000000012 */
[----:B------:R-:W-:Y:S01]  /*0d50*/  FFMA R25, R13, R12, R25 ;  /* 0x0000000c0d197223 */ /* 0x000fe20000000019 */
[-C--:B------:R-:W-:Y:S01]  /*0d60*/  FMUL R8, R6, R40.reuse ;  /* 0x0000002806087220 */ /* 0x080fe20000400000 */
[----:B------:R-:W-:Y:S01]  /*0d70*/  FFMA R7, R48, R40, -R7 ;  /* 0x0000002830077223 */ /* 0x000fe20000000807 */
[C---:B------:R-:W-:Y:S01]  /*0d80*/  FMUL R15, R6.reuse, R39 ;  /* 0x00000027060f7220 */ /* 0x040fe20000400000 */
[----:B------:R-:W-:Y:S01]  /*0d90*/  FMUL R19, R19, R46 ;  /* 0x0000002e13137220 */ /* 0x000fe20000400000 */
[----:B------:R-:W-:Y:S01]  /*0da0*/  FFMA R8, R13, R50, R8 ;  /* 0x000000320d087223 */ /* 0x000fe20000000008 */
[----:B------:R-:W-:Y:S01]  /*0db0*/  FMUL R7, R7, R46 ;  /* 0x0000002e07077220 */ /* 0x000fe20000400000 */
[----:B------:R-:W-:Y:S01]  /*0dc0*/  FFMA R15, R13, R48, R15 ;  /* 0x000000300d0f7223 */ /* 0x000fe2000000000f */
[-C--:B------:R-:W-:Y:S01]  /*0dd0*/  FMUL R12, R27, R46.reuse ;  /* 0x0000002e1b0c7220 */ /* 0x080fe20000400000 */
[----:B------:R-:W-:Y:S01]  /*0de0*/  FFMA R9, R9, 2, R8 ;  /* 0x4000000009097823 */ /* 0x000fe20000000008 */
[----:B------:R-:W-:Y:S01]  /*0df0*/  FMUL R8, R6, R41 ;  /* 0x0000002906087220 */ /* 0x000fe20000400000 */
[----:B------:R-:W-:Y:S01]  /*0e00*/  FMUL R6, R17, R46 ;  /* 0x0000002e11067220 */ /* 0x000fe20000400000 */
[----:B------:R-:W-:Y:S01]  /*0e10*/  FFMA R16, R19, 2, R16 ;  /* 0x4000000013107823 */ /* 0x000fe20000000010 */
[----:B------:R-:W-:Y:S01]  /*0e20*/  FADD R9, R9, R10 ;  /* 0x0000000a09097221 */ /* 0x000fe20000000000 */
[----:B------:R-:W-:Y:S01]  /*0e30*/  FFMA R8, R13, R52, R8 ;  /* 0x000000340d087223 */ /* 0x000fe20000000008 */
[----:B------:R-:W-:Y:S01]  /*0e40*/  FFMA R6, R6, 2, R15 ;  /* 0x4000000006067823 */ /* 0x000fe2000000000f */
[----:B------:R-:W-:Y:S01]  /*0e50*/  FADD R10, R23, R10 ;  /* 0x0000000a170a7221 */ /* 0x000fe20000000000 */
[----:B------:R-:W-:Y:S01]  /*0e60*/  FADD R37, R24, -R9 ;  /* 0x8000000918257221 */ /* 0x000fe20000000000 */
[----:B------:R-:W-:Y:S01]  /*0e70*/  FFMA R8, R7, 2, R8 ;  /* 0x4000000007087823 */ /* 0x000fe20000000008 */
[----:B------:R-:W-:Y:S01]  /*0e80*/  FADD R6, R6, R11 ;  /* 0x0000000b06067221 */ /* 0x000fe20000000000 */
[----:B------:R-:W-:Y:S01]  /*0e90*/  FADD R33, R9, -R10 ;  /* 0x8000000a09217221 */ /* 0x000fe20000000000 */
[----:B------:R-:W-:Y:S01]  /*0ea0*/  FMUL R7, R37, R2 ;  /* 0x0000000225077220 */ /* 0x000fe20000400000 */
[----:B------:R-:W-:Y:S01]  /*0eb0*/  FADD R8, R8, R5 ;  /* 0x0000000508087221 */ /* 0x000fe20000000000 */
[----:B------:R-:W-:Y:S01]  /*0ec0*/  FADD R35, R35, -R6 ;  /* 0x8000000623237221 */ /* 0x000fe20000000000 */
[----:B------:R-:W-:Y:S01]  /*0ed0*/  FFMA R12, R12, 2, R25 ;  /* 0x400000000c0c7823 */ /* 0x000fe20000000019 */
[----:B------:R-:W-:Y:S01]  /*0ee0*/  FADD R5, R16, R5 ;  /* 0x0000000510057221 */ /* 0x000fe20000000000 */
[----:B------:R-:W-:Y:S01]  /*0ef0*/  FADD R36, R31, -R8 ;  /* 0x800000081f247221 */ /* 0x000fe20000000000 */
[----:B------:R-:W-:Y:S01]  /*0f00*/  MOV R16, RZ ;  /* 0x000000ff00107202 */ /* 0x000fe20000000f00 */
[----:B------:R-:W-:Y:S01]  /*0f10*/  FADD R11, R12, R11 ;  /* 0x0000000b0c0b7221 */ /* 0x000fe20000000000 */
[----:B------:R-:W-:Y:S01]  /*0f20*/  FADD R34, R8, -R5 ;  /* 0x8000000508227221 */ /* 0x000fe20000000000 */
[----:B------:R-:W-:Y:S01]  /*0f30*/  FFMA R14, R36, R3, R7 ;  /* 0x00000003240e7223 */ /* 0x000fe20000000007 */
[----:B------:R-:W-:Y:S01]  /*0f40*/  MOV R25, RZ ;  /* 0x000000ff00197202 */ /* 0x000fe20000000f00 */
[----:B------:R-:W-:Y:S01]  /*0f50*/  FADD R32, R6, -R11 ;  /* 0x8000000b06207221 */ /* 0x000fe20000000000 */
[----:B------:R-:W-:Y:S01]  /*0f60*/  MOV R5, RZ ;  /* 0x000000ff00057202 */ /* 0x000fe20000000f00 */
[----:B------:R-:W-:Y:S01]  /*0f70*/  FFMA R14, R35, R0, R14 ;  /* 0x00000000230e7223 */ /* 0x000fe2000000000e */
[----:B------:R-:W-:Y:S01]  /*0f80*/  CS2R R6, SRZ ;  /* 0x0000000000067805 */ /* 0x000fe2000001ff00 */
[----:B------:R-:W-:Y:S01]  /*0f90*/  MOV R12, RZ ;  /* 0x000000ff000c7202 */ /* 0x000fe20000000f00 */
[----:B------:R-:W-:Y:S01]  /*0fa0*/  CS2R R10, SRZ ;  /* 0x00000000000a7805 */ /* 0x000fe2000001ff00 */
[----:B------:R-:W-:Y:S01]  /*0fb0*/  FADD R9, R14, -R29 ;  /* 0x8000001d0e097221 */ /* 0x000fe20000000000 */
[----:B------:R-:W-:-:S02]  /*0fc0*/  MOV R14, RZ ;  /* 0x000000ff000e7202 */ /* 0x000fc40000000f00 */
[----:B------:R-:W-:Y:S02]  /*0fd0*/  MOV R8, RZ ;  /* 0x000000ff00087202 */ /* 0x000fe40000000f00 */
[----:B------:R-:W-:Y:S02]  /*0fe0*/  FSETP.GT.AND P0, PT, R9, c[0x0][0x504], PT ;  /* 0x0001410009007a0b */ /* 0x000fe40003f04000 */
[----:B------:R-:W-:Y:S02]  /*0ff0*/  MOV R79, RZ ;  /* 0x000000ff004f7202 */ /* 0x000fe40000000f00 */
[----:B------:R-:W-:Y:S02]  /*1000*/  MOV R81, RZ ;  /* 0x000000ff00517202 */ /* 0x000fe40000000f00 */
[----:B------:R-:W-:Y:S02]  /*1010*/  MOV R83, RZ ;  /* 0x000000ff00537202 */ /* 0x000fe40000000f00 */
[----:B------:R-:W-:-:S05]  /*1020*/  MOV R85, RZ ;  /* 0x000000ff00557202 */ /* 0x000fca0000000f00 */
[----:B------:R-:W-:Y:S05]  /*1030*/  @P0 BRA `(.L_x_419) ;  /* 0x0000440000000947 */ /* 0x000fea0003800000 */
[----:B------:R-:W-:Y:S01]  /*1040*/  @P2 IMAD R6, R38, c[0x0][0x2f0], RZ ;  /* 0x0000bc0026062a24 */ /* 0x000fe200078e02ff */
[----:B------:R-:W-:Y:S01]  /*1050*/  @P2 MOV R8, c[0x0][0x2f0] ;  /* 0x0000bc0000082a02 */ /* 0x000fe20000000f00 */
[----:B------:R-:W-:Y:S01]  /*1060*/  CS2R R30, SRZ ;  /* 0x00000000001e7805 */ /* 0x000fe2000001ff00 */
[----:B------:R-:W-:Y:S01]  /*1070*/  MOV R15, c[0x0][0x610] ;  /* 0x00018400000f7a02 */ /* 0x000fe20000000f00 */
[C---:B------:R-:W-:Y:S01]  /*1080*/  @P2 IMAD R11, R51.reuse, UR12, R6 ;  /* 0x0000000c330b2c24 */ /* 0x040fe2000f8e0206 */
[----:B------:R-:W-:Y:S01]  /*1090*/  MOV R29, RZ ;  /* 0x000000ff001d7202 */ /* 0x000fe20000000f00 */
[----:B------:R-:W-:Y:S01]  /*10a0*/  @P2 IMAD.WIDE.U32 R6, R51, R8, c[0x0][0x2d0] ;  /* 0x0000b40033062625 */ /* 0x000fe200078e0008 */
[----:B------:R-:W-:-:S03]  /*10b0*/  SHF.R.S32.HI R5, RZ, 0x1f, R15 ;  /* 0x0000001fff057819 */ /* 0x000fc6000001140f */
[----:B------:R-:W-:Y:S01]  /*10c0*/  IMAD R8, R55, c[0x0][0x610], RZ ;  /* 0x0001840037087a24 */ /* 0x000fe200078e02ff */
[----:B------:R-:W-:Y:S01]  /*10d0*/  @P2 IADD3 R7, R7, R11, RZ ;  /* 0x0000000b07072210 */ /* 0x000fe20007ffe0ff */
[----:B------:R-:W-:-:S04]  /*10e0*/  IMAD.WIDE.U32 R10, R20, R15, c[0x0][0x5f0] ;  /* 0x00017c00140a7625 */ /* 0x000fc800078e000f */
[----:B------:R-:W-:Y:S01]  /*10f0*/  IMAD R5, R20, R5, R8 ;  /* 0x0000000514057224 */ /* 0x000fe200078e0208 */
[----:B------:R-:W2:Y:S04]  /*1100*/  @P2 LDG.E R30, [R6.64] ;  /* 0x00000020061e2981 */ /* 0x000ea8000c1e1900 */
[----:B------:R-:W-:Y:S01]  /*1110*/  IADD3 R11, R11, R5, RZ ;  /* 0x000000050b0b7210 */ /* 0x000fe20007ffe0ff */
[----:B------:R-:W3:Y:S04]  /*1120*/  @P2 LDG.E R31, [R6.64+0x8] ;  /* 0x00000820061f2981 */ /* 0x000ee8000c1e1900 */
[----:B------:R0:W4:Y:S01]  /*1130*/  LDG.E R80, [R10.64+0x4] ;  /* 0x000004200a507981 */ /* 0x000122000c1e1900 */
[----:B------:R-:W-:-:S03]  /*1140*/  MOV R12, RZ ;  /* 0x000000ff000c7202 */ /* 0x000fc60000000f00 */
[----:B------:R0:W3:Y:S01]  /*1150*/  LDG.E R78, [R10.64] ;  /* 0x000000200a4e7981 */ /* 0x0000e2000c1e1900 */
[----:B------:R-:W-:-:S03]  /*1160*/  MOV R8, RZ ;  /* 0x000000ff00087202 */ /* 0x000fc60000000f00 */
[----:B------:R0:W3:Y:S04]  /*1170*/  LDG.E R76, [R10.64+0x8] ;  /* 0x000008200a4c7981 */ /* 0x0000e8000c1e1900 */
[----:B------:R3:W3:Y:S04]  /*1180*/  @P2 LDG.E R29, [R6.64+0x4] ;  /* 0x00000420061d2981 */ /* 0x0006e8000c1e1900 */
[----:B------:R3:W3:Y:S04]  /*1190*/  @P2 LDG.E R12, [R6.64+0x10] ;  /* 0x00001020060c2981 */ /* 0x0006e8000c1e1900 */
[----:B------:R3:W3:Y:S01]  /*11a0*/  @P2 LDG.E R8, [R6.64+0xc] ;  /* 0x00000c2006082981 */ /* 0x0006e2000c1e1900 */
[----:B------:R-:W-:-:S06]  /*11b0*/  MOV R16, RZ ;  /* 0x000000ff00107202 */ /* 0x000fcc0000000f00 */
[----:B------:R3:W3:Y:S01]  /*11c0*/  @P2 LDG.E R16, [R6.64+0x14] ;  /* 0x0000142006102981 */ /* 0x0006e2000c1e1900 */
[----:B------:R-:W-:Y:S02]  /*11d0*/  ULDC UR30, c[0x0][0x4b0] ;  /* 0x00012c00001e7ab9 */ /* 0x000fe40000000800 */
[----:B------:R-:W-:Y:S01]  /*11e0*/  USHF.R.S32.HI UR30, URZ, 0x1f, UR30 ;  /* 0x0000001f3f1e7899 */ /* 0x000fe2000801141e */
[----:B------:R-:W-:-:S05]  /*11f0*/  IMAD R15, R53, c[0x0][0x210], RZ ;  /* 0x00008400350f7a24 */ /* 0x000fca00078e02ff */
[----:B------:R-:W-:Y:S02]  /*1200*/  IMAD R5, R22, UR30, RZ ;  /* 0x0000001e16057c24 */ /* 0x000fe4000f8e02ff */
[----:B------:R-:W-:-:S04]  /*1210*/  IMAD.WIDE.U32 R24, R54, c[0x0][0x210], RZ ;  /* 0x0000840036187a25 */ /* 0x000fc800078e00ff */
[----:B------:R-:W-:Y:S02]  /*1220*/  IMAD R15, R54, UR11, R15 ;  /* 0x0000000b360f7c24 */ /* 0x000fe4000f8e020f */
[----:B------:R-:W-:-:S04]  /*1230*/  IMAD.WIDE.U32 R22, R22, c[0x0][0x4b0], RZ ;  /* 0x00012c0016167a25 */ /* 0x000fc800078e00ff */
[----:B------:R-:W-:Y:S01]  /*1240*/  IMAD R5, R4, c[0x0][0x4b0], R5 ;  /* 0x00012c0004057a24 */ /* 0x000fe200078e0205 */
[----:B------:R-:W-:Y:S02]  /*1250*/  IADD3 R14, P1, R24, c[0x0][0x1f0], RZ ;  /* 0x00007c00180e7a10 */ /* 0x000fe40007f3e0ff */
[----:B------:R-:W-:Y:S02]  /*1260*/  IADD3 R74, R25, R15, RZ ;  /* 0x0000000f194a7210 */ /* 0x000fe40007ffe0ff */
[----:B------:R-:W-:Y:S02]  /*1270*/  IADD3 R4, P0, R22, c[0x0][0x490], RZ ;  /* 0x0001240016047a10 */ /* 0x000fe40007f1e0ff */
[----:B------:R-:W-:Y:S02]  /*1280*/  IADD3 R28, R23, R5, RZ ;  /* 0x00000005171c7210 */ /* 0x000fe40007ffe0ff */
[----:B------:R-:W-:Y:S02]  /*1290*/  IADD3.X R15, R74, c[0x0][0x1f4], RZ, P1, !PT ;  /* 0x00007d004a0f7a10 */ /* 0x000fe40000ffe4ff */
[----:B------:R-:W-:-:S03]  /*12a0*/  IADD3.X R5, R28, c[0x0][0x494], RZ, P0, !PT ;  /* 0x000125001c057a10 */ /* 0x000fc600007fe4ff */
[----:B0-----:R0:W5:Y:S04]  /*12b0*/  LDG.E R11, [R14.64] ;  /* 0x000000200e0b7981 */ /* 0x001168000c1e1900 */
[----:B------:R1:W5:Y:S01]  /*12c0*/  LDG.E R10, [R4.64] ;  /* 0x00000020040a7981 */ /* 0x000362000c1e1900 */
[----:B------:R-:W-:Y:S01]  /*12d0*/  BSSY B3, `(.L_x_420) ;  /* 0x0000076000037945 */ /* 0x000fe20003800000 */
[----:B------:R-:W-:Y:S01]  /*12e0*/  CS2R R72, SRZ ;  /* 0x0000000000487805 */ /* 0x000fe2000001ff00 */
        /* <DEDUP_REMOVED lines=10> */
[----:B--2---:R-:W-:Y:S01]  /*1390*/  FMUL R17, R32, R30 ;  /* 0x0000001e20117220 */ /* 0x004fe20000400000 */
[----:B----4-:R-:W-:Y:S01]  /*13a0*/  FMUL R19, R80, R40 ;  /* 0x0000002850137220 */ /* 0x010fe20000400000 */
[----:B---3--:R-:W-:-:S02]  /*13b0*/  FMUL R7, R33, R31 ;  /* 0x0000001f21077220 */ /* 0x008fc40000400000 */
[----:B------:R-:W-:Y:S01]  /*13c0*/  FFMA R17, R34, R31, -R17 ;  /* 0x0000001f22117223 */ /* 0x000fe20000000811 */
[----:B------:R-:W-:-:S04]  /*13d0*/  FFMA R19, R78, R41, R19 ;  /* 0x000000294e137223 */ /* 0x000fc80000000013 */
[-C--:B------:R-:W-:Y:S01]  /*13e0*/  FFMA R19, R76, R39.reuse, R19 ;  /* 0x000000274c137223 */ /* 0x080fe20000000013 */
[----:B-1----:R-:W-:Y:S01]  /*13f0*/  FMUL R5, R80, R39 ;  /* 0x0000002750057220 */ /* 0x002fe20000400000 */
[----:B0-----:R-:W-:Y:S01]  /*1400*/  FMUL R15, R76, R41 ;  /* 0x000000294c0f7220 */ /* 0x001fe20000400000 */
[-C--:B------:R-:W-:Y:S01]  /*1410*/  FFMA R7, R32, R29.reuse, -R7 ;  /* 0x0000001d20077223 */ /* 0x080fe20000000807 */
[----:B------:R-:W-:Y:S01]  /*1420*/  FMUL R6, R34, R29 ;  /* 0x0000001d22067220 */ /* 0x000fe20000400000 */
[----:B------:R-:W-:Y:S01]  /*1430*/  FADD R4, R19, R19 ;  /* 0x0000001313047221 */ /* 0x000fe20000000000 */
[----:B------:R-:W-:Y:S01]  /*1440*/  FADD R12, R17, R12 ;  /* 0x0000000c110c7221 */ /* 0x000fe20000000000 */
[-C--:B------:R-:W-:Y:S01]  /*1450*/  FMUL R17, R78, R40.reuse ;  /* 0x000000284e117220 */ /* 0x080fe20000400000 */
[----:B------:R-:W-:Y:S01]  /*1460*/  FFMA R5, R76, R40, -R5 ;  /* 0x000000284c057223 */ /* 0x000fe20000000805 */
[----:B------:R-:W-:Y:S01]  /*1470*/  FADD R8, R7, R8 ;  /* 0x0000000807087221 */ /* 0x000fe20000000000 */
[----:B------:R-:W-:Y:S01]  /*1480*/  FFMA R7, R33, R30, -R6 ;  /* 0x0000001e21077223 */ /* 0x000fe20000000806 */
[----:B------:R-:W-:Y:S01]  /*1490*/  FFMA R27, R80, R41, -R17 ;  /* 0x00000029501b7223 */ /* 0x000fe20000000811 */
[----:B------:R-:W-:Y:S01]  /*14a0*/  FFMA R17, R78, R39, -R15 ;  /* 0x000000274e117223 */ /* 0x000fe2000000080f */
[C---:B------:R-:W-:Y:S01]  /*14b0*/  FMUL R6, R4.reuse, R41 ;  /* 0x0000002904067220 */ /* 0x040fe20000400000 */
[C---:B------:R-:W-:Y:S01]  /*14c0*/  FMUL R19, R4.reuse, R39 ;  /* 0x0000002704137220 */ /* 0x040fe20000400000 */
[----:B------:R-:W-:Y:S01]  /*14d0*/  FMUL R15, R4, R40 ;  /* 0x00000028040f7220 */ /* 0x000fe20000400000 */
[-C--:B------:R-:W-:Y:S01]  /*14e0*/  FMUL R14, R27, R46.reuse ;  /* 0x0000002e1b0e7220 */ /* 0x080fe20000400000 */
[----:B------:R-:W-:Y:S01]  /*14f0*/  FMUL R5, R5, R46 ;  /* 0x0000002e05057220 */ /* 0x000fe20000400000 */
[C---:B------:R-:W-:Y:S01]  /*1500*/  FFMA R6, R13.reuse, R78, R6 ;  /* 0x0000004e0d067223 */ /* 0x040fe20000000006 */
[----:B------:R-:W-:Y:S01]  /*1510*/  FFMA R19, R13, R76, R19 ;  /* 0x0000004c0d137223 */ /* 0x000fe20000000013 */
[----:B------:R-:W-:Y:S01]  /*1520*/  FMUL R4, R17, R46 ;  /* 0x0000002e11047220 */ /* 0x000fe20000400000 */
[----:B------:R-:W-:Y:S01]  /*1530*/  FFMA R15, R13, R80, R15 ;  /* 0x000000500d0f7223 */ /* 0x000fe2000000000f */
[----:B------:R-:W-:Y:S01]  /*1540*/  FADD R7, R7, R16 ;  /* 0x0000001007077221 */ /* 0x000fe20000000000 */
[----:B------:R-:W-:Y:S01]  /*1550*/  FFMA R5, R5, 2, R6 ;  /* 0x4000000005057823 */ /* 0x000fe20000000006 */
[----:B------:R-:W-:Y:S01]  /*1560*/  FFMA R14, R14, 2, R19 ;  /* 0x400000000e0e7823 */ /* 0x000fe20000000013 */
[----:B------:R-:W-:-:S02]  /*1570*/  FFMA R17, R4, 2, R15 ;  /* 0x4000000004117823 */ /* 0x000fc4000000000f */
[----:B------:R-:W-:Y:S01]  /*1580*/  FADD R15, R8, R5 ;  /* 0x00000005080f7221 */ /* 0x000fe20000000000 */
[----:B------:R-:W-:Y:S01]  /*1590*/  FADD R14, R7, R14 ;  /* 0x0000000e070e7221 */ /* 0x000fe20000000000 */
[----:B------:R-:W-:Y:S01]  /*15a0*/  FADD R12, R12, R17 ;  /* 0x000000110c0c7221 */ /* 0x000fe20000000000 */
[----:B------:R-:W-:Y:S01]  /*15b0*/  MOV R8, RZ ;  /* 0x000000ff00087202 */ /* 0x000fe20000000f00 */
[----:B------:R-:W-:Y:S01]  /*15c0*/  CS2R R6, SRZ ;  /* 0x0000000000067805 */ /* 0x000fe2000001ff00 */
[----:B------:R-:W-:Y:S01]  /*15d0*/  CS2R R4, SRZ ;  /* 0x0000000000047805 */ /* 0x000fe2000001ff00 */
[----:B------:R-:W-:Y:S05]  /*15e0*/  @!P2 BRA `(.L_x_421) ;  /* 0x000004400000a947 */ /* 0x000fea0003800000 */
[----:B------:R-:W-:Y:S01]  /*15f0*/  IMAD R4, R38, c[0x0][0x398], RZ ;  /* 0x0000e60026047a24 */ /* 0x000fe200078e02ff */
[----:B------:R-:W-:-:S03]  /*1600*/  MOV R6, c[0x0][0x398] ;  /* 0x0000e60000067a02 */ /* 0x000fc60000000f00 */
[C---:B------:R-:W-:Y:S02]  /*1610*/  IMAD R7, R51.reuse, UR14, R4 ;  /* 0x0000000e33077c24 */ /* 0x040fe4000f8e0204 */
[----:B------:R-:W-:-:S05]  /*1620*/  IMAD.WIDE.U32 R4, R51, R6, c[0x0][0x378] ;  /* 0x0000de0033047625 */ /* 0x000fca00078e0006 */
[----:B------:R-:W-:-:S05]  /*1630*/  IADD3 R5, R5, R7, RZ ;  /* 0x0000000705057210 */ /* 0x000fca0007ffe0ff */
[----:B------:R0:W2:Y:S01]  /*1640*/  LDG.E R75, [R4.64+0x10] ;  /* 0x00001020044b7981 */ /* 0x0000a2000c1e1900 */
[----:B------:R-:W-:-:S03]  /*1650*/  IMAD R6, R38, c[0x0][0x360], RZ ;  /* 0x0000d80026067a24 */ /* 0x000fc600078e02ff */
[----:B------:R0:W3:Y:S04]  /*1660*/  LDG.E R69, [R4.64+0x4] ;  /* 0x0000042004457981 */ /* 0x0000e8000c1e1900 */
[----:B------:R0:W4:Y:S01]  /*1670*/  LDG.E R84, [R4.64+0xc] ;  /* 0x00000c2004547981 */ /* 0x000122000c1e1900 */
[----:B------:R-:W-:-:S03]  /*1680*/  MOV R8, c[0x0][0x360] ;  /* 0x0000d80000087a02 */ /* 0x000fc60000000f00 */
[----:B------:R0:W4:Y:S04]  /*1690*/  LDG.E R71, [R4.64+0x1c] ;  /* 0x00001c2004477981 */ /* 0x000128000c1e1900 */
[----:B------:R0:W4:Y:S04]  /*16a0*/  LDG.E R82, [R4.64] ;  /* 0x0000002004527981 */ /* 0x000128000c1e1900 */
[----:B------:R0:W4:Y:S01]  /*16b0*/  LDG.E R77, [R4.64+0x14] ;  /* 0x00001420044d7981 */ /* 0x000122000c1e1900 */
[----:B------:R-:W-:-:S03]  /*16c0*/  IMAD R17, R51, UR15, R6 ;  /* 0x0000000f33117c24 */ /* 0x000fc6000f8e0206 */
[----:B------:R0:W4:Y:S01]  /*16d0*/  LDG.E R72, [R4.64+0x18] ;  /* 0x0000182004487981 */ /* 0x000122000c1e1900 */
[----:B------:R-:W-:-:S03]  /*16e0*/  IMAD.WIDE.U32 R6, R51, R8, c[0x0][0x340] ;  /* 0x0000d00033067625 */ /* 0x000fc600078e0008 */
[----:B------:R0:W4:Y:S04]  /*16f0*/  LDG.E R70, [R4.64+0x8] ;  /* 0x0000082004467981 */ /* 0x000128000c1e1900 */
[----:B------:R0:W4:Y:S01]  /*1700*/  LDG.E R73, [R4.64+0x20] ;  /* 0x0000202004497981 */ /* 0x000122000c1e1900 */
[----:B------:R-:W-:-:S05]  /*1710*/  IADD3 R7, R7, R17, RZ ;  /* 0x0000001107077210 */ /* 0x000fca0007ffe0ff */
[----:B------:R1:W4:Y:S01]  /*1720*/  LDG.E R27, [R6.64] ;  /* 0x00000020061b7981 */ /* 0x000322000c1e1900 */
[----:B------:R-:W-:Y:S01]  /*1730*/  FMUL R67, R34, R0 ;  /* 0x0000000022437220 */ /* 0x000fe20000400000 */
[C---:B------:R-:W-:Y:S01]  /*1740*/  FMUL R66, R32.reuse, R2 ;  /* 0x0000000220427220 */ /* 0x040fe20000400000 */
[CC--:B------:R-:W-:Y:S01]  /*1750*/  FMUL R17, R33.reuse, R3.reuse ;  /* 0x0000000321117220 */ /* 0x0c0fe20000400000 */
[----:B------:R-:W-:Y:S01]  /*1760*/  MOV R65, R46 ;  /* 0x0000002e00417202 */ /* 0x000fe20000000f00 */
[----:B------:R-:W-:Y:S01]  /*1770*/  FFMA R67, R32, R3, -R67 ;  /* 0x0000000320437223 */ /* 0x000fe20000000843 */
[----:B------:R-:W-:Y:S01]  /*1780*/  FFMA R66, R33, R0, -R66 ;  /* 0x0000000021427223 */ /* 0x000fe20000000842 */
[----:B------:R-:W-:Y:S01]  /*1790*/  FFMA R68, R34, R2, -R17 ;  /* 0x0000000222447223 */ /* 0x000fe20000000811 */
[-C--:B------:R-:W-:Y:S01]  /*17a0*/  MOV R64, R39.reuse ;  /* 0x0000002700407202 */ /* 0x080fe20000000f00 */
[CC--:B------:R-:W-:Y:S01]  /*17b0*/  FMUL R19, R67.reuse, R40.reuse ;  /* 0x0000002843137220 */ /* 0x0c0fe20000400000 */
[C---:B0-----:R-:W-:Y:S01]  /*17c0*/  FMUL R5, R67.reuse, R39 ;  /* 0x0000002743057220 */ /* 0x041fe20000400000 */
[-C--:B------:R-:W-:Y:S01]  /*17d0*/  FMUL R17, R68, R41.reuse ;  /* 0x0000002944117220 */ /* 0x080fe20000400000 */
[CC--:B------:R-:W-:Y:S01]  /*17e0*/  FMUL R18, R66.reuse, R40.reuse ;  /* 0x0000002842127220 */ /* 0x0c0fe20000400000 */
[----:B------:R-:W-:Y:S01]  /*17f0*/  FFMA R4, R66, R41, R19 ;  /* 0x0000002942047223 */ /* 0x000fe20000000013 */
[----:B------:R-:W-:Y:S01]  /*1800*/  FFMA R5, R68, R40, -R5 ;  /* 0x0000002844057223 */ /* 0x000fe20000000805 */
[----:B------:R-:W-:Y:S01]  /*1810*/  FFMA R17, R66, R39, -R17 ;  /* 0x0000002742117223 */ /* 0x000fe20000000811 */
[----:B------:R-:W-:Y:S01]  /*1820*/  FFMA R19, R67, R41, -R18 ;  /* 0x0000002943137223 */ /* 0x000fe20000000812 */
[----:B------:R-:W-:Y:S01]  /*1830*/  FFMA R4, R68, R39, R4 ;  /* 0x0000002744047223 */ /* 0x000fe20000000004 */
[-C--:B-1----:R-:W-:Y:S01]  /*1840*/  FMUL R6, R5, R46.reuse ;  /* 0x0000002e05067220 */ /* 0x082fe20000400000 */
[----:B------:R-:W-:Y:S01]  /*1850*/  FMUL R16, R17, R46 ;  /* 0x0000002e11107220 */ /* 0x000fe20000400000 */
[----:B------:R-:W-:Y:S01]  /*1860*/  MOV R63, R40 ;  /* 0x00000028003f7202 */ /* 0x000fe20000000f00 */
[----:B------:R-:W-:Y:S01]  /*1870*/  FADD R4, R4, R4 ;  /* 0x0000000404047221 */ /* 0x000fe20000000000 */
[-C--:B------:R-:W-:Y:S01]  /*1880*/  FFMA R8, R5, R46.reuse, R6 ;  /* 0x0000002e05087223 */ /* 0x080fe20000000006 */
[-C--:B------:R-:W-:Y:S01]  /*1890*/  FFMA R17, R17, R46.reuse, R16 ;  /* 0x0000002e11117223 */ /* 0x080fe20000000010 */
[C---:B------:R-:W-:Y:S01]  /*18a0*/  FMUL R16, R19.reuse, R46 ;  /* 0x0000002e13107220 */ /* 0x040fe20000400000 */
[C---:B------:R-:W-:Y:S01]  /*18b0*/  FMUL R6, R4.reuse, R40 ;  /* 0x0000002804067220 */ /* 0x040fe20000400000 */
[C---:B------:R-:W-:Y:S01]  /*18c0*/  FMUL R5, R4.reuse, R41 ;  /* 0x0000002904057220 */ /* 0x040fe20000400000 */
[----:B------:R-:W-:Y:S01]  /*18d0*/  FMUL R7, R4, R39 ;  /* 0x0000002704077220 */ /* 0x000fe20000400000 */
[----:B------:R-:W-:Y:S01]  /*18e0*/  FFMA R16, R19, R46, R16 ;  /* 0x0000002e13107223 */ /* 0x000fe20000000010 */
[C---:B------:R-:W-:Y:S01]  /*18f0*/  FFMA R6, R13.reuse, R67, R6 ;  /* 0x000000430d067223 */ /* 0x040fe20000000006 */
[C---:B------:R-:W-:Y:S01]  /*1900*/  FFMA R5, R13.reuse, R66, R5 ;  /* 0x000000420d057223 */ /* 0x040fe20000000005 */
[----:B------:R-:W-:Y:S01]  /*1910*/  FFMA R13, R13, R68, R7 ;  /* 0x000000440d0d7223 */ /* 0x000fe20000000007 */
[----:B------:R-:W-:Y:S01]  /*1920*/  MOV R62, R41 ;  /* 0x00000029003e7202 */ /* 0x000fe20000000f00 */
[----:B------:R-:W-:Y:S01]  /*1930*/  FADD R6, R6, -R17 ;  /* 0x8000001106067221 */ /* 0x000fe20000000000 */
[----:B------:R-:W-:Y:S01]  /*1940*/  FADD R7, R5, -R8 ;  /* 0x8000000805077221 */ /* 0x000fe20000000000 */
[----:B------:R-:W-:-:S02]  /*1950*/  FADD R8, R13, -R16 ;  /* 0x800000100d087221 */ /* 0x000fc40000000000 */
[C---:B--2---:R-:W-:Y:S01]  /*1960*/  FMUL R4, R6.reuse, R75 ;  /* 0x0000004b06047220 */ /* 0x044fe20000400000 */
[----:B---3--:R-:W-:-:S03]  /*1970*/  FMUL R5, R6, R69 ;  /* 0x0000004506057220 */ /* 0x008fc60000400000 */
[C---:B----4-:R-:W-:Y:S01]  /*1980*/  FFMA R17, R7.reuse, R84, R4 ;  /* 0x0000005407117223 */ /* 0x050fe20000000004 */
[----:B------:R-:W-:Y:S01]  /*1990*/  FMUL R13, R6, R71 ;  /* 0x00000047060d7220 */ /* 0x000fe20000400000 */
[C---:B------:R-:W-:Y:S02]  /*19a0*/  FFMA R5, R7.reuse, R82, R5 ;  /* 0x0000005207057223 */ /* 0x040fe40000000005 */
[----:B------:R-:W-:Y:S01]  /*19b0*/  FFMA R60, R8, R77, R17 ;  /* 0x0000004d083c7223 */ /* 0x000fe20000000011 */
[----:B------:R-:W-:-:S03]  /*19c0*/  FFMA R16, R7, R72, R13 ;  /* 0x0000004807107223 */ /* 0x000fc6000000000d */
[----:B------:R-:W-:Y:S01]  /*19d0*/  FMUL R18, R6, R60 ;  /* 0x0000003c06127220 */ /* 0x000fe20000400000 */
[C---:B------:R-:W-:Y:S01]  /*19e0*/  FFMA R4, R8.reuse, R70, R5 ;  /* 0x0000004608047223 */ /* 0x040fe20000000005 */
[----:B------:R-:W-:-:S03]  /*19f0*/  FFMA R5, R8, R73, R16 ;  /* 0x0000004908057223 */ /* 0x000fc60000000010 */
[----:B------:R-:W-:-:S04]  /*1a00*/  FFMA R18, R7, R4, R18 ;  /* 0x0000000407127223 */ /* 0x000fc80000000012 */
[----:B------:R-:W-:-:S04]  /*1a10*/  FFMA R18, R8, R5, R18 ;  /* 0x0000000508127223 */ /* 0x000fc80000000012 */
[----:B------:R-:W-:Y:S02]  /*1a20*/  FADD R56, R18, R27 ;  /* 0x0000001b12387221 */ /* 0x000fe40000000000 */
.L_x_421:
[----:B------:R-:W-:Y:S05]  /*1a30*/  BSYNC B3 ;  /* 0x0000000000037941 */ /* 0x000fea0003800000 */
.L_x_420:
[----:B-----5:R-:W-:Y:S01]  /*1a40*/  FMUL R13, RZ, R11 ;  /* 0x0000000bff0d7220 */ /* 0x020fe20000400000 */
[----:B------:R-:W-:Y:S01]  /*1a50*/  FADD R61, R61, -R12 ;  /* 0x8000000c3d3d7221 */ /* 0x000fe20000000000 */
[----:B------:R-:W-:Y:S01]  /*1a60*/  FADD R58, R58, -R15 ;  /* 0x8000000f3a3a7221 */ /* 0x000fe20000000000 */
[----:B------:R-:W-:Y:S01]  /*1a70*/  FADD R59, R59, -R14 ;  /* 0x8000000e3b3b7221 */ /* 0x000fe20000000000 */
[----:B------:R-:W-:Y:S01]  /*1a80*/  FADD R10, R10, c[0x0][0x500] ;  /* 0x000140000a0a7621 */ /* 0x000fe20000000000 */
[----:B------:R-:W-:Y:S01]  /*1a90*/  FSEL R90, R13, R56, !P2 ;  /* 0x000000380d5a7208 */ /* 0x000fe20005000000 */
[----:B------:R-:W-:Y:S01]  /*1aa0*/  FMUL R12, R2, R61 ;  /* 0x0000003d020c7220 */ /* 0x000fe20000400000 */
[----:B------:R-:W-:Y:S01]  /*1ab0*/  BSSY B3, `(.L_x_422) ;  /* 0x00001bb000037945 */ /* 0x000fe20003800000 */
[----:B------:R-:W-:Y:S01]  /*1ac0*/  FMUL R10, R10, 0.5 ;  /* 0x3f0000000a0a7820 */ /* 0x000fe20000400000 */
[----:B------:R-:W-:Y:S01]  /*1ad0*/  MOV R86, RZ ;  /* 0x000000ff00567202 */ /* 0x000fe20000000f00 */
[----:B------:R-:W-:Y:S01]  /*1ae0*/  FADD R90, R11, R90 ;  /* 0x0000005a0b5a7221 */ /* 0x000fe20000000000 */
[C---:B------:R-:W-:Y:S01]  /*1af0*/  FFMA R57, R3.reuse, R58, R12 ;  /* 0x0000003a03397223 */ /* 0x040fe2000000000c */
[----:B------:R-:W-:Y:S01]  /*1b00*/  CS2R R18, SRZ ;  /* 0x0000000000127805 */ /* 0x000fe2000001ff00 */
[----:B------:R-:W-:Y:S01]  /*1b10*/  CS2R R26, SRZ ;  /* 0x00000000001a7805 */ /* 0x000fe2000001ff00 */
[----:B------:R-:W-:Y:S01]  /*1b20*/  MOV R88, RZ ;  /* 0x000000ff00587202 */ /* 0x000fe20000000f00 */
[----:B------:R-:W-:Y:S01]  /*1b30*/  FFMA R57, R0, R59, R57 ;  /* 0x0000003b00397223 */ /* 0x000fe20000000039 */
[----:B------:R-:W-:Y:S01]  /*1b40*/  FSETP.NEU.AND P1, PT, R90, RZ, PT ;  /* 0x000000ff5a00720b */ /* 0x000fe20003f2d000 */
[----:B------:R-:W-:Y:S01]  /*1b50*/  CS2R R92, SRZ ;  /* 0x00000000005c7805 */ /* 0x000fe2000001ff00 */
[----:B------:R-:W-:Y:S01]  /*1b60*/  MOV R79, RZ ;  /* 0x000000ff004f7202 */ /* 0x000fe20000000f00 */
[-C--:B------:R-:W-:Y:S01]  /*1b70*/  FFMA R13, -R3, R57.reuse, R58 ;  /* 0x00000039030d7223 */ /* 0x080fe2000000013a */
[----:B------:R-:W-:Y:S01]  /*1b80*/  FSETP.GEU.AND P0, PT, |R57|, c[0x0][0x508], PT ;  /* 0x0001420039007a0b */ /* 0x000fe20003f0e200 */
[-C--:B------:R-:W-:Y:S01]  /*1b90*/  FFMA R12, -R2, R57.reuse, R61 ;  /* 0x00000039020c7223 */ /* 0x080fe2000000013d */
[----:B------:R-:W-:Y:S01]  /*1ba0*/  MOV R81, RZ ;  /* 0x000000ff00517202 */ /* 0x000fe20000000f00 */
[----:B------:R-:W-:Y:S01]  /*1bb0*/  FFMA R17, -R0, R57, R59 ;  /* 0x0000003900117223 */ /* 0x000fe2000000013b */
[----:B------:R-:W-:-:S02]  /*1bc0*/  MOV R83, RZ ;  /* 0x000000ff00537202 */ /* 0x000fc40000000f00 */
[----:B------:R-:W-:Y:S02]  /*1bd0*/  MOV R85, RZ ;  /* 0x000000ff00557202 */ /* 0x000fe40000000f00 */
[----:B------:R-:W-:Y:S02]  /*1be0*/  MOV R14, RZ ;  /* 0x000000ff000e7202 */ /* 0x000fe40000000f00 */
[----:B------:R-:W-:Y:S02]  /*1bf0*/  MOV R16, RZ ;  /* 0x000000ff00107202 */ /* 0x000fe40000000f00 */
[----:B------:R-:W-:Y:S01]  /*1c00*/  FSEL R10, R10, c[0x0][0x50c], P0 ;  /* 0x000143000a0a7a08 */ /* 0x000fe20000000000 */
[----:B------:R-:W-:Y:S05]  /*1c10*/  @!P1 BRA `(.L_x_423) ;  /* 0x00001a4000009947 */ /* 0x000fea0003800000 */
[----:B------:R-:W-:Y:S01]  /*1c20*/  FMUL R14, R12, R12 ;  /* 0x0000000c0c0e7220 */ /* 0x000fe20000400000 */
[----:B------:R-:W-:Y:S03]  /*1c30*/  BSSY B4, `(.L_x_424) ;  /* 0x000000f000047945 */ /* 0x000fe60003800000 */
[----:B------:R-:W-:-:S04]  /*1c40*/  FFMA R14, R13, R13, R14 ;  /* 0x0000000d0d0e7223 */ /* 0x000fc8000000000e */
[----:B------:R-:W-:-:S04]  /*1c50*/  FFMA R15, R17, R17, R14 ;  /* 0x00000011110f7223 */ /* 0x000fc8000000000e */
[----:B------:R0:W1:Y:S01]  /*1c60*/  MUFU.RSQ R14, R15 ;  /* 0x0000000f000e7308 */ /* 0x0000620000001400 */
[----:B------:R-:W-:-:S04]  /*1c70*/  IADD3 R16, R15, -0xd000000, RZ ;  /* 0xf30000000f107810 */ /* 0x000fc80007ffe0ff */
[----:B------:R-:W-:Y:S01]  /*1c80*/  ISETP.GT.U32.AND P0, PT, R16, 0x727fffff, PT ;  /* 0x727fffff1000780c */ /* 0x000fe20003f04070 */
[----:B------:R-:W-:-:S12]  /*1c90*/  FMUL R16, R9, R10 ;  /* 0x0000000a09107220 */ /* 0x000fd80000400000 */
[----:B------:R-:W-:Y:S05]  /*1ca0*/  @!P0 BRA `(.L_x_425) ;  /* 0x0000003000008947 */ /* 0x000fea0003800000 */
[----:B01----:R-:W-:Y:S02]  /*1cb0*/  MOV R79, 0x1cd0 ;  /* 0x00001cd0004f7802 */ /* 0x003fe40000000f00 */
[----:B------:R-:W-:Y:S05]  /*1cc0*/  CALL.REL.NOINC `($__internal_9_$__cuda_sm20_sqrt_rn_f32_slowpath) ;  /* 0x0000534000007944 */ /* 0x000fea0003c00000 */
[----:B------:R-:W-:Y:S05]  /*1cd0*/  BRA `(.L_x_426) ;  /* 0x0000004000007947 */ /* 0x000fea0003800000 */
.L_x_425:
[----:B01----:R-:W-:Y:S01]  /*1ce0*/  FMUL.FTZ R88, R15, R14 ;  /* 0x0000000e0f587220 */ /* 0x003fe20000410000 */
[----:B------:R-:W-:-:S03]  /*1cf0*/  FMUL.FTZ R14, R14, 0.5 ;  /* 0x3f0000000e0e7820 */ /* 0x000fc60000410000 */
[----:B------:R-:W-:-:S04]  /*1d00*/  FFMA R15, -R88, R88, R15 ;  /* 0x00000058580f7223 */ /* 0x000fc8000000010f */
[----:B------:R-:W-:Y:S02]  /*1d10*/  FFMA R88, R15, R14, R88 ;  /* 0x0000000e0f587223 */ /* 0x000fe40000000058 */
.L_x_426:
[----:B------:R-:W-:Y:S05]  /*1d20*/  BSYNC B4 ;  /* 0x0000000000047941 */ /* 0x000fea0003800000 */
.L_x_424:
[----:B------:R-:W-:Y:S01]  /*1d30*/  FSETP.GT.AND P0, PT, R88, RZ, PT ;  /* 0x000000ff5800720b */ /* 0x000fe20003f04000 */
[----:B------:R-:W-:Y:S01]  /*1d40*/  FADD R15, RZ, -R88 ;  /* 0x80000058ff0f7221 */ /* 0x000fe20000000000 */
[----:B------:R-:W-:Y:S01]  /*1d50*/  BSSY B6, `(.L_x_427) ;  /* 0x0000033000067945 */ /* 0x000fe20003800000 */
[----:B------:R-:W-:Y:S02]  /*1d60*/  MOV R14, RZ ;  /* 0x000000ff000e7202 */ /* 0x000fe40000000f00 */
[----:B------:R-:W-:Y:S01]  /*1d70*/  MOV R85, RZ ;  /* 0x000000ff00557202 */ /* 0x000fe20000000f00 */
[----:B------:R-:W-:Y:S01]  /*1d80*/  FMUL R15, R15, c[0x0][0x664] ;  /* 0x000199000f0f7a20 */ /* 0x000fe20000400000 */
[----:B------:R-:W-:Y:S02]  /*1d90*/  MOV R87, RZ ;  /* 0x000000ff00577202 */ /* 0x000fe40000000f00 */
[----:B------:R-:W-:-:S04]  /*1da0*/  MOV R89, RZ ;  /* 0x000000ff00597202 */ /* 0x000fc80000000f00 */
        /* <DEDUP_REMOVED lines=11> */
[----:B------:R-:W-:Y:S02]  /*1e60*/  MOV R94, 0x1e80 ;  /* 0x00001e80005e7802 */ /* 0x000fe40000000f00 */
[----:B------:R-:W-:Y:S05]  /*1e70*/  CALL.REL.NOINC `($__internal_10_$__cuda_sm3x_div_rn_noftz_f32_slowpath) ;  /* 0x0000530000007944 */ /* 0x000fea0003c00000 */
[----:B0-----:R-:W-:Y:S02]  /*1e80*/  MOV R89, R17 ;  /* 0x0000001100597202 */ /* 0x001fe40000000f00 */
.L_x_430:
[----:B------:R-:W-:Y:S05]  /*1e90*/  BSYNC B7 ;  /* 0x0000000000077941 */ /* 0x000fea0003800000 */
.L_x_429:
        /* <DEDUP_REMOVED lines=12> */
[----:B------:R-:W-:Y:S05]  /*1f60*/  CALL.REL.NOINC `($__internal_10_$__cuda_sm3x_div_rn_noftz_f32_slowpath) ;  /* 0x0000521000007944 */ /* 0x000fea0003c00000 */
[----:B0-----:R-:W-:Y:S02]  /*1f70*/  MOV R87, R17 ;  /* 0x0000001100577202 */ /* 0x001fe40000000f00 */
.L_x_432:
[----:B------:R-:W-:Y:S05]  /*1f80*/  BSYNC B7 ;  /* 0x0000000000077941 */ /* 0x000fea0003800000 */
.L_x_431:
        /* <DEDUP_REMOVED lines=14> */
.L_x_433:
[----:B------:R-:W-:Y:S05]  /*2070*/  BSYNC B7 ;  /* 0x0000000000077941 */ /* 0x000fea0003800000 */
.L_x_428:
[----:B------:R-:W-:Y:S05]  /*2080*/  BSYNC B6 ;  /* 0x0000000000067941 */ /* 0x000fea0003800000 */
.L_x_427:
[----:B------:R-:W0:Y:S01]  /*2090*/  MUFU.RCP R17, R90 ;  /* 0x0000005a00117308 */ /* 0x000e220000001000 */
[C---:B------:R-:W-:Y:S01]  /*20a0*/  FSETP.GT.AND P3, PT, R16.reuse, R15, PT ;  /* 0x0000000f1000720b */ /* 0x040fe20003f64000 */
[----:B------:R-:W-:Y:S01]  /*20b0*/  FMUL R13, R3, R9 ;  /* 0x00000009030d7220 */ /* 0x000fe20000400000 */
[----:B------:R-:W-:Y:S02]  /*20c0*/  BSSY B6, `(.L_x_434) ;  /* 0x0000013000067945 */ /* 0x000fe40003800000 */
[----:B------:R-:W-:Y:S01]  /*20d0*/  FSEL R12, R16, R15, P3 ;  /* 0x0000000f100c7208 */ /* 0x000fe20001800000 */
[----:B------:R-:W-:-:S04]  /*20e0*/  FMUL R15, R2, R9 ;  /* 0x00000009020f7220 */ /* 0x000fc80000400000 */
[C---:B------:R-:W-:Y:S01]  /*20f0*/  FFMA R13, R12.reuse, R85, -R13 ;  /* 0x000000550c0d7223 */ /* 0x040fe2000000080d */
[----:B------:R-:W-:-:S03]  /*2100*/  FFMA R15, R12, R87, -R15 ;  /* 0x000000570c0f7223 */ /* 0x000fc6000000080f */
[----:B------:R-:W1:Y:S01]  /*2110*/  FCHK P0, R13, R90 ;  /* 0x0000005a0d007302 */ /* 0x000e620000000000 */
[----:B0-----:R-:W-:-:S04]  /*2120*/  FFMA R16, -R90, R17, 1 ;  /* 0x3f8000005a107423 */ /* 0x001fc80000000111 */
[----:B------:R-:W-:Y:S01]  /*2130*/  FFMA R18, R17, R16, R17 ;  /* 0x0000001011127223 */ /* 0x000fe20000000011 */
[----:B------:R-:W-:-:S03]  /*2140*/  FMUL R16, R0, R9 ;  /* 0x0000000900107220 */ /* 0x000fc60000400000 */
[----:B------:R-:W-:Y:S01]  /*2150*/  FFMA R91, R13, R18, RZ ;  /* 0x000000120d5b7223 */ /* 0x000fe200000000ff */
[----:B------:R-:W-:-:S03]  /*2160*/  FFMA R16, R12, R89, -R16 ;  /* 0x000000590c107223 */ /* 0x000fc60000000810 */
[----:B------:R-:W-:-:S04]  /*2170*/  FFMA R17, -R90, R91, R13 ;  /* 0x0000005b5a117223 */ /* 0x000fc8000000010d */
[----:B------:R-:W-:Y:S01]  /*2180*/  FFMA R91, R18, R17, R91 ;  /* 0x00000011125b7223 */ /* 0x000fe2000000005b */
[----:B-1----:R-:W-:Y:S05]  /*2190*/  @!P0 BRA `(.L_x_435) ;  /* 0x0000005000008947 */ /* 0x002fea0003800000 */
[----:B------:R-:W-:Y:S02]  /*21a0*/  MOV R17, R13 ;  /* 0x0000000d00117202 */ /* 0x000fe40000000f00 */
[----:B------:R-:W-:Y:S02]  /*21b0*/  MOV R18, R90 ;  /* 0x0000005a00127202 */ /* 0x000fe40000000f00 */
[----:B------:R-:W-:Y:S02]  /*21c0*/  MOV R94, 0x21e0 ;  /* 0x000021e0005e7802 */ /* 0x000fe40000000f00 */
[----:B------:R-:W-:Y:S05]  /*21d0*/  CALL.REL.NOINC `($__internal_10_$__cuda_sm3x_div_rn_noftz_f32_slowpath) ;  /* 0x00004fa000007944 */ /* 0x000fea0003c00000 */
[----:B0-----:R-:W-:Y:S02]  /*21e0*/  MOV R91, R17 ;  /* 0x00000011005b7202 */ /* 0x001fe40000000f00 */
.L_x_435:
[----:B------:R-:W-:Y:S05]  /*21f0*/  BSYNC B6 ;  /* 0x0000000000067941 */ /* 0x000fea0003800000 */
.L_x_434:
        /* <DEDUP_REMOVED lines=14> */
.L_x_437:
[----:B------:R-:W-:Y:S05]  /*22e0*/  BSYNC B6 ;  /* 0x0000000000067941 */ /* 0x000fea0003800000 */
.L_x_436:
        /* <DEDUP_REMOVED lines=14> */
.L_x_439:
[----:B------:R-:W-:Y:S05]  /*23d0*/  BSYNC B6 ;  /* 0x0000000000067941 */ /* 0x000fea0003800000 */
.L_x_438:
[----:B------:R-:W-:Y:S01]  /*23e0*/  BSSY B4, `(.L_x_440) ;  /* 0x0000052000047945 */ /* 0x000fe20003800000 */
[----:B------:R-:W-:Y:S01]  /*23f0*/  FMUL R91, R91, c[0x0][0x668] ;  /* 0x00019a005b5b7a20 */ /* 0x000fe20000400000 */
[----:B------:R-:W-:Y:S01]  /*2400*/  FMUL R92, R92, c[0x0][0x668] ;  /* 0x00019a005c5c7a20 */ /* 0x000fe20000400000 */
[----:B------:R-:W-:Y:S01]  /*2410*/  FMUL R93, R93, c[0x0][0x668] ;  /* 0x00019a005d5d7a20 */ /* 0x000fe20000400000 */
[----:B------:R-:W-:Y:S02]  /*2420*/  MOV R94, RZ ;  /* 0x000000ff005e7202 */ /* 0x000fe40000000f00 */
[----:B------:R-:W-:-:S02]  /*2430*/  MOV R18, RZ ;  /* 0x000000ff00127202 */ /* 0x000fc40000000f00 */
[----:B------:R-:W-:Y:S02]  /*2440*/  MOV R79, RZ ;  /* 0x000000ff004f7202 */ /* 0x000fe40000000f00 */
[----:B------:R-:W-:Y:S02]  /*2450*/  MOV R81, RZ ;  /* 0x000000ff00517202 */ /* 0x000fe40000000f00 */
[----:B------:R-:W-:Y:S01]  /*2460*/  MOV R83, RZ ;  /* 0x000000ff00537202 */ /* 0x000fe20000000f00 */
[----:B------:R-:W-:Y:S05]  /*2470*/  @!P2 BRA `(.L_x_441) ;  /* 0x000004800000a947 */ /* 0x000fea0003800000 */
        /* <DEDUP_REMOVED lines=8> */
[----:B------:R-:W2:Y:S04]  /*2500*/  LDG.E R14, [R18.64] ;  /* 0x00000020120e7981 */ /* 0x000ea8000c1e1900 */
[----:B------:R-:W3:Y:S04]  /*2510*/  LDG.E R17, [R18.64+0x4] ;  /* 0x0000042012117981 */ /* 0x000ee8000c1e1900 */
[----:B------:R-:W4:Y:S04]  /*2520*/  LDG.E R26, [R18.64+0x8] ;  /* 0x00000820121a7981 */ /* 0x000f28000c1e1900 */
[----:B------:R-:W5:Y:S04]  /*2530*/  LDG.E R27, [R18.64+0xc] ;  /* 0x00000c20121b7981 */ /* 0x000f68000c1e1900 */
[----:B------:R-:W5:Y:S04]  /*2540*/  LDG.E R79, [R18.64+0x10] ;  /* 0x00001020124f7981 */ /* 0x000f68000c1e1900 */
[----:B------:R-:W5:Y:S01]  /*2550*/  LDG.E R81, [R18.64+0x14] ;  /* 0x0000142012517981 */ /* 0x000f62000c1e1900 */
[----:B--2---:R-:W-:Y:S01]  /*2560*/  FADD R14, RZ, -R14 ;  /* 0x8000000eff0e7221 */ /* 0x004fe20000000000 */
[----:B---3--:R-:W-:Y:S01]  /*2570*/  FADD R17, RZ, -R17 ;  /* 0x80000011ff117221 */ /* 0x008fe20000000000 */
[----:B----4-:R-:W-:Y:S01]  /*2580*/  FADD R26, RZ, -R26 ;  /* 0x8000001aff1a7221 */ /* 0x010fe20000000000 */
[----:B-----5:R-:W-:Y:S01]  /*2590*/  FADD R27, RZ, -R27 ;  /* 0x8000001bff1b7221 */ /* 0x020fe20000000000 */
[----:B------:R-:W-:Y:S01]  /*25a0*/  FADD R79, RZ, -R79 ;  /* 0x8000004fff4f7221 */ /* 0x000fe20000000000 */
[----:B------:R-:W-:Y:S01]  /*25b0*/  FADD R81, RZ, -R81 ;  /* 0x80000051ff517221 */ /* 0x000fe20000000000 */
[----:B------:R-:W-:Y:S05]  /*25c0*/  BRA `(.L_x_443) ;  /* 0x0000018000007947 */ /* 0x000fea0003800000 */
.L_x_442:
[----:B------:R-:W-:-:S04]  /*25d0*/  ISETP.NE.U32.AND P0, PT, RZ, c[0x0][0x6b0], PT ;  /* 0x0001ac00ff007a0c */ /* 0x000fc80003f05070 */
[----:B------:R-:W-:-:S13]  /*25e0*/  ISETP.NE.AND.EX P0, PT, RZ, c[0x0][0x6b4], PT, P0 ;  /* 0x0001ad00ff007a0c */ /* 0x000fda0003f05300 */
[----:B------:R-:W-:Y:S01]  /*25f0*/  @P0 MOV R18, c[0x0][0x6c8] ;  /* 0x0001b20000120a02 */ /* 0x000fe20000000f00 */
[----:B------:R-:W-:-:S04]  /*2600*/  @P0 IMAD R14, R38, c[0x0][0x6c8], RZ ;  /* 0x0001b200260e0a24 */ /* 0x000fc800078e02ff */
[C---:B------:R-:W-:Y:S02]  /*2610*/  @P0 IMAD R17, R51.reuse, UR25, R14 ;  /* 0x0000001933110c24 */ /* 0x040fe4000f8e020e */
[----:B------:R-:W-:-:S05]  /*2620*/  @P0 IMAD.WIDE.U32 R18, R51, R18, c[0x0][0x6b0] ;  /* 0x0001ac0033120625 */ /* 0x000fca00078e0012 */
[----:B------:R-:W-:-:S05]  /*2630*/  @P0 IADD3 R19, R19, R17, RZ ;  /* 0x0000001113130210 */ /* 0x000fca0007ffe0ff */
[----:B------:R-:W2:Y:S04]  /*2640*/  @P0 LDG.E R17, [R18.64] ;  /* 0x0000002012110981 */ /* 0x000ea8000c1e1900 */
[----:B------:R-:W3:Y:S04]  /*2650*/  @P0 LDG.E R83, [R18.64+0x4] ;  /* 0x0000042012530981 */ /* 0x000ee8000c1e1900 */
[----:B------:R-:W4:Y:S04]  /*2660*/  @P0 LDG.E R94, [R18.64+0x8] ;  /* 0x00000820125e0981 */ /* 0x000f28000c1e1900 */
[----:B------:R-:W5:Y:S04]  /*2670*/  @P0 LDG.E R95, [R18.64+0xc] ;  /* 0x00000c20125f0981 */ /* 0x000f68000c1e1900 */
[----:B------:R-:W5:Y:S04]  /*2680*/  @P0 LDG.E R96, [R18.64+0x10] ;  /* 0x0000102012600981 */ /* 0x000f68000c1e1900 */
[----:B------:R-:W5:Y:S01]  /*2690*/  @P0 LDG.E R97, [R18.64+0x14] ;  /* 0x0000142012610981 */ /* 0x000f62000c1e1900 */
[----:B------:R-:W-:Y:S01]  /*26a0*/  MOV R14, RZ ;  /* 0x000000ff000e7202 */ /* 0x000fe20000000f00 */
[----:B------:R-:W-:Y:S01]  /*26b0*/  CS2R R26, SRZ ;  /* 0x00000000001a7805 */ /* 0x000fe2000001ff00 */
[----:B------:R-:W-:-:S02]  /*26c0*/  MOV R79, RZ ;  /* 0x000000ff004f7202 */ /* 0x000fc40000000f00 */
[----:B------:R-:W-:Y:S01]  /*26d0*/  MOV R81, RZ ;  /* 0x000000ff00517202 */ /* 0x000fe20000000f00 */
[----:B--2---:R-:W-:Y:S01]  /*26e0*/  @P0 FADD R14, RZ, -R17 ;  /* 0x80000011ff0e0221 */ /* 0x004fe20000000000 */
[----:B------:R-:W-:Y:S01]  /*26f0*/  MOV R17, RZ ;  /* 0x000000ff00117202 */ /* 0x000fe20000000f00 */
[----:B---3--:R-:W-:Y:S01]  /*2700*/  @P0 FADD R17, RZ, -R83 ;  /* 0x80000053ff110221 */ /* 0x008fe20000000000 */
[----:B----4-:R-:W-:Y:S01]  /*2710*/  @P0 FADD R26, RZ, -R94 ;  /* 0x8000005eff1a0221 */ /* 0x010fe20000000000 */
[----:B-----5:R-:W-:Y:S01]  /*2720*/  @P0 FADD R27, RZ, -R95 ;  /* 0x8000005fff1b0221 */ /* 0x020fe20000000000 */
[----:B------:R-:W-:Y:S01]  /*2730*/  @P0 FADD R79, RZ, -R96 ;  /* 0x80000060ff4f0221 */ /* 0x000fe20000000000 */
[----:B------:R-:W-:Y:S01]  /*2740*/  @P0 FADD R81, RZ, -R97 ;  /* 0x80000061ff510221 */ /* 0x000fe20000000000 */
.L_x_443:
[----:B------:R-:W-:Y:S01]  /*2750*/  FADD R19, RZ, R26 ;  /* 0x0000001aff137221 */ /* 0x000fe20000000000 */
[----:B------:R-:W-:Y:S01]  /*2760*/  FADD R26, RZ, R14 ;  /* 0x0000000eff1a7221 */ /* 0x000fe20000000000 */
[C---:B------:R-:W-:Y:S01]  /*2770*/  FMUL R18, R11.reuse, R91 ;  /* 0x0000005b0b127220 */ /* 0x040fe20000400000 */
[----:B------:R-:W-:Y:S01]  /*2780*/  FADD R83, RZ, R17 ;  /* 0x00000011ff537221 */ /* 0x000fe20000000000 */
[C---:B------:R-:W-:Y:S01]  /*2790*/  FMUL R17, R11.reuse, R93 ;  /* 0x0000005d0b117220 */ /* 0x040fe20000400000 */
[----:B------:R-:W-:Y:S01]  /*27a0*/  FMUL R97, R32, R26 ;  /* 0x0000001a20617220 */ /* 0x000fe20000400000 */
[----:B------:R-:W-:Y:S01]  /*27b0*/  FMUL R94, R18, R19 ;  /* 0x00000013125e7220 */ /* 0x000fe20000400000 */
[----:B------:R-:W-:Y:S01]  /*27c0*/  FMUL R14, R11, R92 ;  /* 0x0000005c0b0e7220 */ /* 0x000fe20000400000 */
[C---:B------:R-:W-:Y:S01]  /*27d0*/  FMUL R95, R17.reuse, R83 ;  /* 0x00000053115f7220 */ /* 0x040fe20000400000 */
[CC--:B------:R-:W-:Y:S01]  /*27e0*/  FFMA R96, R34.reuse, R19.reuse, -R97 ;  /* 0x0000001322607223 */ /* 0x0c0fe20000000861 */
[-C--:B------:R-:W-:Y:S01]  /*27f0*/  FFMA R17, R17, R26.reuse, -R94 ;  /* 0x0000001a11117223 */ /* 0x080fe2000000085e */
[C---:B------:R-:W-:Y:S01]  /*2800*/  FMUL R97, R33.reuse, R19 ;  /* 0x0000001321617220 */ /* 0x040fe20000400000 */
[----:B------:R-:W-:Y:S01]  /*2810*/  FMUL R94, R34, R83 ;  /* 0x00000053225e7220 */ /* 0x000fe20000400000 */
[C---:B------:R-:W-:Y:S01]  /*2820*/  FFMA R95, R14.reuse, R19, -R95 ;  /* 0x000000130e5f7223 */ /* 0x040fe2000000085f */
[-C--:B------:R-:W-:Y:S01]  /*2830*/  FMUL R19, R14, R26.reuse ;  /* 0x0000001a0e137220 */ /* 0x080fe20000400000 */
[----:B------:R-:W-:Y:S01]  /*2840*/  FADD R14, RZ, R27 ;  /* 0x0000001bff0e7221 */ /* 0x000fe20000000000 */
[-C--:B------:R-:W-:Y:S01]  /*2850*/  FFMA R97, R32, R83.reuse, -R97 ;  /* 0x0000005320617223 */ /* 0x080fe20000000861 */
[----:B------:R-:W-:Y:S01]  /*2860*/  FFMA R26, R33, R26, -R94 ;  /* 0x0000001a211a7223 */ /* 0x000fe2000000085e */
[----:B------:R-:W-:Y:S01]  /*2870*/  FADD R79, RZ, R79 ;  /* 0x0000004fff4f7221 */ /* 0x000fe20000000000 */
[----:B------:R-:W-:Y:S01]  /*2880*/  FADD R81, RZ, R81 ;  /* 0x00000051ff517221 */ /* 0x000fe20000000000 */
[----:B------:R-:W-:Y:S01]  /*2890*/  FFMA R19, R18, R83, -R19 ;  /* 0x0000005312137223 */ /* 0x000fe20000000813 */
[----:B------:R-:W-:Y:S01]  /*28a0*/  FADD R18, R97, R14 ;  /* 0x0000000e61127221 */ /* 0x000fe20000000000 */
[----:B------:R-:W-:Y:S01]  /*28b0*/  FADD R94, R96, R79 ;  /* 0x0000004f605e7221 */ /* 0x000fe20000000000 */
[----:B------:R-:W-:Y:S01]  /*28c0*/  FADD R14, R26, R81 ;  /* 0x000000511a0e7221 */ /* 0x000fe20000000000 */
[----:B------:R-:W-:Y:S01]  /*28d0*/  FADD R83, RZ, R95 ;  /* 0x0000005fff537221 */ /* 0x000fe20000000000 */
[----:B------:R-:W-:Y:S01]  /*28e0*/  FADD R81, RZ, R17 ;  /* 0x00000011ff517221 */ /* 0x000fe20000000000 */
[----:B------:R-:W-:-:S02]  /*28f0*/  FADD R79, RZ, R19 ;  /* 0x00000013ff4f7221 */ /* 0x000fc40000000000 */
.L_x_441:
[----:B------:R-:W-:Y:S05]  /*2900*/  BSYNC B4 ;  /* 0x0000000000047941 */ /* 0x000fea0003800000 */
.L_x_440:
        /* <DEDUP_REMOVED lines=10> */
[----:B------:R-:W4:Y:S01]  /*29b0*/  LDG.E R95, [R26.64+0x8] ;  /* 0x000008201a5f7981 */ /* 0x000f22000c1e1900 */
[----:B--2---:R-:W-:Y:S01]  /*29c0*/  FADD R18, R18, R17 ;  /* 0x0000001112127221 */ /* 0x004fe20000000000 */
[----:B---3--:R-:W-:Y:S01]  /*29d0*/  FADD R94, R94, R19 ;  /* 0x000000135e5e7221 */ /* 0x008fe20000000000 */
[----:B----4-:R-:W-:Y:S01]  /*29e0*/  FADD R14, R14, R95 ;  /* 0x0000005f0e0e7221 */ /* 0x010fe20000000000 */
[----:B------:R-:W-:Y:S05]  /*29f0*/  BRA `(.L_x_445) ;  /* 0x000000e000007947 */ /* 0x000fea0003800000 */
.L_x_444:
        /* <DEDUP_REMOVED lines=13> */
[----:B----4-:R-:W-:-:S03]  /*2ad0*/  FADD R14, R14, R95 ;  /* 0x0000005f0e0e7221 */ /* 0x010fc60000000000 */
.L_x_445:
[C---:B------:R-:W-:Y:S01]  /*2ae0*/  FFMA R19, R11.reuse, R94, RZ ;  /* 0x0000005e0b137223 */ /* 0x040fe200000000ff */
[----:B------:R-:W-:Y:S01]  /*2af0*/  FMUL R98, R90, R90 ;  /* 0x0000005a5a627220 */ /* 0x000fe20000400000 */
[C---:B------:R-:W-:Y:S01]  /*2b00*/  FFMA R17, R11.reuse, R18, RZ ;  /* 0x000000120b117223 */ /* 0x040fe200000000ff */
[----:B------:R-:W-:Y:S01]  /*2b10*/  FFMA R11, R11, R14, RZ ;  /* 0x0000000e0b0b7223 */ /* 0x000fe200000000ff */
[----:B------:R-:W-:Y:S01]  /*2b20*/  FFMA R27, R19, c[0x0][0x668], RZ ;  /* 0x00019a00131b7a23 */ /* 0x000fe200000000ff */
[----:B------:R-:W0:Y:S01]  /*2b30*/  MUFU.RCP R96, R98 ;  /* 0x0000006200607308 */ /* 0x000e220000001000 */
[----:B------:R-:W-:Y:S01]  /*2b40*/  FFMA R97, R17, c[0x0][0x668], RZ ;  /* 0x00019a0011617a23 */ /* 0x000fe200000000ff */
[----:B------:R-:W-:Y:S01]  /*2b50*/  FFMA R95, R11, c[0x0][0x668], RZ ;  /* 0x00019a000b5f7a23 */ /* 0x000fe200000000ff */
[----:B------:R-:W-:Y:S01]  /*2b60*/  FMUL R26, R15, R27 ;  /* 0x0000001b0f1a7220 */ /* 0x000fe20000400000 */
[----:B------:R-:W-:Y:S01]  /*2b70*/  FMUL R92, R92, R94 ;  /* 0x0000005e5c5c7220 */ /* 0x000fe20000400000 */
[----:B------:R-:W-:Y:S02]  /*2b80*/  BSSY B6, `(.L_x_446) ;  /* 0x0000011000067945 */ /* 0x000fe40003800000 */
[----:B------:R-:W-:Y:S01]  /*2b90*/  FFMA R17, R13, R97, R26 ;  /* 0x000000610d117223 */ /* 0x000fe2000000001a */
[----:B------:R-:W-:-:S03]  /*2ba0*/  FFMA R92, R91, R18, R92 ;  /* 0x000000125b5c7223 */ /* 0x000fc6000000005c */
[----:B------:R-:W-:Y:S01]  /*2bb0*/  FFMA R17, R16, R95, R17 ;  /* 0x0000005f10117223 */ /* 0x000fe20000000011 */
[----:B------:R-:W-:Y:S01]  /*2bc0*/  FFMA R93, R93, R14, R92 ;  /* 0x0000000e5d5d7223 */ /* 0x000fe2000000005c */
[----:B------:R-:W-:Y:S02]  /*2bd0*/  MOV R14, RZ ;  /* 0x000000ff000e7202 */ /* 0x000fe40000000f00 */
        /* <DEDUP_REMOVED lines=9> */
[----:B------:R-:W-:Y:S05]  /*2c70*/  CALL.REL.NOINC `($__internal_10_$__cuda_sm3x_div_rn_noftz_f32_slowpath) ;  /* 0x0000450000007944 */ /* 0x000fea0003c00000 */
[----:B0-----:R-:W-:Y:S02]  /*2c80*/  MOV R15, R17 ;  /* 0x00000011000f7202 */ /* 0x001fe40000000f00 */
.L_x_447:
[----:B------:R-:W-:Y:S05]  /*2c90*/  BSYNC B6 ;  /* 0x0000000000067941 */ /* 0x000fea0003800000 */
.L_x_446:
        /* <DEDUP_REMOVED lines=14> */
.L_x_449:
[----:B------:R-:W-:Y:S05]  /*2d80*/  BSYNC B6 ;  /* 0x0000000000067941 */ /* 0x000fea0003800000 */
.L_x_448:
        /* <DEDUP_REMOVED lines=15> */
.L_x_451:
[----:B------:R-:W-:Y:S05]  /*2e80*/  BSYNC B6 ;  /* 0x0000000000067941 */ /* 0x000fea0003800000 */
.L_x_450:
[----:B------:R-:W0:Y:S01]  /*2e90*/  MUFU.RCP R13, R90 ;  /* 0x0000005a000d7308 */ /* 0x000e220000001000 */
[----:B------:R-:W-:Y:S07]  /*2ea0*/  BSSY B6, `(.L_x_452) ;  /* 0x000000e000067945 */ /* 0x000fee0003800000 */
[----:B------:R-:W1:Y:S01]  /*2eb0*/  FCHK P0, R95, R90 ;  /* 0x0000005a5f007302 */ /* 0x000e620000000000 */
[----:B0-----:R-:W-:-:S04]  /*2ec0*/  FFMA R16, -R90, R13, 1 ;  /* 0x3f8000005a107423 */ /* 0x001fc8000000010d */
[----:B------:R-:W-:Y:S01]  /*2ed0*/  FFMA R13, R13, R16, R13 ;  /* 0x000000100d0d7223 */ /* 0x000fe2000000000d */
[----:B------:R-:W-:-:S03]  /*2ee0*/  FADD R16, RZ, R92 ;  /* 0x0000005cff107221 */ /* 0x000fc60000000000 */
        /* <DEDUP_REMOVED lines=9> */
.L_x_453:
[----:B------:R-:W-:Y:S05]  /*2f80*/  BSYNC B6 ;  /* 0x0000000000067941 */ /* 0x000fea0003800000 */
.L_x_452:
[----:B------:R-:W-:Y:S01]  /*2f90*/  FSETP.GT.AND P0, PT, R88, RZ, PT ;  /* 0x000000ff5800720b */ /* 0x000fe20003f04000 */
[----:B------:R-:W-:Y:S01]  /*2fa0*/  FMUL R18, R16, R87 ;  /* 0x0000005710127220 */ /* 0x000fe20000400000 */
[----:B------:R-:W-:Y:S01]  /*2fb0*/  FADD R13, RZ, R27 ;  /* 0x0000001bff0d7221 */ /* 0x000fe20000000000 */
[----:B------:R-:W-:Y:S01]  /*2fc0*/  BSSY B4, `(.L_x_454) ;  /* 0x0000026000047945 */ /* 0x000fe20003800000 */
[C---:B------:R-:W-:Y:S01]  /*2fd0*/  FFMA R94, R12.reuse, R11, RZ ;  /* 0x0000000b0c5e7223 */ /* 0x040fe200000000ff */
[----:B------:R-:W-:Y:S01]  /*2fe0*/  FFMA R26, R11, R85, R18 ;  /* 0x000000550b1a7223 */ /* 0x000fe20000000012 */
[C---:B------:R-:W-:Y:S01]  /*2ff0*/  FFMA R18, R12.reuse, R16, RZ ;  /* 0x000000100c127223 */ /* 0x040fe200000000ff */
[----:B------:R-:W-:Y:S01]  /*3000*/  FFMA R90, R12, R13, RZ ;  /* 0x0000000d0c5a7223 */ /* 0x000fe200000000ff */
[----:B------:R-:W-:Y:S01]  /*3010*/  MOV R16, RZ ;  /* 0x000000ff00107202 */ /* 0x000fe20000000f00 */
[----:B------:R-:W-:Y:S01]  /*3020*/  FFMA R17, R13, R89, R26 ;  /* 0x000000590d117223 */ /* 0x000fe2000000001a */
[----:B------:R-:W-:-:S03]  /*3030*/  MOV R26, RZ ;  /* 0x000000ff001a7202 */ /* 0x000fc60000000f00 */
[----:B------:R-:W-:Y:S05]  /*3040*/  @!P0 BRA `(.L_x_455) ;  /* 0x000001d000008947 */ /* 0x000fea0003800000 */
[----:B------:R-:W-:Y:S01]  /*3050*/  IADD3 R11, R88, 0x1800000, RZ ;  /* 0x01800000580b7810 */ /* 0x000fe20007ffe0ff */
[----:B------:R-:W-:Y:S03]  /*3060*/  BSSY B5, `(.L_x_456) ;  /* 0x000000c000057945 */ /* 0x000fe60003800000 */
[----:B------:R-:W-:-:S04]  /*3070*/  LOP3.LUT R11, R11, 0x7f800000, RZ, 0xc0, !PT ;  /* 0x7f8000000b0b7812 */ /* 0x000fc800078ec0ff */
[----:B------:R-:W-:-:S13]  /*3080*/  ISETP.GT.U32.AND P0, PT, R11, 0x1ffffff, PT ;  /* 0x01ffffff0b00780c */ /* 0x000fda0003f04070 */
[----:B------:R-:W-:Y:S05]  /*3090*/  @P0 BRA `(.L_x_457) ;  /* 0x0000004000000947 */ /* 0x000fea0003800000 */
[----:B------:R-:W-:Y:S02]  /*30a0*/  MOV R12, R88 ;  /* 0x00000058000c7202 */ /* 0x000fe40000000f00 */
[----:B------:R-:W-:Y:S02]  /*30b0*/  MOV R95, 0x30d0 ;  /* 0x000030d0005f7802 */ /* 0x000fe40000000f00 */
[----:B------:R-:W-:Y:S05]  /*30c0*/  CALL.REL.NOINC `($__internal_8_$__cuda_sm20_rcp_rn_f32_slowpath) ;  /* 0x00003be000007944 */ /* 0x000fea0003c00000 */
[----:B------:R-:W-:Y:S05]  /*30d0*/  BRA `(.L_x_458) ;  /* 0x0000004000007947 */ /* 0x000fea0003800000 */
.L_x_457:
[----:B------:R-:W0:Y:S02]  /*30e0*/  MUFU.RCP R12, R88 ;  /* 0x00000058000c7308 */ /* 0x000e240000001000 */
[----:B0-----:R-:W-:-:S04]  /*30f0*/  FFMA R11, R12, R88, -1 ;  /* 0xbf8000000c0b7423 */ /* 0x001fc80000000058 */
[----:B------:R-:W-:-:S04]  /*3100*/  FADD.FTZ R11, -R11, -RZ ;  /* 0x800000ff0b0b7221 */ /* 0x000fc80000010100 */
[----:B------:R-:W-:Y:S02]  /*3110*/  FFMA R11, R12, R11, R12 ;  /* 0x0000000b0c0b7223 */ /* 0x000fe4000000000c */
.L_x_458:
[----:B------:R-:W-:Y:S05]  /*3120*/  BSYNC B5 ;  /* 0x0000000000057941 */ /* 0x000fea0003800000 */
.L_x_456:
        /* <DEDUP_REMOVED lines=15> */
.L_x_455:
[----:B------:R-:W-:Y:S05]  /*3220*/  BSYNC B4 ;  /* 0x0000000000047941 */ /* 0x000fea0003800000 */
.L_x_454:
[----:B------:R-:W-:Y:S01]  /*3230*/  FSETP.GT.AND P0, PT, R88, RZ, PT ;  /* 0x000000ff5800720b */ /* 0x000fe20003f04000 */
[----:B------:R-:W-:Y:S01]  /*3240*/  FADD R17, RZ, R17 ;  /* 0x00000011ff117221 */ /* 0x000fe20000000000 */
[----:B------:R-:W-:Y:S04]  /*3250*/  BSSY B6, `(.L_x_459) ;  /* 0x0000036000067945 */ /* 0x000fe80003800000 */
[C---:B------:R-:W-:Y:S02]  /*3260*/  FSEL R11, R17.reuse, RZ, !P3 ;  /* 0x000000ff110b7208 */ /* 0x040fe40005800000 */
[----:B------:R-:W-:-:S03]  /*3270*/  FSEL R12, R17, RZ, P3 ;  /* 0x000000ff110c7208 */ /* 0x000fc60001800000 */
[----:B------:R-:W-:Y:S02]  /*3280*/  FFMA R11, R11, c[0x0][0x664], RZ ;  /* 0x000199000b0b7a23 */ /* 0x000fe400000000ff */
[----:B------:R-:W-:Y:S05]  /*3290*/  @!P0 BRA `(.L_x_460) ;  /* 0x0000031000008947 */ /* 0x000fea0003800000 */
[----:B------:R-:W0:Y:S01]  /*32a0*/  MUFU.RCP R13, R88 ;  /* 0x00000058000d7308 */ /* 0x000e220000001000 */
[----:B------:R-:W-:Y:S01]  /*32b0*/  FFMA R17, -R3, R57, R58 ;  /* 0x0000003903117223 */ /* 0x000fe2000000013a */
[----:B------:R-:W-:Y:S01]  /*32c0*/  BSSY B7, `(.L_x_461) ;  /* 0x000000d000077945 */ /* 0x000fe20003800000 */
[----:B------:R-:W-:-:S05]  /*32d0*/  FADD R11, RZ, -R11 ;  /* 0x8000000bff0b7221 */ /* 0x000fca0000000000 */
        /* <DEDUP_REMOVED lines=11> */
.L_x_462:
[----:B------:R-:W-:Y:S05]  /*3390*/  BSYNC B7 ;  /* 0x0000000000077941 */ /* 0x000fea0003800000 */
.L_x_461:
[----:B------:R-:W0:Y:S01]  /*33a0*/  MUFU.RCP R19, R88 ;  /* 0x0000005800137308 */ /* 0x000e220000001000 */
[----:B------:R-:W-:Y:S01]  /*33b0*/  FFMA R17, -R2, R57, R61 ;  /* 0x0000003902117223 */ /* 0x000fe2000000013d */
[----:B------:R-:W-:Y:S06]  /*33c0*/  BSSY B7, `(.L_x_463) ;  /* 0x000000c000077945 */ /* 0x000fec0003800000 */
        /* <DEDUP_REMOVED lines=11> */
.L_x_464:
[----:B------:R-:W-:Y:S05]  /*3480*/  BSYNC B7 ;  /* 0x0000000000077941 */ /* 0x000fea0003800000 */
.L_x_463:
        /* <DEDUP_REMOVED lines=14> */
.L_x_466:
[----:B------:R-:W-:Y:S05]  /*3570*/  BSYNC B7 ;  /* 0x0000000000077941 */ /* 0x000fea0003800000 */
.L_x_465:
[C---:B------:R-:W-:Y:S01]  /*3580*/  FFMA R16, R11.reuse, R13, R16 ;  /* 0x0000000d0b107223 */ /* 0x040fe20000000010 */
[C---:B------:R-:W-:Y:S01]  /*3590*/  FFMA R26, R11.reuse, R85, R26 ;  /* 0x000000550b1a7223 */ /* 0x040fe2000000001a */
[----:B------:R-:W-:Y:S02]  /*35a0*/  FFMA R14, R11, R19, R14 ;  /* 0x000000130b0e7223 */ /* 0x000fe4000000000e */
.L_x_460:
[----:B------:R-:W-:Y:S05]  /*35b0*/  BSYNC B6 ;  /* 0x0000000000067941 */ /* 0x000fea0003800000 */
.L_x_459:
[----:B------:R-:W-:Y:S01]  /*35c0*/  FADD R19, RZ, R27 ;  /* 0x0000001bff137221 */ /* 0x000fe20000000000 */
[----:B------:R-:W-:Y:S01]  /*35d0*/  FADD R27, RZ, R92 ;  /* 0x0000005cff1b7221 */ /* 0x000fe20000000000 */
[----:B------:R-:W-:Y:S01]  /*35e0*/  FADD R88, RZ, R91 ;  /* 0x0000005bff587221 */ /* 0x000fe20000000000 */
[----:B------:R-:W-:Y:S01]  /*35f0*/  FADD R93, RZ, R93 ;  /* 0x0000005dff5d7221 */ /* 0x000fe20000000000 */
[----:B------:R-:W-:Y:S01]  /*3600*/  FADD R92, RZ, -R15 ;  /* 0x8000000fff5c7221 */ /* 0x000fe20000000000 */
[-C--:B------:R-:W-:Y:S01]  /*3610*/  FFMA R85, R10, R12.reuse, RZ ;  /* 0x0000000c0a557223 */ /* 0x080fe200000000ff */
[----:B------:R-:W-:Y:S01]  /*3620*/  FFMA R18, R9, R12, RZ ;  /* 0x0000000c09127223 */ /* 0x000fe200000000ff */
[----:B------:R-:W-:Y:S01]  /*3630*/  FADD R88, RZ, -R88 ;  /* 0x80000058ff587221 */ /* 0x000fe20000000000 */
[----:B------:R-:W-:Y:S01]  /*3640*/  FADD R27, RZ, -R27 ;  /* 0x8000001bff1b7221 */ /* 0x000fe20000000000 */
[----:B------:R-:W-:-:S02]  /*3650*/  FADD R19, RZ, -R19 ;  /* 0x80000013ff137221 */ /* 0x000fc40000000000 */
.L_x_423:
[----:B------:R-:W-:Y:S05]  /*3660*/  BSYNC B3 ;  /* 0x0000000000037941 */ /* 0x000fea0003800000 */
.L_x_422:
[----:B------:R-:W-:Y:S01]  /*3670*/  BSSY B3, `(.L_x_467) ;  /* 0x00000d0000037945 */ /* 0x000fe20003800000 */
[----:B------:R-:W-:Y:S01]  /*3680*/  FADD R10, R92, R93 ;  /* 0x0000005d5c0a7221 */ /* 0x000fe20000000000 */
[----:B------:R-:W-:Y:S01]  /*3690*/  FADD R11, RZ, R92 ;  /* 0x0000005cff0b7221 */ /* 0x000fe20000000000 */
[----:B------:R-:W-:Y:S01]  /*36a0*/  MOV R90, RZ ;  /* 0x000000ff005a7202 */ /* 0x000fe20000000f00 */
[----:B------:R-:W-:Y:S01]  /*36b0*/  CS2R R12, SRZ ;  /* 0x00000000000c7805 */ /* 0x000fe2000001ff00 */
[----:B------:R-:W-:-:S02]  /*36c0*/  MOV R92, RZ ;  /* 0x000000ff005c7202 */ /* 0x000fc40000000f00 */
[----:B------:R-:W-:Y:S02]  /*36d0*/  MOV R17, RZ ;  /* 0x000000ff00117202 */ /* 0x000fe40000000f00 */
[----:B------:R-:W-:Y:S01]  /*36e0*/  MOV R15, RZ ;  /* 0x000000ff000f7202 */ /* 0x000fe20000000f00 */
[----:B------:R-:W-:Y:S05]  /*36f0*/  @!P2 BRA `(.L_x_468) ;  /* 0x00000c700000a947 */ /* 0x000fea0003800000 */
[----:B------:R-:W-:Y:S01]  /*3700*/  ISETP.NE.U32.AND P0, PT, RZ, c[0x0][0x8a0], PT ;  /* 0x00022800ff007a0c */ /* 0x000fe20003f05070 */
[C---:B------:R-:W-:Y:S01]  /*3710*/  FFMA R15, R11.reuse, R6, RZ ;  /* 0x000000060b0f7223 */ /* 0x040fe200000000ff */
[C---:B------:R-:W-:Y:S01]  /*3720*/  FFMA R13, R11.reuse, R7, RZ ;  /* 0x000000070b0d7223 */ /* 0x040fe200000000ff */
[----:B------:R-:W-:Y:S01]  /*3730*/  FFMA R17, R11, R8, RZ ;  /* 0x000000080b117223 */ /* 0x000fe200000000ff */
[----:B------:R-:W-:Y:S01]  /*3740*/  ISETP.NE.AND.EX P0, PT, RZ, c[0x0][0x8a4], PT, P0 ;  /* 0x00022900ff007a0c */ /* 0x000fe20003f05300 */
[C---:B------:R-:W-:Y:S01]  /*3750*/  FMUL R84, R15.reuse, R84 ;  /* 0x000000540f547220 */ /* 0x040fe20000400000 */
[C---:B------:R-:W-:Y:S01]  /*3760*/  FMUL R12, R15.reuse, R75 ;  /* 0x0000004b0f0c7220 */ /* 0x040fe20000400000 */
[----:B------:R-:W-:Y:S01]  /*3770*/  FMUL R77, R15, R77 ;  /* 0x0000004d0f4d7220 */ /* 0x000fe20000400000 */
[----:B------:R-:W-:Y:S01]  /*3780*/  FFMA R60, R11, R60, RZ ;  /* 0x0000003c0b3c7223 */ /* 0x000fe200000000ff */
[C---:B------:R-:W-:Y:S01]  /*3790*/  FFMA R84, R13.reuse, R82, R84 ;  /* 0x000000520d547223 */ /* 0x040fe20000000054 */
[C---:B------:R-:W-:Y:S01]  /*37a0*/  FFMA R12, R13.reuse, R69, R12 ;  /* 0x000000450d0c7223 */ /* 0x040fe2000000000c */
[----:B------:R-:W-:Y:S01]  /*37b0*/  FFMA R70, R13, R70, R77 ;  /* 0x000000460d467223 */ /* 0x000fe2000000004d */
[----:B------:R-:W-:Y:S01]  /*37c0*/  FFMA R4, R11, R4, RZ ;  /* 0x000000040b047223 */ /* 0x000fe200000000ff */
[C---:B------:R-:W-:Y:S01]  /*37d0*/  FFMA R69, R17.reuse, R72, R84 ;  /* 0x0000004811457223 */ /* 0x040fe20000000054 */
[C---:B------:R-:W-:Y:S01]  /*37e0*/  FFMA R71, R17.reuse, R71, R12 ;  /* 0x0000004711477223 */ /* 0x040fe2000000000c */
[----:B------:R-:W-:Y:S01]  /*37f0*/  FFMA R70, R17, R73, R70 ;  /* 0x0000004911467223 */ /* 0x000fe20000000046 */
[----:B------:R-:W-:Y:S01]  /*3800*/  FFMA R5, R11, R5, RZ ;  /* 0x000000050b057223 */ /* 0x000fe200000000ff */
[CC--:B------:R-:W-:Y:S01]  /*3810*/  FFMA R77, R15.reuse, R7.reuse, RZ ;  /* 0x000000070f4d7223 */ /* 0x0c0fe200000000ff */
[C---:B------:R-:W-:Y:S01]  /*3820*/  FFMA R87, R15.reuse, R6, RZ ;  /* 0x000000060f577223 */ /* 0x040fe200000000ff */
[----:B------:R-:W-:Y:S01]  /*3830*/  FFMA R89, R15, R8, RZ ;  /* 0x000000080f597223 */ /* 0x000fe200000000ff */
[CC--:B------:R-:W-:Y:S01]  /*3840*/  FFMA R91, R17.reuse, R7.reuse, RZ ;  /* 0x00000007115b7223 */ /* 0x0c0fe200000000ff */
[-C--:B------:R-:W-:Y:S01]  /*3850*/  FFMA R93, R17, R6.reuse, RZ ;  /* 0x00000006115d7223 */ /* 0x080fe200000000ff */
[C---:B------:R-:W-:Y:S01]  /*3860*/  FFMA R15, R13.reuse, R7, RZ ;  /* 0x000000070d0f7223 */ /* 0x040fe200000000ff */
[C---:B------:R-:W-:Y:S01]  /*3870*/  FFMA R73, R13.reuse, R6, RZ ;  /* 0x000000060d497223 */ /* 0x040fe200000000ff */
[-C--:B------:R-:W-:Y:S01]  /*3880*/  FFMA R75, R13, R8.reuse, RZ ;  /* 0x000000080d4b7223 */ /* 0x080fe200000000ff */
[----:B------:R-:W-:Y:S01]  /*3890*/  FFMA R17, R17, R8, RZ ;  /* 0x0000000811117223 */ /* 0x000fe200000000ff */
[----:B------:R-:W-:Y:S01]  /*38a0*/  FADD R6, R4, R69 ;  /* 0x0000004504067221 */ /* 0x000fe20000000000 */
[----:B------:R-:W-:Y:S01]  /*38b0*/  FADD R7, R60, R71 ;  /* 0x000000473c077221 */ /* 0x000fe20000000000 */
[----:B------:R-:W-:Y:S01]  /*38c0*/  FADD R8, R5, R70 ;  /* 0x0000004605087221 */ /* 0x000fe20000000000 */
[----:B------:R-:W-:Y:S05]  /*38d0*/  @!P0 BRA `(.L_x_469) ;  /* 0x0000007000008947 */ /* 0x000fea0003800000 */
[----:B------:R-:W-:Y:S01]  /*38e0*/  IMAD R4, R38, c[0x0][0x8c0], RZ ;  /* 0x0002300026047a24 */ /* 0x000fe200078e02ff */
[----:B------:R-:W-:-:S03]  /*38f0*/  MOV R12, c[0x0][0x8c0] ;  /* 0x00023000000c7a02 */ /* 0x000fc60000000f00 */
[C---:B------:R-:W-:Y:S02]  /*3900*/  IMAD R13, R51.reuse, UR28, R4 ;  /* 0x0000001c330d7c24 */ /* 0x040fe4000f8e0204 */
[----:B------:R-:W-:-:S05]  /*3910*/  IMAD.WIDE.U32 R4, R51, R12, c[0x0][0x8a0] ;  /* 0x0002280033047625 */ /* 0x000fca00078e000c */
[----:B------:R-:W-:-:S05]  /*3920*/  IADD3 R5, R5, R13, RZ ;  /* 0x0000000d05057210 */ /* 0x000fca0007ffe0ff */
[----:B------:R0:W-:Y:S01]  /*3930*/  RED.E.ADD.F32.FTZ.RN.STRONG.GPU [R4.64], R11 ;  /* 0x0000000b0400798e */ /* 0x0001e2000c10e7a0 */
[----:B------:R-:W-:Y:S05]  /*3940*/  BRA `(.L_x_470) ;  /* 0x0000009000007947 */ /* 0x000fea0003800000 */
.L_x_469:
        /* <DEDUP_REMOVED lines=8> */
[----:B------:R0:W-:Y:S02]  /*39d0*/  RED.E.ADD.F32.FTZ.RN.STRONG.GPU [R4.64], R11 ;  /* 0x0000000b0400798e */ /* 0x0001e4000c10e7a0 */
.L_x_470:
        /* <DEDUP_REMOVED lines=14> */
[----:B------:R0:W-:Y:S04]  /*3ac0*/  RED.E.ADD.F32.FTZ.RN.STRONG.GPU [R4.64+0x18], R91 ;  /* 0x0000185b0400798e */ /* 0x0001e8000c10e7a0 */
[----:B------:R0:W-:Y:S04]  /*3ad0*/  RED.E.ADD.F32.FTZ.RN.STRONG.GPU [R4.64+0x1c], R93 ;  /* 0x00001c5d0400798e */ /* 0x0001e8000c10e7a0 */
[----:B------:R0:W-:Y:S01]  /*3ae0*/  RED.E.ADD.F32.FTZ.RN.STRONG.GPU [R4.64+0x20], R17 ;  /* 0x000020110400798e */ /* 0x0001e2000c10e7a0 */
[----:B------:R-:W-:Y:S05]  /*3af0*/  BRA `(.L_x_472) ;  /* 0x0000011000007947 */ /* 0x000fea0003800000 */
.L_x_471:
[----:B------:R-:W-:-:S04]  /*3b00*/  ISETP.NE.U32.AND P0, PT, RZ, c[0x0][0x380], PT ;  /* 0x0000e000ff007a0c */ /* 0x000fc80003f05070 */
[----:B------:R-:W-:-:S13]  /*3b10*/  ISETP.NE.AND.EX P0, PT, RZ, c[0x0][0x384], PT, P0 ;  /* 0x0000e100ff007a0c */ /* 0x000fda0003f05300 */
[----:B------:R-:W-:Y:S05]  /*3b20*/  @!P0 BRA `(.L_x_472) ;  /* 0x000000e000008947 */ /* 0x000fea0003800000 */
[----:B0-----:R-:W-:Y:S01]  /*3b30*/  MOV R4, c[0x0][0x398] ;  /* 0x0000e60000047a02 */ /* 0x001fe20000000f00 */
        /* <DEDUP_REMOVED lines=12> */
[----:B------:R0:W-:Y:S02]  /*3c00*/  RED.E.ADD.F32.FTZ.RN.STRONG.GPU [R4.64+0x20], R17 ;  /* 0x000020110400798e */ /* 0x0001e4000c10e7a0 */
.L_x_472:
[-C--:B0-----:R-:W-:Y:S01]  /*3c10*/  FMUL R5, R62, R68.reuse ;  /* 0x000000443e057220 */ /* 0x081fe20000400000 */
[CC--:B------:R-:W-:Y:S01]  /*3c20*/  FMUL R4, R63.reuse, R68.reuse ;  /* 0x000000443f047220 */ /* 0x0c0fe20000400000 */
[CC--:B------:R-:W-:Y:S01]  /*3c30*/  FMUL R60, R64.reuse, R68.reuse ;  /* 0x00000044403c7220 */ /* 0x0c0fe20000400000 */
[----:B------:R-:W-:Y:S01]  /*3c40*/  FMUL R70, R64, R65 ;  /* 0x0000004140467220 */ /* 0x000fe20000400000 */
[CC--:B------:R-:W-:Y:S01]  /*3c50*/  FFMA R12, R62.reuse, R68.reuse, R5 ;  /* 0x000000443e0c7223 */ /* 0x0c0fe20000000005 */
[-C--:B------:R-:W-:Y:S01]  /*3c60*/  FFMA R17, R63, R68.reuse, R4 ;  /* 0x000000443f117223 */ /* 0x080fe20000000004 */
[C---:B------:R-:W-:Y:S01]  /*3c70*/  FMUL R5, R62.reuse, R67 ;  /* 0x000000433e057220 */ /* 0x040fe20000400000 */
[----:B------:R-:W-:Y:S01]  /*3c80*/  FMUL R68, R65, R68 ;  /* 0x0000004441447220 */ /* 0x000fe20000400000 */
[CC--:B------:R-:W-:Y:S01]  /*3c90*/  FMUL R4, R63.reuse, R66.reuse ;  /* 0x000000423f047220 */ /* 0x0c0fe20000400000 */
[----:B------:R-:W-:Y:S01]  /*3ca0*/  FMUL R75, R62, R63 ;  /* 0x0000003f3e4b7220 */ /* 0x000fe20000400000 */
[CC--:B------:R-:W-:Y:S01]  /*3cb0*/  FMUL R69, R64.reuse, R67.reuse ;  /* 0x0000004340457220 */ /* 0x0c0fe20000400000 */
[----:B------:R-:W-:Y:S01]  /*3cc0*/  FMUL R15, R64, R66 ;  /* 0x00000042400f7220 */ /* 0x000fe20000400000 */
[-C--:B------:R-:W-:Y:S01]  /*3cd0*/  FMUL R71, R62, R64.reuse ;  /* 0x000000403e477220 */ /* 0x080fe20000400000 */
[CC--:B------:R-:W-:Y:S01]  /*3ce0*/  FMUL R72, R63.reuse, R64.reuse ;  /* 0x000000403f487220 */ /* 0x0c0fe20000400000 */
[----:B------:R-:W-:Y:S01]  /*3cf0*/  FMUL R77, R64, R64 ;  /* 0x00000040404d7220 */ /* 0x000fe20000400000 */
[----:B------:R-:W-:Y:S01]  /*3d00*/  FFMA R13, R62, R67, R5 ;  /* 0x000000433e0d7223 */ /* 0x000fe20000000005 */
[CC--:B------:R-:W-:Y:S01]  /*3d10*/  FFMA R4, R63.reuse, R66.reuse, R4 ;  /* 0x000000423f047223 */ /* 0x0c0fe20000000004 */
[----:B------:R-:W-:Y:S01]  /*3d20*/  FADD R5, R68, R68 ;  /* 0x0000004444057221 */ /* 0x000fe20000000000 */
[----:B------:R-:W-:Y:S01]  /*3d30*/  FFMA R70, R64, R65, R70 ;  /* 0x0000004140467223 */ /* 0x000fe20000000046 */
[----:B------:R-:W-:Y:S01]  /*3d40*/  FFMA R75, R62, R63, R75 ;  /* 0x0000003f3e4b7223 */ /* 0x000fe2000000004b */
[C---:B------:R-:W-:Y:S01]  /*3d50*/  FFMA R69, R64.reuse, R67, R69 ;  /* 0x0000004340457223 */ /* 0x040fe20000000045 */
[----:B------:R-:W-:Y:S01]  /*3d60*/  FFMA R15, R64, R66, R15 ;  /* 0x00000042400f7223 */ /* 0x000fe2000000000f */
[-C--:B------:R-:W-:Y:S01]  /*3d70*/  FFMA R73, R62, R64.reuse, R71 ;  /* 0x000000403e497223 */ /* 0x080fe20000000047 */
[-C--:B------:R-:W-:Y:S01]  /*3d80*/  FFMA R86, R63, R64.reuse, R72 ;  /* 0x000000403f567223 */ /* 0x080fe20000000048 */
[----:B------:R-:W-:Y:S01]  /*3d90*/  FFMA R90, R64, R64, R77 ;  /* 0x00000040405a7223 */ /* 0x000fe2000000004d */
[C---:B------:R-:W-:Y:S01]  /*3da0*/  FADD R64, R5.reuse, R4 ;  /* 0x0000000405407221 */ /* 0x040fe20000000000 */
[--C-:B------:R-:W-:Y:S01]  /*3db0*/  FADD R5, R5, -R13.reuse ;  /* 0x8000000d05057221 */ /* 0x100fe20000000000 */
[----:B------:R-:W-:Y:S01]  /*3dc0*/  FADD R87, R4, -R13 ;  /* 0x8000000d04577221 */ /* 0x000fe20000000000 */
[C-C-:B------:R-:W-:Y:S01]  /*3dd0*/  FADD R4, R70.reuse, -R75.reuse ;  /* 0x8000004b46047221 */ /* 0x140fe20000000000 */
[----:B------:R-:W-:Y:S01]  /*3de0*/  FADD R13, R70, R75 ;  /* 0x0000004b460d7221 */ /* 0x000fe20000000000 */
[C---:B------:R-:W-:Y:S01]  /*3df0*/  FMUL R70, R63.reuse, R65 ;  /* 0x000000413f467220 */ /* 0x040fe20000400000 */
[C---:B------:R-:W-:Y:S01]  /*3e00*/  FMUL R82, R63.reuse, R63 ;  /* 0x0000003f3f527220 */ /* 0x040fe20000400000 */
[CC--:B------:R-:W-:Y:S01]  /*3e10*/  FMUL R71, R62.reuse, R65.reuse ;  /* 0x000000413e477220 */ /* 0x0c0fe20000400000 */
[CC--:B------:R-:W-:Y:S01]  /*3e20*/  FMUL R77, R62.reuse, R62.reuse ;  /* 0x0000003e3e4d7220 */ /* 0x0c0fe20000400000 */
[C---:B------:R-:W-:Y:S01]  /*3e30*/  FFMA R72, R63.reuse, R65, R70 ;  /* 0x000000413f487223 */ /* 0x040fe20000000046 */
[C---:B------:R-:W-:Y:S01]  /*3e40*/  FFMA R84, R63.reuse, R63, R82 ;  /* 0x0000003f3f547223 */ /* 0x040fe20000000052 */
[----:B------:R-:W-:Y:S01]  /*3e50*/  FMUL R70, R63, R67 ;  /* 0x000000433f467220 */ /* 0x000fe20000400000 */
[CC--:B------:R-:W-:Y:S01]  /*3e60*/  FFMA R75, R62.reuse, R65.reuse, R71 ;  /* 0x000000413e4b7223 */ /* 0x0c0fe20000000047 */
[C---:B------:R-:W-:Y:S01]  /*3e70*/  FFMA R82, R62.reuse, R62, R77 ;  /* 0x0000003e3e527223 */ /* 0x040fe2000000004d */
[-C--:B------:R-:W-:Y:S01]  /*3e80*/  FMUL R62, R62, R66.reuse ;  /* 0x000000423e3e7220 */ /* 0x080fe20000400000 */
[C---:B------:R-:W-:Y:S01]  /*3e90*/  FMUL R71, R65.reuse, R65 ;  /* 0x0000004141477220 */ /* 0x040fe20000400000 */
[----:B------:R-:W-:Y:S01]  /*3ea0*/  FADD R63, R70, R70 ;  /* 0x00000046463f7221 */ /* 0x000fe20000000000 */
[C---:B------:R-:W-:Y:S01]  /*3eb0*/  FMUL R66, R65.reuse, R66 ;  /* 0x0000004241427220 */ /* 0x040fe20000400000 */
[----:B------:R-:W-:Y:S01]  /*3ec0*/  FMUL R67, R65, R67 ;  /* 0x0000004341437220 */ /* 0x000fe20000400000 */
[----:B------:R-:W-:Y:S01]  /*3ed0*/  FADD R65, R62, R62 ;  /* 0x0000003e3e417221 */ /* 0x000fe20000000000 */
[C---:B------:R-:W-:Y:S01]  /*3ee0*/  FFMA R82, R71.reuse, 2, R82 ;  /* 0x4000000047527823 */ /* 0x040fe20000000052 */
[C---:B------:R-:W-:Y:S01]  /*3ef0*/  FFMA R84, R71.reuse, 2, R84 ;  /* 0x4000000047547823 */ /* 0x040fe20000000054 */
[----:B------:R-:W-:Y:S01]  /*3f00*/  FFMA R90, R71, 2, R90 ;  /* 0x40000000475a7823 */ /* 0x000fe2000000005a */
[----:B------:R-:W-:Y:S01]  /*3f10*/  FFMA R71, R60, 2, R63 ;  /* 0x400000003c477823 */ /* 0x000fe2000000003f */
[C-C-:B------:R-:W-:Y:S01]  /*3f20*/  FADD R89, R72.reuse, R73.reuse ;  /* 0x0000004948597221 */ /* 0x140fe20000000000 */
[----:B------:R-:W-:Y:S01]  /*3f30*/  FADD R91, R72, -R73 ;  /* 0x80000049485b7221 */ /* 0x000fe20000000000 */
[--C-:B------:R-:W-:Y:S01]  /*3f40*/  FFMA R73, R60, 2, R65.reuse ;  /* 0x400000003c497823 */ /* 0x100fe20000000041 */
[----:B------:R-:W-:Y:S01]  /*3f50*/  FFMA R65, R70, 2, R65 ;  /* 0x4000000046417823 */ /* 0x000fe20000000041 */
[----:B------:R-:W-:Y:S01]  /*3f60*/  FFMA R71, R62, 4, R71 ;  /* 0x408000003e477823 */ /* 0x000fe20000000047 */
[C---:B------:R-:W-:Y:S01]  /*3f70*/  FADD R62, R66.reuse, R66 ;  /* 0x00000042423e7221 */ /* 0x040fe20000000000 */
[----:B------:R-:W-:Y:S01]  /*3f80*/  FFMA R66, R66, 4, R69 ;  /* 0x4080000042427823 */ /* 0x000fe20000000045 */
[----:B------:R-:W-:Y:S01]  /*3f90*/  FFMA R65, R60, 4, R65 ;  /* 0x408000003c417823 */ /* 0x000fe20000000041 */
[----:B------:R-:W-:Y:S01]  /*3fa0*/  FADD R60, R67, R67 ;  /* 0x00000043433c7221 */ /* 0x000fe20000000000 */
[C-C-:B------:R-:W-:Y:S01]  /*3fb0*/  FADD R63, R75.reuse, -R86.reuse ;  /* 0x800000564b3f7221 */ /* 0x140fe20000000000 */
[C---:B------:R-:W-:Y:S01]  /*3fc0*/  FADD R69, R62.reuse, R69 ;  /* 0x000000453e457221 */ /* 0x040fe20000000000 */
[----:B------:R-:W-:Y:S01]  /*3fd0*/  FADD R86, R75, R86 ;  /* 0x000000564b567221 */ /* 0x000fe20000000000 */
[----:B------:R-:W-:Y:S01]  /*3fe0*/  FADD R75, R62, -R17 ;  /* 0x800000113e4b7221 */ /* 0x000fe20000000000 */
[----:B------:R-:W-:Y:S01]  /*3ff0*/  FADD R77, -R17, R66 ;  /* 0x00000042114d7221 */ /* 0x000fe20000000100 */
[----:B------:R-:W-:Y:S01]  /*4000*/  FMUL R91, R6, R91 ;  /* 0x0000005b065b7220 */ /* 0x000fe20000400000 */
[----:B------:R-:W-:Y:S01]  /*4010*/  FADD R90, R90, -1 ;  /* 0xbf8000005a5a7421 */ /* 0x000fe20000000000 */
[--C-:B------:R-:W-:Y:S01]  /*4020*/  FFMA R62, R67, 4, R12.reuse ;  /* 0x40800000433e7823 */ /* 0x100fe2000000000c */
[----:B------:R-:W-:Y:S01]  /*4030*/  FADD R17, R60, R12 ;  /* 0x0000000c3c117221 */ /* 0x000fe20000000000 */
[----:B------:R-:W-:Y:S01]  /*4040*/  FADD R84, R84, -1 ;  /* 0xbf80000054547421 */ /* 0x000fe20000000000 */
[----:B------:R-:W-:Y:S01]  /*4050*/  FFMA R73, R70, 4, R73 ;  /* 0x4080000046497823 */ /* 0x000fe20000000049 */
[----:B------:R-:W-:Y:S01]  /*4060*/  FMUL R12, R8, R69 ;  /* 0x00000045080c7220 */ /* 0x000fe20000400000 */
[----:B------:R-:W-:Y:S01]  /*4070*/  FADD R82, R82, -1 ;  /* 0xbf80000052527421 */ /* 0x000fe20000000000 */
[C---:B------:R-:W-:Y:S01]  /*4080*/  FMUL R89, R8.reuse, R89 ;  /* 0x0000005908597220 */ /* 0x040fe20000400000 */
[C---:B------:R-:W-:Y:S01]  /*4090*/  FFMA R90, R8.reuse, R90, -R91 ;  /* 0x0000005a085a7223 */ /* 0x040fe2000000085b */
[C---:B------:R-:W-:Y:S01]  /*40a0*/  FMUL R84, R7.reuse, R84 ;  /* 0x0000005407547220 */ /* 0x040fe20000400000 */
[C---:B------:R-:W-:Y:S01]  /*40b0*/  FFMA R73, R7.reuse, R73, R12 ;  /* 0x0000004907497223 */ /* 0x040fe2000000000c */
[----:B------:R-:W-:Y:S01]  /*40c0*/  FMUL R12, R8, R65 ;  /* 0x00000041080c7220 */ /* 0x000fe20000400000 */
[C---:B------:R-:W-:Y:S01]  /*40d0*/  FFMA R89, R6.reuse, R82, R89 ;  /* 0x0000005206597223 */ /* 0x040fe20000000059 */
[----:B------:R-:W-:Y:S01]  /*40e0*/  FFMA R86, R7, R86, R90 ;  /* 0x0000005607567223 */ /* 0x000fe2000000005a */
[----:B------:R-:W-:Y:S01]  /*40f0*/  FADD R62, -R15, R62 ;  /* 0x0000003e0f3e7221 */ /* 0x000fe20000000100 */
[C---:B------:R-:W-:Y:S01]  /*4100*/  FFMA R13, R6.reuse, R13, R84 ;  /* 0x0000000d060d7223 */ /* 0x040fe20000000054 */
[----:B------:R-:W-:Y:S01]  /*4110*/  FFMA R12, R6, R17, R12 ;  /* 0x00000011060c7223 */ /* 0x000fe2000000000c */
[----:B------:R-:W-:Y:S01]  /*4120*/  FADD R60, R60, -R15 ;  /* 0x8000000f3c3c7221 */ /* 0x000fe20000000000 */
[C---:B------:R-:W-:Y:S01]  /*4130*/  FFMA R4, R7.reuse, -R4, R89 ;  /* 0x8000000407047223 */ /* 0x040fe20000000059 */
[----:B------:R-:W-:Y:S01]  /*4140*/  FADD R86, RZ, R86 ;  /* 0x00000056ff567221 */ /* 0x000fe20000000000 */
[C---:B------:R-:W-:Y:S01]  /*4150*/  FMUL R15, R7.reuse, R64 ;  /* 0x00000040070f7220 */ /* 0x040fe20000400000 */
[C---:B------:R-:W-:Y:S01]  /*4160*/  FMUL R62, R7.reuse, R62 ;  /* 0x0000003e073e7220 */ /* 0x040fe20000400000 */
[----:B------:R-:W-:Y:S01]  /*4170*/  FFMA R13, R8, -R63, R13 ;  /* 0x8000003f080d7223 */ /* 0x000fe2000000000d */
[----:B------:R-:W-:Y:S01]  /*4180*/  FFMA R12, R7, -R75, R12 ;  /* 0x8000004b070c7223 */ /* 0x000fe2000000000c */
[----:B------:R-:W-:Y:S01]  /*4190*/  FADD R7, RZ, R4 ;  /* 0x00000004ff077221 */ /* 0x000fe20000000000 */
[----:B------:R-:W-:Y:S01]  /*41a0*/  FMUL R17, R3, R86 ;  /* 0x0000005603117220 */ /* 0x000fe20000400000 */
[----:B------:R-:W-:Y:S01]  /*41b0*/  FFMA R68, R68, 4, R87 ;  /* 0x4080000044447823 */ /* 0x000fe20000000057 */
[C---:B------:R-:W-:Y:S01]  /*41c0*/  FFMA R15, R6.reuse, R71, R15 ;  /* 0x00000047060f7223 */ /* 0x040fe2000000000f */
[----:B------:R-:W-:Y:S01]  /*41d0*/  FFMA R77, R6, R77, R62 ;  /* 0x0000004d064d7223 */ /* 0x000fe2000000003e */
[----:B------:R-:W-:Y:S01]  /*41e0*/  FADD R13, RZ, R13 ;  /* 0x0000000dff0d7221 */ /* 0x000fe20000000000 */
[-C--:B------:R-:W-:Y:S01]  /*41f0*/  FMUL R65, R32, R7.reuse ;  /* 0x0000000720417220 */ /* 0x080fe20000400000 */
[----:B------:R-:W-:Y:S01]  /*4200*/  FFMA R4, R0, R7, -R17 ;  /* 0x0000000700047223 */ /* 0x000fe20000000811 */
[----:B------:R-:W-:Y:S01]  /*4210*/  FFMA R5, R6, -R5, R73 ;  /* 0x8000000506057223 */ /* 0x000fe20000000049 */
[C---:B------:R-:W-:Y:S01]  /*4220*/  FFMA R15, R8.reuse, -R60, R15 ;  /* 0x8000003c080f7223 */ /* 0x040fe2000000000f */
[----:B------:R-:W-:Y:S01]  /*4230*/  FFMA R68, R8, R68, R77 ;  /* 0x0000004408447223 */ /* 0x000fe2000000004d */
[----:B------:R-:W-:Y:S01]  /*4240*/  FMUL R17, R0, R13 ;  /* 0x0000000d00117220 */ /* 0x000fe20000400000 */
[----:B------:R-:W-:Y:S01]  /*4250*/  FMUL R6, R2, R7 ;  /* 0x0000000702067220 */ /* 0x000fe20000400000 */
[-C--:B------:R-:W-:Y:S01]  /*4260*/  FMUL R63, R33, R86.reuse ;  /* 0x00000056213f7220 */ /* 0x080fe20000400000 */
[CC--:B------:R-:W-:Y:S01]  /*4270*/  FMUL R8, R34.reuse, R13.reuse ;  /* 0x0000000d22087220 */ /* 0x0c0fe20000400000 */
[-C--:B------:R-:W-:Y:S01]  /*4280*/  FFMA R65, R34, R86.reuse, -R65 ;  /* 0x0000005622417223 */ /* 0x080fe20000000841 */
[----:B------:R-:W-:Y:S01]  /*4290*/  FFMA R86, R2, R86, -R17 ;  /* 0x0000005602567223 */ /* 0x000fe20000000811 */
[-C--:B------:R-:W-:Y:S01]  /*42a0*/  FFMA R6, R3, R13.reuse, -R6 ;  /* 0x0000000d03067223 */ /* 0x080fe20000000806 */
[----:B------:R-:W-:Y:S01]  /*42b0*/  FFMA R63, R32, R13, -R63 ;  /* 0x0000000d203f7223 */ /* 0x000fe2000000083f */
[----:B------:R-:W-:Y:S01]  /*42c0*/  FFMA R8, R33, R7, -R8 ;  /* 0x0000000721087223 */ /* 0x000fe20000000808 */
[----:B------:R-:W-:Y:S01]  /*42d0*/  FADD R83, R83, R86 ;  /* 0x0000005653537221 */ /* 0x000fe20000000000 */
[----:B------:R-:W-:Y:S01]  /*42e0*/  FADD R17, RZ, R12 ;  /* 0x0000000cff117221 */ /* 0x000fe20000000000 */
[----:B------:R-:W-:Y:S01]  /*42f0*/  FADD R81, R81, R4 ;  /* 0x0000000451517221 */ /* 0x000fe20000000000 */
[----:B------:R-:W-:Y:S01]  /*4300*/  FADD R79, R79, R6 ;  /* 0x000000064f4f7221 */ /* 0x000fe20000000000 */
[----:B------:R-:W-:Y:S01]  /*4310*/  FADD R13, RZ, R5 ;  /* 0x00000005ff0d7221 */ /* 0x000fe20000000000 */
[----:B------:R-:W-:Y:S01]  /*4320*/  FADD R15, RZ, R15 ;  /* 0x0000000fff0f7221 */ /* 0x000fe20000000000 */
[----:B------:R-:W-:Y:S01]  /*4330*/  FADD R12, RZ, R68 ;  /* 0x00000044ff0c7221 */ /* 0x000fe20000000000 */
[----:B------:R-:W-:Y:S01]  /*4340*/  FADD R90, RZ, R65 ;  /* 0x00000041ff5a7221 */ /* 0x000fe20000000000 */
[----:B------:R-:W-:Y:S01]  /*4350*/  FADD R92, RZ, R63 ;  /* 0x0000003fff5c7221 */ /* 0x000fe20000000000 */
[----:B------:R-:W-:-:S02]  /*4360*/  FADD R86, RZ, R8 ;  /* 0x00000008ff567221 */ /* 0x000fc40000000000 */
.L_x_468:
[----:B------:R-:W-:Y:S05]  /*4370*/  BSYNC B3 ;  /* 0x0000000000037941 */ /* 0x000fea0003800000 */
.L_x_467:
[----:B------:R-:W-:Y:S01]  /*4380*/  ISETP.NE.U32.AND P1, PT, RZ, c[0x0][0x750], PT ;  /* 0x0001d400ff007a0c */ /* 0x000fe20003f25070 */
[----:B------:R-:W-:-:S03]  /*4390*/  FFMA R11, RZ, R11, RZ ;  /* 0x0000000bff0b7223 */ /* 0x000fc600000000ff */
[----:B------:R-:W-:Y:S02]  /*43a0*/  ISETP.NE.AND.EX P1, PT, RZ, c[0x0][0x754], PT, P1 ;  /* 0x0001d500ff007a0c */ /* 0x000fe40003f25310 */
[----:B------:R-:W-:-:S11]  /*43b0*/  FSEL R11, R11, RZ, !P2 ;  /* 0x000000ff0b0b7208 */ /* 0x000fd60005000000 */
        /* <DEDUP_REMOVED lines=8> */
.L_x_473:
[----:B------:R-:W-:-:S04]  /*4440*/  ISETP.NE.U32.AND P0, PT, RZ, c[0x0][0x1f8], PT ;  /* 0x00007e00ff007a0c */ /* 0x000fc80003f05070 */
[----:B------:R-:W-:-:S13]  /*4450*/  ISETP.NE.AND.EX P0, PT, RZ, c[0x0][0x1fc], PT, P0 ;  /* 0x00007f00ff007a0c */ /* 0x000fda0003f05300 */
[----:B------:R-:W-:Y:S05]  /*4460*/  @!P0 BRA `(.L_x_474) ;  /* 0x0000003000008947 */ /* 0x000fea0003800000 */
[----:B------:R-:W-:-:S04]  /*4470*/  IADD3 R4, P0, R24, c[0x0][0x1f8], RZ ;  /* 0x00007e0018047a10 */ /* 0x000fc80007f1e0ff */
[----:B------:R-:W-:-:S05]  /*4480*/  IADD3.X R5, R74, c[0x0][0x1fc], RZ, P0, !PT ;  /* 0x00007f004a057a10 */ /* 0x000fca00007fe4ff */
[----:B------:R0:W-:Y:S04]  /*4490*/  RED.E.ADD.F32.FTZ.RN.STRONG.GPU [R4.64], R11 ;  /* 0x0000000b0400798e */ /* 0x0001e8000c10e7a0 */
.L_x_474:
[----:B------:R-:W-:Y:S01]  /*44a0*/  FADD R7, RZ, R10 ;  /* 0x0000000aff077221 */ /* 0x000fe20000000000 */
[----:B------:R-:W-:Y:S05]  /*44b0*/  @!P1 BRA `(.L_x_475) ;  /* 0x0000007000009947 */ /* 0x000fea0003800000 */
[----:B0-----:R-:W-:Y:S01]  /*44c0*/  MOV R5, c[0x0][0x770] ;  /* 0x0001dc0000057a02 */ /* 0x001fe20000000f00 */
[----:B------:R-:W-:-:S04]  /*44d0*/  IMAD R11, R53, c[0x0][0x770], RZ ;  /* 0x0001dc00350b7a24 */ /* 0x000fc800078e02ff */
[C---:B------:R-:W-:Y:S02]  /*44e0*/  IMAD R11, R54.reuse, UR19, R11 ;  /* 0x00000013360b7c24 */ /* 0x040fe4000f8e020b */
[----:B------:R-:W-:-:S05]  /*44f0*/  IMAD.WIDE.U32 R4, R54, R5, c[0x0][0x750] ;  /* 0x0001d40036047625 */ /* 0x000fca00078e0005 */
[----:B------:R-:W-:-:S05]  /*4500*/  IADD3 R5, R5, R11, RZ ;  /* 0x0000000b05057210 */ /* 0x000fca0007ffe0ff */
[----:B------:R0:W-:Y:S01]  /*4510*/  RED.E.ADD.F32.FTZ.RN.STRONG.GPU [R4.64], R7 ;  /* 0x000000070400798e */ /* 0x0001e2000c10e7a0 */
[----:B------:R-:W-:Y:S05]  /*4520*/  BRA `(.L_x_476) ;  /* 0x0000006000007947 */ /* 0x000fea0003800000 */
.L_x_475:
[----:B------:R-:W-:-:S04]  /*4530*/  ISETP.NE.U32.AND P0, PT, RZ, c[0x0][0x1f8], PT ;  /* 0x00007e00ff007a0c */ /* 0x000fc80003f05070 */
[----:B------:R-:W-:-:S13]  /*4540*/  ISETP.NE.AND.EX P0, PT, RZ, c[0x0][0x1fc], PT, P0 ;  /* 0x00007f00ff007a0c */ /* 0x000fda0003f05300 */
[----:B------:R-:W-:Y:S05]  /*4550*/  @!P0 BRA `(.L_x_476) ;  /* 0x0000003000008947 */ /* 0x000fea0003800000 */
[----:B------:R-:W-:-:S04]  /*4560*/  IADD3 R24, P0, R24, c[0x0][0x1f8], RZ ;  /* 0x00007e0018187a10 */ /* 0x000fc80007f1e0ff */
[----:B------:R-:W-:-:S05]  /*4570*/  IADD3.X R25, R74, c[0x0][0x1fc], RZ, P0, !PT ;  /* 0x00007f004a197a10 */ /* 0x000fca00007fe4ff */
[----:B------:R1:W-:Y:S04]  /*4580*/  RED.E.ADD.F32.FTZ.RN.STRONG.GPU [R24.64], R7 ;  /* 0x000000071800798e */ /* 0x0003e8000c10e7a0 */
.L_x_476:
[----:B01----:R-:W-:Y:S01]  /*4590*/  FADD R7, RZ, -R26 ;  /* 0x8000001aff077221 */ /* 0x003fe20000000000 */
[----:B------:R-:W-:Y:S01]  /*45a0*/  FADD R5, RZ, -R16 ;  /* 0x80000010ff057221 */ /* 0x000fe20000000000 */
[-C--:B------:R-:W-:Y:S01]  /*45b0*/  FMUL R65, R76, R46.reuse ;  /* 0x0000002e4c417220 */ /* 0x080fe20000400000 */
[----:B------:R-:W-:Y:S01]  /*45c0*/  FMUL R6, R39, R46 ;  /* 0x0000002e27067220 */ /* 0x000fe20000400000 */
[----:B------:R-:W-:Y:S01]  /*45d0*/  FMUL R4, R2, R7 ;  /* 0x0000000702047220 */ /* 0x000fe20000400000 */
[C---:B------:R-:W-:Y:S01]  /*45e0*/  FFMA R25, R57.reuse, R5, R92 ;  /* 0x0000000539197223 */ /* 0x040fe2000000005c */
[----:B------:R-:W-:Y:S01]  /*45f0*/  FFMA R66, R57, R7, R90 ;  /* 0x0000000739427223 */ /* 0x000fe2000000005a */
[----:B------:R-:W-:Y:S01]  /*4600*/  FMUL R7, R40, R41 ;  /* 0x0000002928077220 */ /* 0x000fe20000400000 */
[----:B------:R-:W-:Y:S01]  /*4610*/  FFMA R71, R3, R5, R4 ;  /* 0x0000000503477223 */ /* 0x000fe20000000004 */
[----:B------:R-:W-:Y:S01]  /*4620*/  FMUL R5, R78, R40 ;  /* 0x000000284e057220 */ /* 0x000fe20000400000 */
[-C--:B------:R-:W-:Y:S01]  /*4630*/  FMUL R4, R80, R41.reuse ;  /* 0x0000002950047220 */ /* 0x080fe20000400000 */
[----:B------:R-:W-:Y:S01]  /*4640*/  FMUL R10, R41, R46 ;  /* 0x0000002e290a7220 */ /* 0x000fe20000400000 */
[----:B------:R-:W-:Y:S01]  /*4650*/  FMUL R24, R39, R40 ;  /* 0x0000002827187220 */ /* 0x000fe20000400000 */
[----:B------:R-:W-:Y:S01]  /*4660*/  FADD R5, R5, R5 ;  /* 0x0000000505057221 */ /* 0x000fe20000000000 */
[----:B------:R-:W-:Y:S01]  /*4670*/  FADD R8, R65, R65 ;  /* 0x0000004141087221 */ /* 0x000fe20000000000 */
[----:B------:R-:W-:Y:S01]  /*4680*/  FADD R68, R4, R4 ;  /* 0x0000000404447221 */ /* 0x000fe20000000000 */
[-C--:B------:R-:W-:Y:S01]  /*4690*/  FFMA R6, R39, R46.reuse, R6 ;  /* 0x0000002e27067223 */ /* 0x080fe20000000006 */
[-C--:B------:R-:W-:Y:S01]  /*46a0*/  FFMA R7, R40, R41.reuse, R7 ;  /* 0x0000002928077223 */ /* 0x080fe20000000007 */
[----:B------:R-:W-:Y:S01]  /*46b0*/  FFMA R60, R41, R46, R10 ;  /* 0x0000002e293c7223 */ /* 0x000fe2000000000a */
[----:B------:R-:W-:Y:S01]  /*46c0*/  FFMA R63, R39, R40, R24 ;  /* 0x00000028273f7223 */ /* 0x000fe20000000018 */
[C---:B------:R-:W-:Y:S01]  /*46d0*/  FADD R4, -R8.reuse, R5 ;  /* 0x0000000508047221 */ /* 0x040fe20000000100 */
[--C-:B------:R-:W-:Y:S01]  /*46e0*/  FADD R8, R8, R68.reuse ;  /* 0x0000004408087221 */ /* 0x100fe20000000000 */
[C-C-:B------:R-:W-:Y:S01]  /*46f0*/  FADD R10, R6.reuse, R7.reuse ;  /* 0x00000007060a7221 */ /* 0x140fe20000000000 */
[----:B------:R-:W-:Y:S01]  /*4700*/  FADD R24, R6, -R7 ;  /* 0x8000000706187221 */ /* 0x000fe20000000000 */
[----:B------:R-:W-:Y:S01]  /*4710*/  FADD R68, -R5, R68 ;  /* 0x0000004405447221 */ /* 0x000fe20000000100 */
[----:B------:R-:W-:Y:S01]  /*4720*/  FMUL R6, R41, R41 ;  /* 0x0000002929067220 */ /* 0x000fe20000400000 */
[C---:B------:R-:W-:Y:S01]  /*4730*/  FMUL R64, R39.reuse, R39 ;  /* 0x0000002727407220 */ /* 0x040fe20000400000 */
[-C--:B------:R-:W-:Y:S01]  /*4740*/  FMUL R5, R40, R46.reuse ;  /* 0x0000002e28057220 */ /* 0x080fe20000400000 */
[-C--:B------:R-:W-:Y:S01]  /*4750*/  FMUL R62, R39, R41.reuse ;  /* 0x00000029273e7220 */ /* 0x080fe20000400000 */
[C-C-:B------:R-:W-:Y:S01]  /*4760*/  FADD R11, R60.reuse, R63.reuse ;  /* 0x0000003f3c0b7221 */ /* 0x140fe20000000000 */
[----:B------:R-:W-:Y:S01]  /*4770*/  FADD R60, R60, -R63 ;  /* 0x8000003f3c3c7221 */ /* 0x000fe20000000000 */
[----:B------:R-:W-:Y:S01]  /*4780*/  FMUL R63, R46, R46 ;  /* 0x0000002e2e3f7220 */ /* 0x000fe20000400000 */
[C---:B------:R-:W-:Y:S01]  /*4790*/  FMUL R7, R40.reuse, R40 ;  /* 0x0000002828077220 */ /* 0x040fe20000400000 */
[----:B------:R-:W-:Y:S01]  /*47a0*/  FFMA R6, R41, R41, R6 ;  /* 0x0000002929067223 */ /* 0x000fe20000000006 */
[C---:B------:R-:W-:Y:S01]  /*47b0*/  FFMA R72, R39.reuse, R39, R64 ;  /* 0x0000002727487223 */ /* 0x040fe20000000040 */
[----:B------:R-:W-:Y:S01]  /*47c0*/  FFMA R5, R40, R46, R5 ;  /* 0x0000002e28057223 */ /* 0x000fe20000000005 */
[----:B------:R-:W-:Y:S01]  /*47d0*/  FFMA R64, R39, R41, R62 ;  /* 0x0000002927407223 */ /* 0x000fe2000000003e */
[-C--:B------:R-:W-:Y:S01]  /*47e0*/  FMUL R77, R80, R40.reuse ;  /* 0x00000028504d7220 */ /* 0x080fe20000400000 */
[----:B------:R-:W-:Y:S01]  /*47f0*/  FMUL R67, R76, R39 ;  /* 0x000000274c437220 */ /* 0x000fe20000400000 */
[-C--:B------:R-:W-:Y:S01]  /*4800*/  FFMA R70, R40, R40.reuse, R7 ;  /* 0x0000002828467223 */ /* 0x080fe20000000007 */
[----:B------:R-:W-:Y:S01]  /*4810*/  FFMA R62, R63, 2, R6 ;  /* 0x400000003f3e7823 */ /* 0x000fe20000000006 */
[C---:B------:R-:W-:Y:S01]  /*4820*/  FADD R6, R5.reuse, -R64 ;  /* 0x8000004005067221 */ /* 0x040fe20000000000 */
[----:B------:R-:W-:Y:S01]  /*4830*/  FADD R69, RZ, -R14 ;  /* 0x8000000eff457221 */ /* 0x000fe20000000000 */
[----:B------:R-:W-:Y:S01]  /*4840*/  FADD R5, R5, R64 ;  /* 0x0000004005057221 */ /* 0x000fe20000000000 */
[----:B------:R-:W-:Y:S01]  /*4850*/  FADD R73, R77, R77 ;  /* 0x0000004d4d497221 */ /* 0x000fe20000000000 */
[----:B------:R-:W-:Y:S01]  /*4860*/  FADD R75, R67, R67 ;  /* 0x00000043434b7221 */ /* 0x000fe20000000000 */
[----:B------:R-:W-:Y:S01]  /*4870*/  FMUL R64, R78, R41 ;  /* 0x000000294e407220 */ /* 0x000fe20000400000 */
[----:B------:R-:W-:Y:S01]  /*4880*/  FFMA R7, R63, 2, R70 ;  /* 0x400000003f077823 */ /* 0x000fe20000000046 */
[----:B------:R-:W-:Y:S01]  /*4890*/  FMUL R70, R2, R27 ;  /* 0x0000001b02467220 */ /* 0x000fe20000400000 */
[-C--:B------:R-:W-:Y:S01]  /*48a0*/  FFMA R86, R57, R69.reuse, R86 ;  /* 0x0000004539567223 */ /* 0x080fe20000000056 */
[----:B------:R-:W-:Y:S01]  /*48b0*/  FFMA R71, R0, R69, R71 ;  /* 0x0000004500477223 */ /* 0x000fe20000000047 */
[----:B------:R-:W-:Y:S01]  /*48c0*/  FFMA R63, R63, 2, R72 ;  /* 0x400000003f3f7823 */ /* 0x000fe20000000048 */
[--C-:B------:R-:W-:Y:S01]  /*48d0*/  FADD R69, R73, R75.reuse ;  /* 0x0000004b49457221 */ /* 0x100fe20000000000 */
[----:B------:R-:W-:Y:S01]  /*48e0*/  FFMA R72, R64, 2, R75 ;  /* 0x4000000040487823 */ /* 0x000fe2000000004b */
[C---:B------:R-:W-:Y:S01]  /*48f0*/  FMUL R89, R76.reuse, R41 ;  /* 0x000000294c597220 */ /* 0x040fe20000400000 */
[----:B------:R-:W-:Y:S01]  /*4900*/  FMUL R76, R76, R40 ;  /* 0x000000284c4c7220 */ /* 0x000fe20000400000 */
[----:B------:R-:W-:Y:S01]  /*4910*/  FFMA R70, R3, R88, R70 ;  /* 0x0000005803467223 */ /* 0x000fe20000000046 */
[C---:B------:R-:W-:Y:S01]  /*4920*/  FFMA R74, R64.reuse, 2, R73 ;  /* 0x40000000404a7823 */ /* 0x040fe20000000049 */
[----:B------:R-:W-:Y:S01]  /*4930*/  FFMA R75, R64, 4, R69 ;  /* 0x40800000404b7823 */ /* 0x000fe20000000045 */
[----:B------:R-:W-:Y:S01]  /*4940*/  FADD R71, RZ, R71 ;  /* 0x00000047ff477221 */ /* 0x000fe20000000000 */
[----:B------:R-:W-:Y:S01]  /*4950*/  FFMA R64, R77, 4, R72 ;  /* 0x408000004d407823 */ /* 0x000fe20000000048 */
[----:B------:R-:W-:Y:S01]  /*4960*/  FADD R16, RZ, R16 ;  /* 0x00000010ff107221 */ /* 0x000fe20000000000 */
[----:B------:R-:W-:Y:S01]  /*4970*/  FADD R77, R76, R76 ;  /* 0x0000004c4c4d7221 */ /* 0x000fe20000000000 */
[----:B------:R-:W-:Y:S01]  /*4980*/  FFMA R70, R0, R19, R70 ;  /* 0x0000001300467223 */ /* 0x000fe20000000046 */
[C---:B------:R-:W-:Y:S01]  /*4990*/  FMUL R72, R80.reuse, R39 ;  /* 0x0000002750487220 */ /* 0x040fe20000400000 */
[----:B------:R-:W-:Y:S01]  /*49a0*/  FFMA R76, R65, 4, R68 ;  /* 0x40800000414c7823 */ /* 0x000fe20000000044 */
[-C--:B------:R-:W-:Y:S01]  /*49b0*/  FMUL R80, R80, R46.reuse ;  /* 0x0000002e50507220 */ /* 0x080fe20000400000 */
[----:B------:R-:W-:Y:S01]  /*49c0*/  FADD R65, RZ, R14 ;  /* 0x0000000eff417221 */ /* 0x000fe20000000000 */
[-C--:B------:R-:W-:Y:S01]  /*49d0*/  FFMA R66, R61, R71.reuse, R66 ;  /* 0x000000473d427223 */ /* 0x080fe20000000042 */
[-C--:B------:R-:W-:Y:S01]  /*49e0*/  FFMA R58, R58, R71.reuse, R25 ;  /* 0x000000473a3a7223 */ /* 0x080fe20000000019 */
[----:B------:R-:W-:Y:S01]  /*49f0*/  FFMA R61, R3, R71, R16 ;  /* 0x00000047033d7223 */ /* 0x000fe20000000010 */
[----:B------:R-:W-:Y:S01]  /*4a00*/  FADD R25, RZ, R26 ;  /* 0x0000001aff197221 */ /* 0x000fe20000000000 */
[----:B------:R-:W-:Y:S01]  /*4a10*/  FADD R85, R70, R85 ;  /* 0x0000005546557221 */ /* 0x000fe20000000000 */
[----:B------:R-:W-:Y:S01]  /*4a20*/  FFMA R87, R67, 4, R74 ;  /* 0x4080000043577823 */ /* 0x000fe2000000004a */
[----:B------:R-:W-:Y:S01]  /*4a30*/  FMUL R67, R78, R39 ;  /* 0x000000274e437220 */ /* 0x000fe20000400000 */
[----:B------:R-:W-:Y:S01]  /*4a40*/  FMUL R70, R80, 4 ;  /* 0x4080000050467820 */ /* 0x000fe20000400000 */
[-C--:B------:R-:W-:Y:S01]  /*4a50*/  FFMA R68, R0, R71.reuse, R65 ;  /* 0x0000004700447223 */ /* 0x080fe20000000041 */
[----:B------:R-:W-:Y:S01]  /*4a60*/  FADD R26, RZ, -R61 ;  /* 0x8000003dff1a7221 */ /* 0x000fe20000000000 */
[-C--:B------:R-:W-:Y:S01]  /*4a70*/  FFMA R65, R2, R71.reuse, R25 ;  /* 0x0000004702417223 */ /* 0x080fe20000000019 */
[----:B------:R-:W-:Y:S01]  /*4a80*/  FADD R80, R80, R80 ;  /* 0x0000005050507221 */ /* 0x000fe20000000000 */
[----:B------:R-:W-:Y:S01]  /*4a90*/  FMUL R78, R78, R46 ;  /* 0x0000002e4e4e7220 */ /* 0x000fe20000400000 */
[----:B------:R-:W-:Y:S01]  /*4aa0*/  FADD R89, R89, R89 ;  /* 0x0000005959597221 */ /* 0x000fe20000000000 */
[----:B------:R-:W-:Y:S01]  /*4ab0*/  FFMA R70, R67, 2, R70 ;  /* 0x4000000043467823 */ /* 0x000fe20000000046 */
[----:B------:R-:W-:Y:S01]  /*4ac0*/  FADD R14, RZ, -R68 ;  /* 0x80000044ff0e7221 */ /* 0x000fe20000000000 */
[----:B------:R-:W-:Y:S01]  /*4ad0*/  FFMA R86, R59, R71, R86 ;  /* 0x000000473b567223 */ /* 0x000fe20000000056 */
[----:B------:R-:W-:Y:S01]  /*4ae0*/  FADD R26, RZ, R26 ;  /* 0x0000001aff1a7221 */ /* 0x000fe20000000000 */
[----:B------:R-:W-:Y:S01]  /*4af0*/  FADD R59, RZ, -R65 ;  /* 0x80000041ff3b7221 */ /* 0x000fe20000000000 */
[----:B------:R-:W-:Y:S01]  /*4b00*/  FFMA R73, R67, 2, R80 ;  /* 0x4000000043497823 */ /* 0x000fe20000000050 */
[----:B------:R-:W-:Y:S01]  /*4b10*/  FFMA R25, R9, R88, R58 ;  /* 0x0000005809197223 */ /* 0x000fe2000000003a */
[----:B------:R-:W-:Y:S01]  /*4b20*/  ISETP.NE.U32.AND P0, PT, RZ, c[0x0][0xb50], PT ;  /* 0x0002d400ff007a0c */ /* 0x000fe20003f05070 */
[----:B------:R-:W-:Y:S01]  /*4b30*/  FADD R69, R78, R78 ;  /* 0x0000004e4e457221 */ /* 0x000fe20000000000 */
[----:B------:R-:W-:Y:S01]  /*4b40*/  FADD R67, R80, -R89 ;  /* 0x8000005950437221 */ /* 0x000fe20000000000 */
[----:B------:R-:W-:Y:S01]  /*4b50*/  FADD R74, -R89, R70 ;  /* 0x00000046594a7221 */ /* 0x000fe20000000100 */
[----:B------:R-:W-:Y:S01]  /*4b60*/  FADD R58, RZ, R14 ;  /* 0x0000000eff3a7221 */ /* 0x000fe20000000000 */
[----:B------:R-:W-:Y:S01]  /*4b70*/  FADD R70, R72, R72 ;  /* 0x0000004848467221 */ /* 0x000fe20000000000 */
[----:B------:R-:W-:Y:S01]  /*4b80*/  FFMA R89, R78, 4, R77 ;  /* 0x408000004e597823 */ /* 0x000fe2000000004d */
[C---:B------:R-:W-:Y:S01]  /*4b90*/  FFMA R14, R9.reuse, R27, R66 ;  /* 0x0000001b090e7223 */ /* 0x040fe20000000042 */
[----:B------:R-:W-:Y:S01]  /*4ba0*/  FMUL R75, R26, R75 ;  /* 0x0000004b1a4b7220 */ /* 0x000fe20000400000 */
[----:B------:R-:W-:Y:S01]  /*4bb0*/  FFMA R16, R9, R19, R86 ;  /* 0x0000001309107223 */ /* 0x000fe20000000056 */
[----:B------:R-:W-:Y:S01]  /*4bc0*/  FADD R59, RZ, R59 ;  /* 0x0000003bff3b7221 */ /* 0x000fe20000000000 */
[----:B------:R-:W-:Y:S01]  /*4bd0*/  FADD R9, R62, -1 ;  /* 0xbf8000003e097421 */ /* 0x000fe20000000000 */
[----:B------:R-:W-:Y:S01]  /*4be0*/  ISETP.NE.AND.EX P0, PT, RZ, c[0x0][0xb54], PT, P0 ;  /* 0x0002d500ff007a0c */ /* 0x000fe20003f05300 */
[C---:B------:R-:W-:Y:S01]  /*4bf0*/  FADD R72, R69.reuse, R77 ;  /* 0x0000004d45487221 */ /* 0x040fe20000000000 */
[----:B------:R-:W-:Y:S01]  /*4c00*/  FADD R69, R69, -R70 ;  /* 0x8000004645457221 */ /* 0x000fe20000000000 */
[----:B------:R-:W-:Y:S01]  /*4c10*/  FADD R89, -R70, R89 ;  /* 0x0000005946597221 */ /* 0x000fe20000000100 */
[----:B------:R-:W-:Y:S01]  /*4c20*/  FFMA R66, R58, R73, R75 ;  /* 0x000000493a427223 */ /* 0x000fe2000000004b */
[----:B------:R-:W-:Y:S01]  /*4c30*/  FADD R62, R63, -1 ;  /* 0xbf8000003f3e7421 */ /* 0x000fe20000000000 */
[----:B------:R-:W-:Y:S01]  /*4c40*/  FMUL R8, R26, R8 ;  /* 0x000000081a087220 */ /* 0x000fe20000400000 */
[----:B------:R-:W-:Y:S01]  /*4c50*/  FMUL R70, R58, R87 ;  /* 0x000000573a467220 */ /* 0x000fe20000400000 */
[C---:B------:R-:W-:Y:S01]  /*4c60*/  FMUL R27, R59.reuse, R74 ;  /* 0x0000004a3b1b7220 */ /* 0x040fe20000400000 */
[C---:B------:R-:W-:Y:S01]  /*4c70*/  FMUL R71, R26.reuse, R24 ;  /* 0x000000181a477220 */ /* 0x040fe20000400000 */
[C---:B------:R-:W-:Y:S01]  /*4c80*/  FMUL R63, R26.reuse, R9 ;  /* 0x000000091a3f7220 */ /* 0x040fe20000400000 */
[C---:B------:R-:W-:Y:S01]  /*4c90*/  FMUL R73, R59.reuse, R60 ;  /* 0x0000003c3b497220 */ /* 0x040fe20000400000 */
[C---:B------:R-:W-:Y:S01]  /*4ca0*/  FFMA R9, R59.reuse, R64, R8 ;  /* 0x000000403b097223 */ /* 0x040fe20000000008 */
[C---:B------:R-:W-:Y:S01]  /*4cb0*/  FFMA R19, R59.reuse, R72, R70 ;  /* 0x000000483b137223 */ /* 0x040fe20000000046 */
[----:B------:R-:W-:Y:S01]  /*4cc0*/  FFMA R27, R26, R89, R27 ;  /* 0x000000591a1b7223 */ /* 0x000fe2000000001b */
[C---:B------:R-:W-:Y:S01]  /*4cd0*/  FFMA R24, R58.reuse, R11, -R71 ;  /* 0x0000000b3a187223 */ /* 0x040fe20000000847 */
[----:B------:R-:W-:Y:S01]  /*4ce0*/  FFMA R63, R59, R10, R63 ;  /* 0x0000000a3b3f7223 */ /* 0x000fe2000000003f */
[C---:B------:R-:W-:Y:S01]  /*4cf0*/  FFMA R73, R58.reuse, R62, -R73 ;  /* 0x0000003e3a497223 */ /* 0x040fe20000000849 */
[----:B------:R-:W-:Y:S01]  /*4d00*/  FADD R7, R7, -1 ;  /* 0xbf80000007077421 */ /* 0x000fe20000000000 */
[C---:B------:R-:W-:Y:S01]  /*4d10*/  FFMA R4, R59.reuse, R4, R66 ;  /* 0x000000043b047223 */ /* 0x040fe20000000042 */
[----:B------:R-:W-:Y:S01]  /*4d20*/  FFMA R10, R58, -R69, R9 ;  /* 0x800000453a0a7223 */ /* 0x000fe20000000009 */
[----:B------:R-:W-:Y:S01]  /*4d30*/  FFMA R8, R26, -R67, R19 ;  /* 0x800000431a087223 */ /* 0x000fe20000000013 */
[C---:B------:R-:W-:Y:S01]  /*4d40*/  FFMA R27, R58.reuse, R76, R27 ;  /* 0x0000004c3a1b7223 */ /* 0x040fe2000000001b */
[----:B------:R-:W-:Y:S01]  /*4d50*/  FFMA R24, R59, R7, R24 ;  /* 0x000000073b187223 */ /* 0x000fe20000000018 */
[----:B------:R-:W-:Y:S01]  /*4d60*/  FFMA R63, R58, -R6, R63 ;  /* 0x800000063a3f7223 */ /* 0x000fe2000000003f */
[----:B------:R-:W-:Y:S01]  /*4d70*/  FFMA R73, R26, R5, R73 ;  /* 0x000000051a497223 */ /* 0x000fe20000000049 */
        /* <DEDUP_REMOVED lines=21> */
[----:B------:R0:W-:Y:S01]  /*4ed0*/  RED.E.ADD.F32.FTZ.RN.STRONG.GPU [R18.64+0x8], R73 ;  /* 0x000008491200798e */ /* 0x0001e2000c10e7a0 */
[----:B------:R-:W-:Y:S05]  /*4ee0*/  BRA `(.L_x_478) ;  /* 0x000000c000007947 */ /* 0x000fea0003800000 */
.L_x_477:
[----:B------:R-:W-:-:S04]  /*4ef0*/  ISETP.NE.U32.AND P0, PT, RZ, c[0x0][0x5f8], PT ;  /* 0x00017e00ff007a0c */ /* 0x000fc80003f05070 */
[----:B------:R-:W-:-:S13]  /*4f00*/  ISETP.NE.AND.EX P0, PT, RZ, c[0x0][0x5fc], PT, P0 ;  /* 0x00017f00ff007a0c */ /* 0x000fda0003f05300 */
[----:B------:R-:W-:Y:S05]  /*4f10*/  @!P0 BRA `(.L_x_478) ;  /* 0x0000009000008947 */ /* 0x000fea0003800000 */
[----:B------:R-:W-:Y:S01]  /*4f20*/  MOV R19, c[0x0][0x610] ;  /* 0x0001840000137a02 */ /* 0x000fe20000000f00 */
[----:B------:R-:W-:-:S03]  /*4f30*/  IMAD R15, R55, c[0x0][0x610], RZ ;  /* 0x00018400370f7a24 */ /* 0x000fc600078e02ff */
[----:B------:R-:W-:Y:S01]  /*4f40*/  SHF.R.S32.HI R9, RZ, 0x1f, R19 ;  /* 0x0000001fff097819 */ /* 0x000fe20000011413 */
[----:B------:R-:W-:-:S04]  /*4f50*/  IMAD.WIDE.U32 R18, R20, R19, c[0x0][0x5f8] ;  /* 0x00017e0014127625 */ /* 0x000fc800078e0013 */
[----:B------:R-:W-:-:S05]  /*4f60*/  IMAD R9, R20, R9, R15 ;  /* 0x0000000914097224 */ /* 0x000fca00078e020f */
[----:B------:R-:W-:-:S05]  /*4f70*/  IADD3 R19, R9, R19, RZ ;  /* 0x0000001309137210 */ /* 0x000fca0007ffe0ff */
[----:B------:R0:W-:Y:S04]  /*4f80*/  RED.E.ADD.F32.FTZ.RN.STRONG.GPU [R18.64], R63 ;  /* 0x0000003f1200798e */ /* 0x0001e8000c10e7a0 */
[----:B------:R0:W-:Y:S04]  /*4f90*/  RED.E.ADD.F32.FTZ.RN.STRONG.GPU [R18.64+0x4], R13 ;  /* 0x0000040d1200798e */ /* 0x0001e8000c10e7a0 */
[----:B------:R0:W-:Y:S02]  /*4fa0*/  RED.E.ADD.F32.FTZ.RN.STRONG.GPU [R18.64+0x8], R73 ;  /* 0x000008491200798e */ /* 0x0001e4000c10e7a0 */
.L_x_478:
[----:B------:R-:W-:Y:S01]  /*4fb0*/  FMUL R9, R34, R58 ;  /* 0x0000003a22097220 */ /* 0x000fe20000400000 */
[C---:B0-----:R-:W-:Y:S01]  /*4fc0*/  FMUL R18, R32.reuse, R59 ;  /* 0x0000003b20127220 */ /* 0x041fe20000400000 */
[----:B------:R-:W-:Y:S01]  /*4fd0*/  FMUL R13, R59, R31 ;  /* 0x0000001f3b0d7220 */ /* 0x000fe20000400000 */
[----:B------:R-:W-:Y:S01]  /*4fe0*/  BSSY B3, `(.L_x_479) ;  /* 0x000003c000037945 */ /* 0x000fe20003800000 */
[----:B------:R-:W-:Y:S01]  /*4ff0*/  FFMA R60, R32, R26, -R9 ;  /* 0x0000001a203c7223 */ /* 0x000fe20000000809 */
[-C--:B------:R-:W-:Y:S01]  /*5000*/  FMUL R32, R26, R29.reuse ;  /* 0x0000001d1a207220 */ /* 0x080fe20000400000 */
[C---:B------:R-:W-:Y:S01]  /*5010*/  FMUL R9, R58.reuse, R30 ;  /* 0x0000001e3a097220 */ /* 0x040fe20000400000 */
[C---:B------:R-:W-:Y:S01]  /*5020*/  FFMA R27, R33.reuse, R58, -R18 ;  /* 0x0000003a211b7223 */ /* 0x040fe20000000812 */
[----:B------:R-:W-:Y:S01]  /*5030*/  FMUL R33, R33, R26 ;  /* 0x0000001a21217220 */ /* 0x000fe20000400000 */
[----:B------:R-:W-:Y:S01]  /*5040*/  FFMA R18, R58, R29, -R13 ;  /* 0x0000001d3a127223 */ /* 0x000fe2000000080d */
[----:B------:R-:W-:Y:S01]  /*5050*/  FFMA R24, R26, R31, -R9 ;  /* 0x0000001f1a187223 */ /* 0x000fe20000000809 */
[----:B------:R-:W-:Y:S01]  /*5060*/  FFMA R32, R59, R30, -R32 ;  /* 0x0000001e3b207223 */ /* 0x000fe20000000820 */
[----:B------:R-:W-:Y:S01]  /*5070*/  FFMA R33, R34, R59, -R33 ;  /* 0x0000003b22217223 */ /* 0x000fe20000000821 */
[----:B------:R-:W-:Y:S01]  /*5080*/  FADD R83, -R18, R83 ;  /* 0x0000005312537221 */ /* 0x000fe20000000100 */
[----:B------:R-:W-:Y:S01]  /*5090*/  FADD R81, -R24, R81 ;  /* 0x0000005118517221 */ /* 0x000fe20000000100 */
[----:B------:R-:W-:Y:S01]  /*50a0*/  FADD R79, -R32, R79 ;  /* 0x0000004f204f7221 */ /* 0x000fe20000000100 */
[----:B------:R-:W-:Y:S05]  /*50b0*/  @!P2 BRA `(.L_x_480) ;  /* 0x000002e00000a947 */ /* 0x000fea0003800000 */
[----:B------:R-:W-:Y:S01]  /*50c0*/  ISETP.NE.U32.AND P0, PT, RZ, c[0x0][0x830], PT ;  /* 0x00020c00ff007a0c */ /* 0x000fe20003f05070 */
[----:B------:R-:W-:Y:S01]  /*50d0*/  CS2R R18, SRZ ;  /* 0x0000000000127805 */ /* 0x000fe2000001ff00 */
[----:B------:R-:W-:Y:S01]  /*50e0*/  MOV R13, RZ ;  /* 0x000000ff000d7202 */ /* 0x000fe20000000f00 */
[----:B------:R-:W-:Y:S01]  /*50f0*/  @P2 FADD R18, RZ, R60 ;  /* 0x0000003cff122221 */ /* 0x000fe20000000000 */
[----:B------:R-:W-:Y:S01]  /*5100*/  ISETP.NE.AND.EX P0, PT, RZ, c[0x0][0x834], PT, P0 ;  /* 0x00020d00ff007a0c */ /* 0x000fe20003f05300 */
[----:B------:R-:W-:Y:S01]  /*5110*/  @P2 FADD R19, RZ, R27 ;  /* 0x0000001bff132221 */ /* 0x000fe20000000000 */
[----:B------:R-:W-:-:S02]  /*5120*/  MOV R15, RZ ;  /* 0x000000ff000f7202 */ /* 0x000fc40000000f00 */
[----:B------:R-:W-:Y:S02]  /*5130*/  MOV R9, RZ ;  /* 0x000000ff00097202 */ /* 0x000fe40000000f00 */
[----:B------:R-:W-:Y:S02]  /*5140*/  @P2 MOV R13, R59 ;  /* 0x0000003b000d2202 */ /* 0x000fe40000000f00 */
[----:B------:R-:W-:Y:S02]  /*5150*/  @P2 MOV R15, R26 ;  /* 0x0000001a000f2202 */ /* 0x000fe40000000f00 */
[----:B------:R-:W-:Y:S01]  /*5160*/  @P2 MOV R9, R58 ;  /* 0x0000003a00092202 */ /* 0x000fe20000000f00 */
[----:B------:R-:W-:Y:S01]  /*5170*/  FADD R29, RZ, R13 ;  /* 0x0000000dff1d7221 */ /* 0x000fe20000000000 */
[----:B------:R-:W-:Y:S01]  /*5180*/  MOV R17, RZ ;  /* 0x000000ff00117202 */ /* 0x000fe20000000f00 */
[----:B------:R-:W-:Y:S01]  /*5190*/  @P2 FADD R17, RZ, R33 ;  /* 0x00000021ff112221 */ /* 0x000fe20000000000 */
[----:B------:R-:W-:Y:S01]  /*51a0*/  FADD R27, RZ, R15 ;  /* 0x0000000fff1b7221 */ /* 0x000fe20000000000 */
[----:B------:R-:W-:Y:S01]  /*51b0*/  FADD R31, RZ, R9 ;  /* 0x00000009ff1f7221 */ /* 0x000fe20000000000 */
[----:B------:R-:W-:Y:S01]  /*51c0*/  FADD R15, RZ, R18 ;  /* 0x00000012ff0f7221 */ /* 0x000fe20000000000 */
[----:B------:R-:W-:Y:S01]  /*51d0*/  FADD R17, RZ, R17 ;  /* 0x00000011ff117221 */ /* 0x000fe20000000000 */
[----:B------:R-:W-:Y:S01]  /*51e0*/  FADD R13, RZ, R19 ;  /* 0x00000013ff0d7221 */ /* 0x000fe20000000000 */
[----:B------:R-:W-:Y:S05]  /*51f0*/  @!P0 BRA `(.L_x_481) ;  /* 0x000000c000008947 */ /* 0x000fea0003800000 */
[----:B------:R-:W-:Y:S01]  /*5200*/  IMAD R18, R38, c[0x0][0x850], RZ ;  /* 0x0002140026127a24 */ /* 0x000fe200078e02ff */
        /* <DEDUP_REMOVED lines=9> */
[----:B------:R0:W-:Y:S01]  /*52a0*/  RED.E.ADD.F32.FTZ.RN.STRONG.GPU [R18.64+0x14], R31 ;  /* 0x0000141f1200798e */ /* 0x0001e2000c10e7a0 */
[----:B------:R-:W-:Y:S05]  /*52b0*/  BRA `(.L_x_480) ;  /* 0x000000e000007947 */ /* 0x000fea0003800000 */
.L_x_481:
        /* <DEDUP_REMOVED lines=13> */
[----:B------:R0:W-:Y:S02]  /*5390*/  RED.E.ADD.F32.FTZ.RN.STRONG.GPU [R18.64+0x14], R31 ;  /* 0x0000141f1200798e */ /* 0x0001e4000c10e7a0 */
.L_x_480:
[----:B------:R-:W-:Y:S05]  /*53a0*/  BSYNC B3 ;  /* 0x0000000000037941 */ /* 0x000fea0003800000 */
.L_x_479:
[----:B------:R-:W-:Y:S01]  /*53b0*/  ISETP.NE.U32.AND P0, PT, RZ, c[0x0][0x498], PT ;  /* 0x00012600ff007a0c */ /* 0x000fe20003f05070 */
[----:B------:R-:W-:Y:S01]  /*53c0*/  FFMA R4, R4, 0.5, RZ ;  /* 0x3f00000004047823 */ /* 0x000fe200000000ff */
[----:B------:R-:W-:-:S02]  /*53d0*/  FSETP.GEU.AND P1, PT, |R57|, c[0x0][0x508], PT ;  /* 0x0001420039007a0b */ /* 0x000fc40003f2e200 */
[----:B------:R-:W-:Y:S02]  /*53e0*/  ISETP.NE.AND.EX P0, PT, RZ, c[0x0][0x49c], PT, P0 ;  /* 0x00012700ff007a0c */ /* 0x000fe40003f05300 */
[----:B------:R-:W-:-:S11]  /*53f0*/  FSEL R9, R4, RZ, P1 ;  /* 0x000000ff04097208 */ /* 0x000fd60000800000 */
[----:B------:R-:W-:Y:S05]  /*5400*/  @!P0 BRA `(.L_x_419) ;  /* 0x0000003000008947 */ /* 0x000fea0003800000 */
[----:B------:R-:W-:-:S04]  /*5410*/  IADD3 R22, P0, R22, c[0x0][0x498], RZ ;  /* 0x0001260016167a10 */ /* 0x000fc80007f1e0ff */
[----:B------:R-:W-:-:S05]  /*5420*/  IADD3.X R23, R28, c[0x0][0x49c], RZ, P0, !PT ;  /* 0x000127001c177a10 */ /* 0x000fca00007fe4ff */
[----:B------:R1:W-:Y:S04]  /*5430*/  RED.E.ADD.F32.FTZ.RN.STRONG.GPU [R22.64], R9 ;  /* 0x000000091600798e */ /* 0x0003e8000c10e7a0 */
.L_x_419:
[----:B------:R-:W-:Y:S05]  /*5440*/  BSYNC B2 ;  /* 0x0000000000027941 */ /* 0x000fea0003800000 */
.L_x_418:
[----:B------:R-:W-:Y:S01]  /*5450*/  ISETP.NE.U32.AND P0, PT, RZ, c[0x0][0x788], PT ;  /* 0x0001e200ff007a0c */ /* 0x000fe20003f05070 */
[----:B0-----:R-:W-:-:S03]  /*5460*/  FADD R13, RZ, -R85 ;  /* 0x80000055ff0d7221 */ /* 0x001fc60000000000 */
[----:B------:R-:W-:-:S13]  /*5470*/  ISETP.NE.AND.EX P0, PT, RZ, c[0x0][0x78c], PT, P0 ;  /* 0x0001e300ff007a0c */ /* 0x000fda0003f05300 */
[----:B------:R-:W-:Y:S05]  /*5480*/  @!P0 BRA `(.L_x_482) ;  /* 0x0000007000008947 */ /* 0x000fea0003800000 */
[----:B------:R-:W-:Y:S01]  /*5490*/  MOV R19, c[0x0][0x7a8] ;  /* 0x0001ea0000137a02 */ /* 0x000fe20000000f00 */
[----:B-1----:R-:W-:-:S04]  /*54a0*/  IMAD R9, R53, c[0x0][0x7a8], RZ ;  /* 0x0001ea0035097a24 */ /* 0x002fc800078e02ff */
[C---:B------:R-:W-:Y:S02]  /*54b0*/  IMAD R9, R54.reuse, UR10, R9 ;  /* 0x0000000a36097c24 */ /* 0x040fe4000f8e0209 */
[----:B------:R-:W-:-:S05]  /*54c0*/  IMAD.WIDE.U32 R18, R54, R19, c[0x0][0x788] ;  /* 0x0001e20036127625 */ /* 0x000fca00078e0013 */
[----:B------:R-:W-:-:S05]  /*54d0*/  IADD3 R19, R19, R9, RZ ;  /* 0x0000000913137210 */ /* 0x000fca0007ffe0ff */
[----:B------:R0:W-:Y:S01]  /*54e0*/  RED.E.ADD.F32.FTZ.RN.STRONG.GPU [R18.64], R13 ;  /* 0x0000000d1200798e */ /* 0x0001e2000c10e7a0 */
[----:B------:R-:W-:Y:S05]  /*54f0*/  BRA `(.L_x_483) ;  /* 0x0000009000007947 */ /* 0x000fea0003800000 */
.L_x_482:
[----:B------:R-:W-:-:S04]  /*5500*/  ISETP.NE.U32.AND P0, PT, RZ, c[0x0][0x230], PT ;  /* 0x00008c00ff007a0c */ /* 0x000fc80003f05070 */
[----:B------:R-:W-:-:S13]  /*5510*/  ISETP.NE.AND.EX P0, PT, RZ, c[0x0][0x234], PT, P0 ;  /* 0x00008d00ff007a0c */ /* 0x000fda0003f05300 */
[----:B------:R-:W-:Y:S05]  /*5520*/  @!P0 BRA `(.L_x_483) ;  /* 0x0000006000008947 */ /* 0x000fea0003800000 */
[----:B------:R-:W-:Y:S01]  /*5530*/  MOV R19, c[0x0][0x248] ;  /* 0x0000920000137a02 */ /* 0x000fe20000000f00 */
[----:B------:R-:W-:-:S04]  /*5540*/  IMAD R4, R53, c[0x0][0x248], RZ ;  /* 0x0000920035047a24 */ /* 0x000fc800078e02ff */
[C---:B------:R-:W-:Y:S02]  /*5550*/  IMAD R45, R54.reuse, R45, R4 ;  /* 0x0000002d362d7224 */ /* 0x040fe400078e0204 */
[----:B------:R-:W-:-:S05]  /*5560*/  IMAD.WIDE.U32 R18, R54, R19, c[0x0][0x230] ;  /* 0x00008c0036127625 */ /* 0x000fca00078e0013 */
[----:B------:R-:W-:-:S05]  /*5570*/  IADD3 R19, R45, R19, RZ ;  /* 0x000000132d137210 */ /* 0x000fca0007ffe0ff */
[----:B------:R0:W-:Y:S02]  /*5580*/  RED.E.ADD.F32.FTZ.RN.STRONG.GPU [R18.64], R13 ;  /* 0x0000000d1200798e */ /* 0x0001e4000c10e7a0 */
.L_x_483:
[----:B------:R-:W-:Y:S01]  /*5590*/  ISETP.NE.U32.AND P0, PT, RZ, c[0x0][0xb88], PT ;  /* 0x0002e200ff007a0c */ /* 0x000fe20003f05070 */
[----:B------:R-:W-:-:S03]  /*55a0*/  FADD R85, RZ, R85 ;  /* 0x00000055ff557221 */ /* 0x000fc60000000000 */
[----:B------:R-:W-:Y:S01]  /*55b0*/  ISETP.NE.AND.EX P0, PT, RZ, c[0x0][0xb8c], PT, P0 ;  /* 0x0002e300ff007a0c */ /* 0x000fe20003f05300 */
[-C--:B------:R-:W-:Y:S01]  /*55c0*/  FFMA R25, R36, R85.reuse, R25 ;  /* 0x0000005524197223 */ /* 0x080fe20000000019 */
[-C--:B------:R-:W-:Y:S01]  /*55d0*/  FFMA R14, R37, R85.reuse, R14 ;  /* 0x00000055250e7223 */ /* 0x080fe2000000000e */
[-C--:B------:R-:W-:Y:S01]  /*55e0*/  FFMA R16, R35, R85.reuse, R16 ;  /* 0x0000005523107223 */ /* 0x080fe20000000010 */
[-C--:B------:R-:W-:Y:S01]  /*55f0*/  FFMA R3, R3, R85.reuse, RZ ;  /* 0x0000005503037223 */ /* 0x080fe200000000ff */
[-C--:B------:R-:W-:Y:S01]  /*5600*/  FFMA R2, R2, R85.reuse, RZ ;  /* 0x0000005502027223 */ /* 0x080fe200000000ff */
[----:B------:R-:W-:Y:S01]  /*5610*/  FFMA R0, R0, R85, RZ ;  /* 0x0000005500007223 */ /* 0x000fe200000000ff */
[----:B------:R-:W-:Y:S01]  /*5620*/  FADD R25, RZ, R25 ;  /* 0x00000019ff197221 */ /* 0x000fe20000000000 */
[----:B0-----:R-:W-:Y:S01]  /*5630*/  FADD R13, RZ, R14 ;  /* 0x0000000eff0d7221 */ /* 0x001fe20000000000 */
[----:B------:R-:W-:-:S04]  /*5640*/  FADD R17, RZ, R16 ;  /* 0x00000010ff117221 */ /* 0x000fc80000000000 */
[----:B------:R-:W-:Y:S05]  /*5650*/  @!P0 BRA `(.L_x_484) ;  /* 0x000000a000008947 */ /* 0x000fea0003800000 */
[----:B-1----:R-:W-:Y:S02]  /*5660*/  SHF.R.S32.HI R9, RZ, 0x1f, R20 ;  /* 0x0000001fff097819 */ /* 0x002fe40000011414 */
        /* <DEDUP_REMOVED lines=9> */
.L_x_484:
[----:B------:R-:W-:-:S04]  /*5700*/  ISETP.NE.U32.AND P0, PT, RZ, c[0x0][0x630], PT ;  /* 0x00018c00ff007a0c */ /* 0x000fc80003f05070 */
[----:B------:R-:W-:-:S13]  /*5710*/  ISETP.NE.AND.EX P0, PT, RZ, c[0x0][0x634], PT, P0 ;  /* 0x00018d00ff007a0c */ /* 0x000fda0003f05300 */
[----:B------:R-:W-:Y:S05]  /*5720*/  @!P0 BRA `(.L_x_485) ;  /* 0x0000009000008947 */ /* 0x000fea0003800000 */
[----:B------:R-:W-:Y:S01]  /*5730*/  MOV R15, c[0x0][0x648] ;  /* 0x00019200000f7a02 */ /* 0x000fe20000000f00 */
[----:B------:R-:W-:-:S03]  /*5740*/  IMAD R4, R55, c[0x0][0x648], RZ ;  /* 0x0001920037047a24 */ /* 0x000fc600078e02ff */
[----:B-1----:R-:W-:Y:S01]  /*5750*/  SHF.R.S32.HI R9, RZ, 0x1f, R15 ;  /* 0x0000001fff097819 */ /* 0x002fe2000001140f */
[----:B------:R-:W-:-:S04]  /*5760*/  IMAD.WIDE.U32 R14, R20, R15, c[0x0][0x630] ;  /* 0x00018c00140e7625 */ /* 0x000fc800078e000f */
[----:B------:R-:W-:-:S05]  /*5770*/  IMAD R9, R20, R9, R4 ;  /* 0x0000000914097224 */ /* 0x000fca00078e0204 */
[----:B------:R-:W-:-:S05]  /*5780*/  IADD3 R15, R9, R15, RZ ;  /* 0x0000000f090f7210 */ /* 0x000fca0007ffe0ff */
[----:B------:R0:W-:Y:S04]  /*5790*/  RED.E.ADD.F32.FTZ.RN.STRONG.GPU [R14.64], R25 ;  /* 0x000000190e00798e */ /* 0x0001e8000c10e7a0 */
[----:B------:R0:W-:Y:S04]  /*57a0*/  RED.E.ADD.F32.FTZ.RN.STRONG.GPU [R14.64+0x4], R13 ;  /* 0x0000040d0e00798e */ /* 0x0001e8000c10e7a0 */
[----:B------:R0:W-:Y:S02]  /*57b0*/  RED.E.ADD.F32.FTZ.RN.STRONG.GPU [R14.64+0x8], R17 ;  /* 0x000008110e00798e */ /* 0x0001e4000c10e7a0 */
.L_x_485:
[----:B------:R-:W-:Y:S01]  /*57c0*/  ISETP.GE.AND P0, PT, R51, RZ, PT ;  /* 0x000000ff3300720c */ /* 0x000fe20003f06270 */
[----:B------:R-:W-:Y:S01]  /*57d0*/  FMUL R26, R41, R41 ;  /* 0x00000029291a7220 */ /* 0x000fe20000400000 */
[C---:B------:R-:W-:Y:S01]  /*57e0*/  FMUL R30, R39.reuse, R39 ;  /* 0x00000027271e7220 */ /* 0x040fe20000400000 */
[-C--:B------:R-:W-:Y:S01]  /*57f0*/  FMUL R28, R39, R41.reuse ;  /* 0x00000029271c7220 */ /* 0x080fe20000400000 */
[----:B------:R-:W-:Y:S01]  /*5800*/  FSEL R31, R42, RZ, P0 ;  /* 0x000000ff2a1f7208 */ /* 0x000fe20000000000 */
[CC--:B0-----:R-:W-:Y:S01]  /*5810*/  FMUL R25, R40.reuse, R40.reuse ;  /* 0x0000002828197220 */ /* 0x0c1fe20000400000 */
[----:B------:R-:W-:Y:S01]  /*5820*/  FSEL R27, R43, RZ, P0 ;  /* 0x000000ff2b1b7208 */ /* 0x000fe20000000000 */
[-C--:B------:R-:W-:Y:S01]  /*5830*/  FMUL R14, R40, R41.reuse ;  /* 0x00000029280e7220 */ /* 0x080fe20000400000 */
[----:B------:R-:W-:Y:S01]  /*5840*/  FSEL R16, R44, RZ, P0 ;  /* 0x000000ff2c107208 */ /* 0x000fe20000000000 */
[C---:B------:R-:W-:Y:S01]  /*5850*/  FMUL R17, R39.reuse, R40 ;  /* 0x0000002827117220 */ /* 0x040fe20000400000 */
[-C--:B-1----:R-:W-:Y:S01]  /*5860*/  FMUL R9, R39, R46.reuse ;  /* 0x0000002e27097220 */ /* 0x082fe20000400000 */
[CC--:B------:R-:W-:Y:S01]  /*5870*/  FMUL R24, R41.reuse, R46.reuse ;  /* 0x0000002e29187220 */ /* 0x0c0fe20000400000 */
[----:B------:R-:W-:Y:S01]  /*5880*/  FMUL R15, R40, R46 ;  /* 0x0000002e280f7220 */ /* 0x000fe20000400000 */
[----:B------:R-:W-:Y:S01]  /*5890*/  FMUL R4, R50, R41 ;  /* 0x0000002932047220 */ /* 0x000fe20000400000 */
[CC--:B------:R-:W-:Y:S01]  /*58a0*/  FMUL R18, R48.reuse, R40.reuse ;  /* 0x0000002830127220 */ /* 0x0c0fe20000400000 */
[C---:B------:R-:W-:Y:S01]  /*58b0*/  FMUL R22, R48.reuse, R39 ;  /* 0x0000002730167220 */ /* 0x040fe20000400000 */
[-C--:B------:R-:W-:Y:S01]  /*58c0*/  FMUL R35, R48, R41.reuse ;  /* 0x0000002930237220 */ /* 0x080fe20000400000 */
[----:B------:R-:W-:Y:S01]  /*58d0*/  FFMA R37, R41, R41, R26 ;  /* 0x0000002929257223 */ /* 0x000fe2000000001a */
[C---:B------:R-:W-:Y:S01]  /*58e0*/  FFMA R63, R39.reuse, R39, R30 ;  /* 0x00000027273f7223 */ /* 0x040fe2000000001e */
[C---:B------:R-:W-:Y:S01]  /*58f0*/  FFMA R58, R39.reuse, R41, R28 ;  /* 0x00000029273a7223 */ /* 0x040fe2000000001c */
[----:B------:R-:W-:Y:S01]  /*5900*/  FMUL R57, R50, R39 ;  /* 0x0000002732397220 */ /* 0x000fe20000400000 */
[C---:B------:R-:W-:Y:S01]  /*5910*/  FMUL R13, R52.reuse, R40 ;  /* 0x00000028340d7220 */ /* 0x040fe20000400000 */
[C---:B------:R-:W-:Y:S01]  /*5920*/  FMUL R19, R52.reuse, R41 ;  /* 0x0000002934137220 */ /* 0x040fe20000400000 */
[----:B------:R-:W-:Y:S01]  /*5930*/  FMUL R23, R52, R39 ;  /* 0x0000002734177220 */ /* 0x000fe20000400000 */
[----:B------:R-:W-:Y:S01]  /*5940*/  FMUL R48, R48, R46 ;  /* 0x0000002e30307220 */ /* 0x000fe20000400000 */
[CC--:B------:R-:W-:Y:S01]  /*5950*/  FFMA R61, R40.reuse, R40.reuse, R25 ;  /* 0x00000028283d7223 */ /* 0x0c0fe20000000019 */
[----:B------:R-:W-:Y:S01]  /*5960*/  FFMA R36, R40, R41, R14 ;  /* 0x0000002928247223 */ /* 0x000fe2000000000e */
[C---:B------:R-:W-:Y:S01]  /*5970*/  FFMA R59, R39.reuse, R40, R17 ;  /* 0x00000028273b7223 */ /* 0x040fe20000000011 */
[-C--:B------:R-:W-:Y:S01]  /*5980*/  FFMA R33, R39, R46.reuse, R9 ;  /* 0x0000002e27217223 */ /* 0x080fe20000000009 */
[----:B------:R-:W-:Y:S01]  /*5990*/  FFMA R44, R41, R46, R24 ;  /* 0x0000002e292c7223 */ /* 0x000fe20000000018 */
[C---:B------:R-:W-:Y:S01]  /*59a0*/  FMUL R28, R16.reuse, R39 ;  /* 0x00000027101c7220 */ /* 0x040fe20000400000 */
[-C--:B------:R-:W-:Y:S01]  /*59b0*/  FMUL R26, R16, R41.reuse ;  /* 0x00000029101a7220 */ /* 0x080fe20000400000 */
[----:B------:R-:W-:Y:S01]  /*59c0*/  FMUL R29, R31, R41 ;  /* 0x000000291f1d7220 */ /* 0x000fe20000400000 */
[C---:B------:R-:W-:Y:S01]  /*59d0*/  FMUL R30, R27.reuse, R39 ;  /* 0x000000271b1e7220 */ /* 0x040fe20000400000 */
[-C--:B------:R-:W-:Y:S01]  /*59e0*/  FMUL R45, R50, R40.reuse ;  /* 0x00000028322d7220 */ /* 0x080fe20000400000 */
[-C--:B------:R-:W-:Y:S01]  /*59f0*/  FMUL R25, R16, R40.reuse ;  /* 0x0000002810197220 */ /* 0x080fe20000400000 */
[C---:B------:R-:W-:Y:S01]  /*5a00*/  FMUL R41, R27.reuse, R41 ;  /* 0x000000291b297220 */ /* 0x040fe20000400000 */
[-C--:B------:R-:W-:Y:S01]  /*5a10*/  FMUL R32, R27, R40.reuse ;  /* 0x000000281b207220 */ /* 0x080fe20000400000 */
[C---:B------:R-:W-:Y:S01]  /*5a20*/  FMUL R42, R31.reuse, R40 ;  /* 0x000000281f2a7220 */ /* 0x040fe20000400000 */
[----:B------:R-:W-:Y:S01]  /*5a30*/  FMUL R39, R31, R39 ;  /* 0x000000271f277220 */ /* 0x000fe20000400000 */
[-C--:B------:R-:W-:Y:S01]  /*5a40*/  FMUL R50, R50, R46.reuse ;  /* 0x0000002e32327220 */ /* 0x080fe20000400000 */
[-C--:B------:R-:W-:Y:S01]  /*5a50*/  FMUL R52, R52, R46.reuse ;  /* 0x0000002e34347220 */ /* 0x080fe20000400000 */
[-C--:B------:R-:W-:Y:S01]  /*5a60*/  FFMA R43, R40, R46.reuse, R15 ;  /* 0x0000002e282b7223 */ /* 0x080fe2000000000f */
[-C--:B------:R-:W-:Y:S01]  /*5a70*/  FMUL R16, R16, R46.reuse ;  /* 0x0000002e10107220 */ /* 0x080fe20000400000 */
[-C--:B------:R-:W-:Y:S01]  /*5a80*/  FMUL R27, R27, R46.reuse ;  /* 0x0000002e1b1b7220 */ /* 0x080fe20000400000 */
[-C--:B------:R-:W-:Y:S01]  /*5a90*/  FMUL R31, R31, R46.reuse ;  /* 0x0000002e1f1f7220 */ /* 0x080fe20000400000 */
[----:B------:R-:W-:Y:S01]  /*5aa0*/  FMUL R46, R46, R46 ;  /* 0x0000002e2e2e7220 */ /* 0x000fe20000400000 */
[----:B------:R-:W-:Y:S01]  /*5ab0*/  FADD R15, R4, R4 ;  /* 0x00000004040f7221 */ /* 0x000fe20000000000 */
[----:B------:R-:W-:Y:S01]  /*5ac0*/  FADD R13, R13, R13 ;  /* 0x0000000d0d0d7221 */ /* 0x000fe20000000000 */
[----:B------:R-:W-:Y:S01]  /*5ad0*/  FADD R4, R48, R48 ;  /* 0x0000003030047221 */ /* 0x000fe20000000000 */
[----:B------:R-:W-:Y:S01]  /*5ae0*/  FADD R24, R45, R45 ;  /* 0x0000002d2d187221 */ /* 0x000fe20000000000 */
[----:B------:R-:W-:Y:S01]  /*5af0*/  FFMA R17, R46, 2, R37 ;  /* 0x400000002e117823 */ /* 0x000fe20000000025 */
[--C-:B------:R-:W-:Y:S01]  /*5b00*/  FADD R37, -R13, R15.reuse ;  /* 0x0000000f0d257221 */ /* 0x100fe20000000100 */
[----:B------:R-:W-:Y:S01]  /*5b10*/  FADD R40, R4, R15 ;  /* 0x0000000f04287221 */ /* 0x000fe20000000000 */
[C-C-:B------:R-:W-:Y:S01]  /*5b20*/  FADD R15, R33.reuse, R36.reuse ;  /* 0x00000024210f7221 */ /* 0x140fe20000000000 */
[----:B------:R-:W-:Y:S01]  /*5b30*/  FADD R62, R33, -R36 ;  /* 0x80000024213e7221 */ /* 0x000fe20000000000 */
[----:B------:R-:W-:Y:S01]  /*5b40*/  FADD R34, R22, R22 ;  /* 0x0000001616227221 */ /* 0x000fe20000000000 */
[----:B------:R-:W-:Y:S01]  /*5b50*/  FFMA R33, R19, 2, R24 ;  /* 0x4000000013217823 */ /* 0x000fe20000000018 */
[----:B------:R-:W-:Y:S01]  /*5b60*/  FADD R9, -R4, R13 ;  /* 0x0000000d04097221 */ /* 0x000fe20000000100 */
[C-C-:B------:R-:W-:Y:S01]  /*5b70*/  FADD R4, R43.reuse, -R58.reuse ;  /* 0x8000003a2b047221 */ /* 0x140fe20000000000 */
[----:B------:R-:W-:Y:S01]  /*5b80*/  FADD R13, R43, R58 ;  /* 0x0000003a2b0d7221 */ /* 0x000fe20000000000 */
[--C-:B------:R-:W-:Y:S01]  /*5b90*/  FADD R36, R24, R34.reuse ;  /* 0x0000002218247221 */ /* 0x100fe20000000000 */
[----:B------:R-:W-:Y:S01]  /*5ba0*/  FFMA R58, R22, 4, R33 ;  /* 0x40800000163a7823 */ /* 0x000fe20000000021 */
[----:B------:R-:W-:Y:S01]  /*5bb0*/  FFMA R34, R19, 2, R34 ;  /* 0x4000000013227823 */ /* 0x000fe20000000022 */
[C---:B------:R-:W-:Y:S01]  /*5bc0*/  FADD R22, R50.reuse, R50 ;  /* 0x0000003232167221 */ /* 0x040fe20000000000 */
[----:B------:R-:W-:Y:S01]  /*5bd0*/  FMUL R50, R50, 4 ;  /* 0x4080000032327820 */ /* 0x000fe20000400000 */
[C---:B------:R-:W-:Y:S01]  /*5be0*/  FFMA R14, R46.reuse, 2, R61 ;  /* 0x400000002e0e7823 */ /* 0x040fe2000000003d */
[----:B------:R-:W-:Y:S01]  /*5bf0*/  FFMA R64, R46, 2, R63 ;  /* 0x400000002e407823 */ /* 0x000fe2000000003f */
[----:B------:R-:W-:Y:S01]  /*5c00*/  FFMA R45, R45, 4, R34 ;  /* 0x408000002d2d7823 */ /* 0x000fe20000000022 */
[----:B------:R-:W-:Y:S01]  /*5c10*/  FFMA R46, R19, 4, R36 ;  /* 0x40800000132e7823 */ /* 0x000fe20000000024 */
[----:B------:R-:W-:Y:S01]  /*5c20*/  FADD R33, R18, R18 ;  /* 0x0000001212217221 */ /* 0x000fe20000000000 */
[----:B------:R-:W-:Y:S01]  /*5c30*/  FADD R35, R35, R35 ;  /* 0x0000002323237221 */ /* 0x000fe20000000000 */
[----:B------:R-:W-:Y:S01]  /*5c40*/  FFMA R50, R23, 2, R50 ;  /* 0x4000000017327823 */ /* 0x000fe20000000032 */
[----:B------:R-:W-:Y:S01]  /*5c50*/  FADD R34, RZ, -R0 ;  /* 0x80000000ff227221 */ /* 0x000fe20000000000 */
[----:B------:R-:W-:Y:S01]  /*5c60*/  FADD R19, R57, R57 ;  /* 0x0000003939137221 */ /* 0x000fe20000000000 */
[----:B------:R-:W-:Y:S01]  /*5c70*/  FADD R18, R52, R52 ;  /* 0x0000003434127221 */ /* 0x000fe20000000000 */
[C-C-:B------:R-:W-:Y:S01]  /*5c80*/  FADD R63, R44.reuse, R59.reuse ;  /* 0x0000003b2c3f7221 */ /* 0x140fe20000000000 */
[----:B------:R-:W-:Y:S01]  /*5c90*/  FADD R65, R44, -R59 ;  /* 0x8000003b2c417221 */ /* 0x000fe20000000000 */
[----:B------:R-:W-:Y:S01]  /*5ca0*/  FFMA R44, R23, 2, R22 ;  /* 0x40000000172c7823 */ /* 0x000fe20000000016 */
[----:B------:R-:W-:Y:S01]  /*5cb0*/  FFMA R24, R52, 4, R33 ;  /* 0x4080000034187823 */ /* 0x000fe20000000021 */
[----:B------:R-:W-:Y:S01]  /*5cc0*/  FADD R22, R22, -R35 ;  /* 0x8000002316167221 */ /* 0x000fe20000000000 */
[----:B------:R-:W-:Y:S01]  /*5cd0*/  FADD R61, -R35, R50 ;  /* 0x00000032233d7221 */ /* 0x000fe20000000100 */
[----:B------:R-:W-:Y:S01]  /*5ce0*/  FADD R23, R34, R79 ;  /* 0x0000004f22177221 */ /* 0x000fe20000000000 */
[C---:B------:R-:W-:Y:S01]  /*5cf0*/  FADD R59, R18.reuse, R33 ;  /* 0x00000021123b7221 */ /* 0x040fe20000000000 */
[----:B------:R-:W-:Y:S01]  /*5d00*/  FADD R52, R18, -R19 ;  /* 0x8000001312347221 */ /* 0x000fe20000000000 */
[----:B------:R-:W-:Y:S01]  /*5d10*/  FADD R41, R41, R41 ;  /* 0x0000002929297221 */ /* 0x000fe20000000000 */
[----:B------:R-:W-:Y:S01]  /*5d20*/  FADD R35, R42, R42 ;  /* 0x0000002a2a237221 */ /* 0x000fe20000000000 */
[----:B------:R-:W-:Y:S01]  /*5d30*/  FADD R34, R16, R16 ;  /* 0x0000001010227221 */ /* 0x000fe20000000000 */
[----:B------:R-:W-:Y:S01]  /*5d40*/  FADD R18, RZ, -R3 ;  /* 0x80000003ff127221 */ /* 0x000fe20000000000 */
[----:B------:R-:W-:Y:S01]  /*5d50*/  FADD R60, -R19, R24 ;  /* 0x00000018133c7221 */ /* 0x000fe20000000100 */
[----:B------:R-:W-:Y:S01]  /*5d60*/  FFMA R24, R48, 4, R37 ;  /* 0x4080000030187823 */ /* 0x000fe20000000025 */
[----:B------:R-:W-:Y:S01]  /*5d70*/  FADD R19, -R34, R35 ;  /* 0x0000002322137221 */ /* 0x000fe20000000100 */
[----:B------:R-:W-:Y:S01]  /*5d80*/  FADD R43, -R35, R41 ;  /* 0x00000029232b7221 */ /* 0x000fe20000000100 */
[----:B------:R-:W-:Y:S01]  /*5d90*/  FADD R36, RZ, -R2 ;  /* 0x80000002ff247221 */ /* 0x000fe20000000000 */
[----:B------:R-:W-:Y:S01]  /*5da0*/  FADD R33, R18, R83 ;  /* 0x0000005312217221 */ /* 0x000fe20000000000 */
[----:B------:R-:W-:Y:S01]  /*5db0*/  FADD R37, R34, R41 ;  /* 0x0000002922257221 */ /* 0x000fe20000000000 */
[----:B------:R-:W-:Y:S01]  /*5dc0*/  FADD R35, R29, R29 ;  /* 0x0000001d1d237221 */ /* 0x000fe20000000000 */
[----:B------:R-:W-:Y:S01]  /*5dd0*/  FADD R18, RZ, -R83 ;  /* 0x80000053ff127221 */ /* 0x000fe20000000000 */
[----:B------:R-:W-:Y:S01]  /*5de0*/  FADD R34, R32, R32 ;  /* 0x0000002020227221 */ /* 0x000fe20000000000 */
[----:B------:R-:W-:Y:S01]  /*5df0*/  FADD R48, R36, R81 ;  /* 0x0000005124307221 */ /* 0x000fe20000000000 */
[----:B------:R-:W-:Y:S01]  /*5e00*/  FMUL R57, R33, R40 ;  /* 0x0000002821397220 */ /* 0x000fe20000400000 */
[----:B------:R-:W-:Y:S01]  /*5e10*/  FFMA R35, R28, 2, R35 ;  /* 0x400000001c237823 */ /* 0x000fe20000000023 */
[----:B------:R-:W-:Y:S01]  /*5e20*/  FADD R79, RZ, -R79 ;  /* 0x8000004fff4f7221 */ /* 0x000fe20000000000 */
[-C--:B------:R-:W-:Y:S01]  /*5e30*/  FMUL R36, R62, R18.reuse ;  /* 0x000000123e247220 */ /* 0x080fe20000400000 */
[----:B------:R-:W-:Y:S01]  /*5e40*/  FFMA R41, R29, 2, R34 ;  /* 0x400000001d297823 */ /* 0x000fe20000000022 */
[----:B------:R-:W-:Y:S01]  /*5e50*/  FFMA R50, R48, R45, R57 ;  /* 0x0000002d30327223 */ /* 0x000fe20000000039 */
[----:B------:R-:W-:Y:S01]  /*5e60*/  FFMA R35, R32, 4, R35 ;  /* 0x4080000020237823 */ /* 0x000fe20000000023 */
[----:B------:R-:W-:Y:S01]  /*5e70*/  FFMA R45, R63, R79, -R36 ;  /* 0x0000004f3f2d7223 */ /* 0x000fe20000000824 */
[C---:B------:R-:W-:Y:S01]  /*5e80*/  FFMA R32, R28.reuse, 4, R41 ;  /* 0x408000001c207823 */ /* 0x040fe20000000029 */
[----:B------:R-:W-:Y:S01]  /*5e90*/  FFMA R36, R28, 2, R34 ;  /* 0x400000001c247823 */ /* 0x000fe20000000022 */
[----:B------:R-:W-:Y:S01]  /*5ea0*/  FADD R41, R30, R30 ;  /* 0x0000001e1e297221 */ /* 0x000fe20000000000 */
[C---:B------:R-:W-:Y:S01]  /*5eb0*/  FMUL R30, R31.reuse, 4 ;  /* 0x408000001f1e7820 */ /* 0x040fe20000400000 */
[----:B------:R-:W-:Y:S01]  /*5ec0*/  FADD R28, R31, R31 ;  /* 0x0000001f1f1c7221 */ /* 0x000fe20000000000 */
[----:B------:R-:W-:Y:S01]  /*5ed0*/  FADD R31, R26, R26 ;  /* 0x0000001a1a1f7221 */ /* 0x000fe20000000000 */
[C---:B------:R-:W-:Y:S01]  /*5ee0*/  FADD R26, R27.reuse, R27 ;  /* 0x0000001b1b1a7221 */ /* 0x040fe20000000000 */
[----:B------:R-:W-:Y:S01]  /*5ef0*/  FMUL R34, R27, 4 ;  /* 0x408000001b227820 */ /* 0x000fe20000400000 */
[C---:B------:R-:W-:Y:S01]  /*5f00*/  FFMA R30, R25.reuse, 2, R30 ;  /* 0x40000000191e7823 */ /* 0x040fe2000000001e */
[----:B------:R-:W-:Y:S01]  /*5f10*/  FFMA R27, R25, 2, R28 ;  /* 0x40000000191b7823 */ /* 0x000fe2000000001c */
[----:B------:R-:W-:Y:S01]  /*5f20*/  FADD R25, R28, -R41 ;  /* 0x800000291c197221 */ /* 0x000fe20000000000 */
[C---:B------:R-:W-:Y:S01]  /*5f30*/  FFMA R34, R39.reuse, 2, R34 ;  /* 0x4000000027227823 */ /* 0x040fe20000000022 */
[----:B------:R-:W-:Y:S01]  /*5f40*/  FFMA R28, R39, 2, R26 ;  /* 0x40000000271c7823 */ /* 0x000fe2000000001a */
[-C--:B------:R-:W-:Y:S01]  /*5f50*/  FMUL R39, R46, R33.reuse ;  /* 0x000000212e277220 */ /* 0x080fe20000400000 */
[----:B------:R-:W-:Y:S01]  /*5f60*/  FMUL R40, R62, R33 ;  /* 0x000000213e287220 */ /* 0x000fe20000400000 */
[----:B------:R-:W-:Y:S01]  /*5f70*/  FADD R41, -R41, R30 ;  /* 0x0000001e29297221 */ /* 0x000fe20000000100 */
[----:B------:R-:W-:Y:S01]  /*5f80*/  FADD R14, R14, -1 ;  /* 0xbf8000000e0e7421 */ /* 0x000fe20000000000 */
[-C--:B------:R-:W-:Y:S01]  /*5f90*/  FFMA R44, R44, R23.reuse, R39 ;  /* 0x000000172c2c7223 */ /* 0x080fe20000000027 */
[----:B------:R-:W-:Y:S01]  /*5fa0*/  FADD R39, R17, -1 ;  /* 0xbf80000011277421 */ /* 0x000fe20000000000 */
[----:B------:R-:W-:Y:S01]  /*5fb0*/  FFMA R57, R63, R23, -R40 ;  /* 0x000000173f397223 */ /* 0x000fe20000000828 */
[----:B------:R-:W-:Y:S01]  /*5fc0*/  FADD R40, RZ, -R81 ;  /* 0x80000051ff287221 */ /* 0x000fe20000000000 */
[----:B------:R-:W-:Y:S01]  /*5fd0*/  FFMA R43, R16, 4, R43 ;  /* 0x40800000102b7823 */ /* 0x000fe2000000002b */
[----:B------:R-:W-:Y:S01]  /*5fe0*/  FMUL R30, R48, R61 ;  /* 0x0000003d301e7220 */ /* 0x000fe20000400000 */
[----:B------:R-:W-:Y:S01]  /*5ff0*/  FADD R26, R26, -R31 ;  /* 0x8000001f1a1a7221 */ /* 0x000fe20000000000 */
[----:B------:R-:W-:Y:S01]  /*6000*/  FADD R34, -R31, R34 ;  /* 0x000000221f227221 */ /* 0x000fe20000000100 */
[----:B------:R-:W-:Y:S01]  /*6010*/  FMUL R16, R39, R18 ;  /* 0x0000001227107220 */ /* 0x000fe20000400000 */
[----:B------:R-:W-:Y:S01]  /*6020*/  FFMA R29, R29, 4, R36 ;  /* 0x408000001d1d7823 */ /* 0x000fe20000000024 */
[----:B------:R-:W-:Y:S01]  /*6030*/  FMUL R31, R23, R58 ;  /* 0x0000003a171f7220 */ /* 0x000fe20000400000 */
[C---:B------:R-:W-:Y:S01]  /*6040*/  FFMA R45, R14.reuse, R40, R45 ;  /* 0x000000280e2d7223 */ /* 0x040fe2000000002d */
[----:B------:R-:W-:Y:S01]  /*6050*/  FFMA R57, R14, R48, R57 ;  /* 0x000000300e397223 */ /* 0x000fe20000000039 */
[----:B------:R-:W-:Y:S01]  /*6060*/  ISETP.NE.U32.AND P0, PT, RZ, c[0x0][0xb18], PT ;  /* 0x0002c600ff007a0c */ /* 0x000fe20003f05070 */
[----:B------:R-:W-:Y:S01]  /*6070*/  FFMA R60, R33, R60, R30 ;  /* 0x0000003c213c7223 */ /* 0x000fe2000000001e */
[----:B------:R-:W-:Y:S01]  /*6080*/  FADD R14, RZ, R18 ;  /* 0x00000012ff0e7221 */ /* 0x000fe20000000000 */
[----:B------:R-:W-:Y:S01]  /*6090*/  FFMA R30, R15, R40, R16 ;  /* 0x000000280f1e7223 */ /* 0x000fe20000000010 */
[C---:B------:R-:W-:Y:S01]  /*60a0*/  FMUL R37, R18.reuse, R37 ;  /* 0x0000002512257220 */ /* 0x040fe20000400000 */
[----:B------:R-:W-:Y:S01]  /*60b0*/  FMUL R41, R18, R41 ;  /* 0x0000002912297220 */ /* 0x000fe20000400000 */
[----:B------:R-:W-:Y:S01]  /*60c0*/  FFMA R36, R48, R59, R31 ;  /* 0x0000003b30247223 */ /* 0x000fe2000000001f */
[----:B------:R-:W-:Y:S01]  /*60d0*/  FMUL R16, R40, R27 ;  /* 0x0000001b28107220 */ /* 0x000fe20000400000 */
[----:B------:R-:W-:Y:S01]  /*60e0*/  FMUL R29, R29, R18 ;  /* 0x000000121d1d7220 */ /* 0x000fe20000400000 */
[----:B------:R-:W-:Y:S01]  /*60f0*/  FMUL R31, R39, R33 ;  /* 0x00000021271f7220 */ /* 0x000fe20000400000 */
[----:B------:R-:W-:Y:S01]  /*6100*/  ISETP.NE.AND.EX P0, PT, RZ, c[0x0][0xb1c], PT, P0 ;  /* 0x0002c700ff007a0c */ /* 0x000fe20003f05300 */
[----:B------:R-:W-:Y:S01]  /*6110*/  FADD R63, R64, -1 ;  /* 0xbf800000403f7421 */ /* 0x000fe20000000000 */
[C---:B------:R-:W-:Y:S01]  /*6120*/  FMUL R42, R65.reuse, R40 ;  /* 0x00000028412a7220 */ /* 0x040fe20000400000 */
[-C--:B------:R-:W-:Y:S01]  /*6130*/  FMUL R62, R65, R48.reuse ;  /* 0x00000030413e7220 */ /* 0x080fe20000400000 */
[----:B------:R-:W-:Y:S01]  /*6140*/  FADD R39, R14, R33 ;  /* 0x000000210e277221 */ /* 0x000fe20000000000 */
[----:B------:R-:W-:Y:S01]  /*6150*/  FFMA R44, R9, R48, R44 ;  /* 0x00000030092c7223 */ /* 0x000fe2000000002c */
[C---:B------:R-:W-:Y:S01]  /*6160*/  FFMA R14, R40.reuse, R35, R37 ;  /* 0x00000023280e7223 */ /* 0x040fe20000000025 */
[----:B------:R-:W-:Y:S01]  /*6170*/  FFMA R34, R40, R34, R41 ;  /* 0x0000002228227223 */ /* 0x000fe20000000029 */
[----:B------:R-:W-:Y:S01]  /*6180*/  FFMA R9, R79, R32, R16 ;  /* 0x000000204f097223 */ /* 0x000fe20000000010 */
[-C--:B------:R-:W-:Y:S01]  /*6190*/  FFMA R28, R28, R79.reuse, R29 ;  /* 0x0000004f1c1c7223 */ /* 0x080fe2000000001d */
[C---:B------:R-:W-:Y:S01]  /*61a0*/  FFMA R42, R63.reuse, R79, -R42 ;  /* 0x0000004f3f2a7223 */ /* 0x040fe2000000082a */
[----:B------:R-:W-:Y:S01]  /*61b0*/  FFMA R62, R63, R23, -R62 ;  /* 0x000000173f3e7223 */ /* 0x000fe2000000083e */
[C---:B------:R-:W-:Y:S01]  /*61c0*/  FFMA R25, R79.reuse, -R25, R14 ;  /* 0x800000194f197223 */ /* 0x040fe2000000000e */
[----:B------:R-:W-:Y:S01]  /*61d0*/  FFMA R43, R79, R43, R34 ;  /* 0x0000002b4f2b7223 */ /* 0x000fe20000000022 */
[----:B------:R-:W-:Y:S01]  /*61e0*/  FFMA R31, R15, R48, R31 ;  /* 0x000000300f1f7223 */ /* 0x000fe2000000001f */
[----:B------:R-:W-:Y:S01]  /*61f0*/  FFMA R9, R18, -R26, R9 ;  /* 0x8000001a12097223 */ /* 0x000fe20000000009 */
[----:B------:R-:W-:Y:S01]  /*6200*/  FFMA R28, R19, R40, R28 ;  /* 0x00000028131c7223 */ /* 0x000fe2000000001c */
[C---:B------:R-:W-:Y:S01]  /*6210*/  FFMA R42, R13.reuse, R18, R42 ;  /* 0x000000120d2a7223 */ /* 0x040fe2000000002a */
[----:B------:R-:W-:Y:S01]  /*6220*/  FFMA R62, R13, R33, R62 ;  /* 0x000000210d3e7223 */ /* 0x000fe2000000003e */
[----:B------:R-:W-:Y:S01]  /*6230*/  FFMA R17, R23, -R52, R50 ;  /* 0x8000003417117223 */ /* 0x000fe20000000032 */
[----:B------:R-:W-:Y:S01]  /*6240*/  FADD R15, RZ, R40 ;  /* 0x00000028ff0f7221 */ /* 0x000fe20000000000 */
[----:B------:R-:W-:Y:S01]  /*6250*/  FFMA R33, R33, -R22, R36 ;  /* 0x8000001621217223 */ /* 0x000fe20000000024 */
[----:B------:R-:W-:Y:S01]  /*6260*/  FFMA R13, R23, R24, R60 ;  /* 0x00000018170d7223 */ /* 0x000fe2000000003c */
[----:B------:R-:W-:Y:S01]  /*6270*/  FADD R10, R25, R10 ;  /* 0x0000000a190a7221 */ /* 0x000fe20000000000 */
[----:B------:R-:W-:Y:S01]  /*6280*/  FADD R12, R43, R12 ;  /* 0x0000000c2b0c7221 */ /* 0x000fe20000000000 */
[----:B------:R-:W-:Y:S01]  /*6290*/  FADD R22, RZ, R79 ;  /* 0x0000004fff167221 */ /* 0x000fe20000000000 */
[C---:B------:R-:W-:Y:S01]  /*62a0*/  FFMA R31, -R4.reuse, R23, R31 ;  /* 0x00000017041f7223 */ /* 0x040fe2000000011f */
[----:B------:R-:W-:Y:S01]  /*62b0*/  FFMA R30, -R4, R79, R30 ;  /* 0x0000004f041e7223 */ /* 0x000fe2000000011e */
[----:B------:R-:W-:Y:S01]  /*62c0*/  FADD R8, R9, R8 ;  /* 0x0000000809087221 */ /* 0x000fe20000000000 */
        /* <DEDUP_REMOVED lines=24> */
.L_x_486:
        /* <DEDUP_REMOVED lines=12> */
.L_x_487:
[----:B------:R-:W-:Y:S01]  /*6510*/  BSSY B2, `(.L_x_488) ;  /* 0x000003f000027945 */ /* 0x000fe20003800000 */
[----:B------:R-:W-:Y:S05]  /*6520*/  @!P2 BRA `(.L_x_489) ;  /* 0x000003d00000a947 */ /* 0x000fea0003800000 */
[----:B------:R-:W-:Y:S01]  /*6530*/  ISETP.NE.U32.AND P0, PT, RZ, c[0x0][0x868], PT ;  /* 0x00021a00ff007a0c */ /* 0x000fe20003f05070 */
[----:B------:R-:W-:Y:S01]  /*6540*/  FADD R39, RZ, R39 ;  /* 0x00000027ff277221 */ /* 0x000fe20000000000 */
[----:B0-----:R-:W-:Y:S01]  /*6550*/  FADD R17, RZ, R46 ;  /* 0x0000002eff117221 */ /* 0x001fe20000000000 */
[----:B------:R-:W-:Y:S01]  /*6560*/  FADD R19, RZ, R22 ;  /* 0x00000016ff137221 */ /* 0x000fe20000000000 */
[----:B------:R-:W-:Y:S01]  /*6570*/  ISETP.NE.AND.EX P0, PT, RZ, c[0x0][0x86c], PT, P0 ;  /* 0x00021b00ff007a0c */ /* 0x000fe20003f05300 */
[----:B------:R-:W-:Y:S01]  /*6580*/  FADD R23, RZ, R44 ;  /* 0x0000002cff177221 */ /* 0x000fe20000000000 */
[----:B------:R-:W-:Y:S01]  /*6590*/  FADD R25, RZ, R10 ;  /* 0x0000000aff197221 */ /* 0x000fe20000000000 */
[----:B------:R-:W-:Y:S01]  /*65a0*/  FADD R33, RZ, R33 ;  /* 0x00000021ff217221 */ /* 0x000fe20000000000 */
[----:B------:R-:W-:-:S09]  /*65b0*/  FADD R27, RZ, R12 ;  /* 0x0000000cff1b7221 */ /* 0x000fd20000000000 */
        /* <DEDUP_REMOVED lines=8> */
[----:B------:R0:W-:Y:S01]  /*6640*/  RED.E.ADD.F32.FTZ.RN.STRONG.GPU [R8.64+0x8], R15 ;  /* 0x0000080f0800798e */ /* 0x0001e2000c10e7a0 */
[----:B------:R-:W-:Y:S05]  /*6650*/  BRA `(.L_x_491) ;  /* 0x000000b000007947 */ /* 0x000fea0003800000 */
.L_x_490:
        /* <DEDUP_REMOVED lines=10> */
[----:B------:R0:W-:Y:S02]  /*6700*/  RED.E.ADD.F32.FTZ.RN.STRONG.GPU [R8.64+0x8], R15 ;  /* 0x0000080f0800798e */ /* 0x0001e4000c10e7a0 */
.L_x_491:
        /* <DEDUP_REMOVED lines=16> */
.L_x_492:
        /* <DEDUP_REMOVED lines=15> */
.L_x_489:
[----:B------:R-:W-:Y:S05]  /*6900*/  BSYNC B2 ;  /* 0x0000000000027941 */ /* 0x000fea0003800000 */
.L_x_488:
[----:B------:R-:W-:Y:S01]  /*6910*/  ISETP.NE.U32.AND P0, PT, RZ, c[0x0][0x718], PT ;  /* 0x0001c600ff007a0c */ /* 0x000fe20003f05070 */
[----:B0-----:R-:W-:Y:S01]  /*6920*/  FADD R9, RZ, R7 ;  /* 0x00000007ff097221 */ /* 0x001fe20000000000 */
[----:B------:R-:W-:Y:S01]  /*6930*/  FADD R11, RZ, R6 ;  /* 0x00000006ff0b7221 */ /* 0x000fe20000000000 */
[----:B------:R-:W-:Y:S01]  /*6940*/  FADD R13, RZ, R5 ;  /* 0x00000005ff0d7221 */ /* 0x000fe20000000000 */
[----:B------:R-:W-:-:S13]  /*6950*/  ISETP.NE.AND.EX P0, PT, RZ, c[0x0][0x71c], PT, P0 ;  /* 0x0001c700ff007a0c */ /* 0x000fda0003f05300 */
        /* <DEDUP_REMOVED lines=10> */
.L_x_493:
[----:B------:R-:W-:-:S04]  /*6a00*/  ISETP.NE.U32.AND P0, PT, RZ, c[0x0][0x1c0], PT ;  /* 0x00007000ff007a0c */ /* 0x000fc80003f05070 */
[----:B------:R-:W-:-:S13]  /*6a10*/  ISETP.NE.AND.EX P0, PT, RZ, c[0x0][0x1c4], PT, P0 ;  /* 0x00007100ff007a0c */ /* 0x000fda0003f05300 */
[----:B------:R-:W-:Y:S05]  /*6a20*/  @!P0 BRA `(.L_x_494) ;  /* 0x0000008000008947 */ /* 0x000fea0003800000 */
[----:B------:R-:W-:Y:S01]  /*6a30*/  IMAD R4, R53, c[0x0][0x1d8], RZ ;  /* 0x0000760035047a24 */ /* 0x000fe200078e02ff */
[----:B------:R-:W-:-:S03]  /*6a40*/  MOV R5, c[0x0][0x1d8] ;  /* 0x0000760000057a02 */ /* 0x000fc60000000f00 */
[C---:B------:R-:W-:Y:S02]  /*6a50*/  IMAD R47, R54.reuse, R47, R4 ;  /* 0x0000002f362f7224 */ /* 0x040fe400078e0204 */
[----:B------:R-:W-:-:S05]  /*6a60*/  IMAD.WIDE.U32 R4, R54, R5, c[0x0][0x1c0] ;  /* 0x0000700036047625 */ /* 0x000fca00078e0005 */
[----:B------:R-:W-:-:S05]  /*6a70*/  IADD3 R5, R47, R5, RZ ;  /* 0x000000052f057210 */ /* 0x000fca0007ffe0ff */
[----:B------:R0:W-:Y:S04]  /*6a80*/  RED.E.ADD.F32.FTZ.RN.STRONG.GPU [R4.64], R9 ;  /* 0x000000090400798e */ /* 0x0001e8000c10e7a0 */
[----:B------:R0:W-:Y:S04]  /*6a90*/  RED.E.ADD.F32.FTZ.RN.STRONG.GPU [R4.64+0x4], R11 ;  /* 0x0000040b0400798e */ /* 0x0001e8000c10e7a0 */
[----:B------:R0:W-:Y:S02]  /*6aa0*/  RED.E.ADD.F32.FTZ.RN.STRONG.GPU [R4.64+0x8], R13 ;  /* 0x0000080d0400798e */ /* 0x0001e4000c10e7a0 */
.L_x_494:
        /* <DEDUP_REMOVED lines=12> */
.L_x_495:
[----:B------:R-:W-:-:S04]  /*6b70*/  ISETP.NE.U32.AND P0, PT, RZ, c[0x0][0x188], PT ;  /* 0x00006200ff007a0c */ /* 0x000fc80003f05070 */
[----:B------:R-:W-:-:S13]  /*6b80*/  ISETP.NE.AND.EX P0, PT, RZ, c[0x0][0x18c], PT, P0 ;  /* 0x00006300ff007a0c */ /* 0x000fda0003f05300 */
[----:B------:R-:W-:Y:S05]  /*6b90*/  @!P0 BRA `(.L_x_415) ;  /* 0x0000008000008947 */ /* 0x000fea0003800000 */
[----:B0-----:R-:W-:Y:S01]  /*6ba0*/  MOV R5, c[0x0][0x1a0] ;  /* 0x0000680000057a02 */ /* 0x001fe20000000f00 */
[----:B------:R-:W-:-:S04]  /*6bb0*/  IMAD R53, R53, c[0x0][0x1a0], RZ ;  /* 0x0000680035357a24 */ /* 0x000fc800078e02ff */
[C---:B------:R-:W-:Y:S02]  /*6bc0*/  IMAD R53, R54.reuse, R49, R53 ;  /* 0x0000003136357224 */ /* 0x040fe400078e0235 */
[----:B------:R-:W-:-:S05]  /*6bd0*/  IMAD.WIDE.U32 R4, R54, R5, c[0x0][0x188] ;  /* 0x0000620036047625 */ /* 0x000fca00078e0005 */
[----:B------:R-:W-:-:S05]  /*6be0*/  IADD3 R5, R53, R5, RZ ;  /* 0x0000000535057210 */ /* 0x000fca0007ffe0ff */
[----:B------:R0:W-:Y:S04]  /*6bf0*/  RED.E.ADD.F32.FTZ.RN.STRONG.GPU [R4.64], R3 ;  /* 0x000000030400798e */ /* 0x0001e8000c10e7a0 */
[----:B------:R0:W-:Y:S04]  /*6c00*/  RED.E.ADD.F32.FTZ.RN.STRONG.GPU [R4.64+0x4], R2 ;  /* 0x000004020400798e */ /* 0x0001e8000c10e7a0 */
[----:B------:R0:W-:Y:S02]  /*6c10*/  RED.E.ADD.F32.FTZ.RN.STRONG.GPU [R4.64+0x8], R0 ;  /* 0x000008000400798e */ /* 0x0001e4000c10e7a0 */
.L_x_415:
[----:B------:R-:W-:Y:S05]  /*6c20*/  BSYNC B0 ;  /* 0x0000000000007941 */ /* 0x000fea0003800000 */
.L_x_414:
[----:B0-----:R-:W-:-:S05]  /*6c30*/  MOV R3, c[0x0][0x0] ;  /* 0x0000000000037a02 */ /* 0x001fca0000000f00 */
[----:B------:R-:W-:-:S05]  /*6c40*/  IMAD.WIDE.U32 R20, R3, c[0x0][0xc], R20 ;  /* 0x0000030003147a25 */ /* 0x000fca00078e0014 */
[----:B------:R-:W-:-:S04]  /*6c50*/  ISETP.GE.U32.AND P0, PT, R20, c[0x0][0x178], PT ;  /* 0x00005e0014007a0c */ /* 0x000fc80003f06070 */
[----:B------:R-:W-:-:S13]  /*6c60*/  ISETP.GE.U32.AND.EX P0, PT, R21, c[0x0][0x17c], PT, P0 ;  /* 0x00005f0015007a0c */ /* 0x000fda0003f06100 */
[----:B------:R-:W-:Y:S01]  /*6c70*/  @P0 CALL.REL.NOINC `(.L_x_496) ;  /* 0x0000001000000944 */ /* 0x000fe20003c00000 */
[----:B------:R-:W-:Y:S05]  /*6c80*/  BRA `(.L_x_497) ;  /* 0xffff977000007947 */ /* 0x000fea000383ffff */
.L_x_496:
[----:B------:R-:W-:Y:S05]  /*6c90*/  BSYNC B1 ;  /* 0x0000000000017941 */ /* 0x000fea0003800000 */
.L_x_413:
[----:B------:R-:W-:Y:S05]  /*6ca0*/  EXIT ;  /* 0x000000000000794d */ /* 0x000fea0003800000 */
        .weak           $__internal_8_$__cuda_sm20_rcp_rn_f32_slowpath
        .type           $__internal_8_$__cuda_sm20_rcp_rn_f32_slowpath,@function
        .size           $__internal_8_$__cuda_sm20_rcp_rn_f32_slowpath,($__internal_9_$__cuda_sm20_sqrt_rn_f32_slowpath - $__internal_8_$__cuda_sm20_rcp_rn_f32_slowpath)
$__internal_8_$__cuda_sm20_rcp_rn_f32_slowpath:
        /* <DEDUP_REMOVED lines=15> */
.L_x_499:
        /* <DEDUP_REMOVED lines=33> */
.L_x_501:
[----:B------:R0:W1:Y:S02]  /*6fb0*/  MUFU.RCP R13, R12 ;  /* 0x0000000c000d7308 */ /* 0x0000640000001000 */
.L_x_500:
[----:B------:R-:W-:Y:S05]  /*6fc0*/  BSYNC B6 ;  /* 0x0000000000067941 */ /* 0x000fea0003800000 */
.L_x_498:
[----:B-1----:R-:W-:Y:S02]  /*6fd0*/  MOV R11, R13 ;  /* 0x0000000d000b7202 */ /* 0x002fe40000000f00 */
[----:B0-----:R-:W-:Y:S02]  /*6fe0*/  MOV R12, R95 ;  /* 0x0000005f000c7202 */ /* 0x001fe40000000f00 */
[----:B------:R-:W-:-:S04]  /*6ff0*/  MOV R13, 0x0 ;  /* 0x00000000000d7802 */ /* 0x000fc80000000f00 */
[----:B------:R-:W-:Y:S05]  /*7000*/  RET.REL.NODEC R12 `(my_solve_particle_shape_contacts_cuda_kernel_backward) ;  /* 0xffff8ff00c007950 */ /* 0x000fea0003c3ffff */
        .weak           $__internal_9_$__cuda_sm20_sqrt_rn_f32_slowpath
        .type           $__internal_9_$__cuda_sm20_sqrt_rn_f32_slowpath,@function
        .size           $__internal_9_$__cuda_sm20_sqrt_rn_f32_slowpath,($__internal_10_$__cuda_sm3x_div_rn_noftz_f32_slowpath - $__internal_9_$__cuda_sm20_sqrt_rn_f32_slowpath)
$__internal_9_$__cuda_sm20_sqrt_rn_f32_slowpath:
[----:B------:R-:W-:-:S13]  /*7010*/  LOP3.LUT P0, RZ, R15, 0x7fffffff, RZ, 0xc0, !PT ;  /* 0x7fffffff0fff7812 */ /* 0x000fda000780c0ff */
[----:B------:R-:W-:Y:S05]  /*7020*/  @!P0 BRA `(.L_x_502) ;  /* 0x0000011000008947 */ /* 0x000fea0003800000 */
[----:B------:R-:W-:Y:S02]  /*7030*/  FSETP.GEU.FTZ.AND P0, PT, R15, RZ, PT ;  /* 0x000000ff0f00720b */ /* 0x000fe40003f1e000 */
[----:B------:R-:W-:-:S11]  /*7040*/  MOV R14, R15 ;  /* 0x0000000f000e7202 */ /* 0x000fd60000000f00 */
        /* <DEDUP_REMOVED lines=15> */
.L_x_502:
[----:B------:R-:W-:Y:S02]  /*7140*/  MOV R88, R15 ;  /* 0x0000000f00587202 */ /* 0x000fe40000000f00 */
[----:B------:R-:W-:Y:S02]  /*7150*/  MOV R14, R79 ;  /* 0x0000004f000e7202 */ /* 0x000fe40000000f00 */
[----:B------:R-:W-:-:S04]  /*7160*/  MOV R15, 0x0 ;  /* 0x00000000000f7802 */ /* 0x000fc80000000f00 */
[----:B------:R-:W-:Y:S05]  /*7170*/  RET.REL.NODEC R14 `(my_solve_particle_shape_contacts_cuda_kernel_backward) ;  /* 0xffff8e800e007950 */ /* 0x000fea0003c3ffff */
        .weak           $__internal_10_$__cuda_sm3x_div_rn_noftz_f32_slowpath
        .type           $__internal_10_$__cuda_sm3x_div_rn_noftz_f32_slowpath,@function
        .size           $__internal_10_$__cuda_sm3x_div_rn_noftz_f32_slowpath,(.L_x_1251 - $__internal_10_$__cuda_sm3x_div_rn_noftz_f32_slowpath)
$__internal_10_$__cuda_sm3x_div_rn_noftz_f32_slowpath:
        /* <DEDUP_REMOVED lines=34> */
.L_x_504:
[----:B------:R-:W-:Y:S01]  /*73a0*/  LEA R99, R19, 0xc0800000, 0x17 ;  /* 0xc080000013637811 */ /* 0x000fe200078eb8ff */
[----:B------:R-:W-:Y:S01]  /*73b0*/  BSSY B5, `(.L_x_509) ;  /* 0x0000036000057945 */ /* 0x000fe20003800000 */
[----:B------:R-:W-:Y:S02]  /*73c0*/  IADD3 R98, R98, -0x7f, RZ ;  /* 0xffffff8162627810 */ /* 0x000fe40007ffe0ff */
[----:B------:R-:W-:-:S03]  /*73d0*/  IADD3 R100, -R99, R18, RZ ;  /* 0x0000001263647210 */ /* 0x000fc60007ffe1ff */
[----:B------:R-:W-:Y:S01]  /*73e0*/  IMAD R17, R98, -0x800000, R17 ;  /* 0xff80000062117824 */ /* 0x000fe200078e0211 */
[----:B------:R-:W0:Y:S01]  /*73f0*/  MUFU.RCP R18, R100 ;  /* 0x0000006400127308 */ /* 0x000e220000001000 */
[----:B------:R-:W-:-:S04]  /*7400*/  FADD.FTZ R102, -R100, -RZ ;  /* 0x800000ff64667221 */ /* 0x000fc80000010100 */
        /* <DEDUP_REMOVED lines=23> */
[C---:B------:R-:W-:Y:S02]  /*7580*/  ISETP.NE.AND P4, PT, R98.reuse, RZ, PT ;  /* 0x000000ff6200720c */ /* 0x040fe40003f85270 */
[----:B------:R-:W-:Y:S02]  /*7590*/  ISETP.NE.AND P1, PT, R98, RZ, PT ;  /* 0x000000ff6200720c */ /* 0x000fe40003f25270 */
[----:B------:R-:W-:Y:S01]  /*75a0*/  LOP3.LUT R96, R19, 0x7fffff, RZ, 0xc0, !PT ;  /* 0x007fffff13607812 */ /* 0x000fe200078ec0ff */
[CCC-:B------:R-:W-:Y:S01]  /*75b0*/  FFMA.RP R19, R18.reuse, R102.reuse, R99.reuse ;  /* 0x0000006612137223 */ /* 0x1c0fe20000008063 */
[----:B------:R-:W-:Y:S01]  /*75c0*/  FFMA.RM R18, R18, R102, R99 ;  /* 0x0000006612127223 */ /* 0x000fe20000004063 */
[----:B------:R-:W-:Y:S02]  /*75d0*/  IADD3 R99, R98, 0x20, RZ ;  /* 0x0000002062637810 */ /* 0x000fe40007ffe0ff */
[----:B------:R-:W-:-:S02]  /*75e0*/  LOP3.LUT R96, R96, 0x800000, RZ, 0xfc, !PT ;  /* 0x0080000060607812 */ /* 0x000fc400078efcff */
[----:B------:R-:W-:Y:S02]  /*75f0*/  IADD3 R98, -R98, RZ, RZ ;  /* 0x000000ff62627210 */ /* 0x000fe40007ffe1ff */
[----:B------:R-:W-:Y:S02]  /*7600*/  SHF.L.U32 R99, R96, R99, RZ ;  /* 0x0000006360637219 */ /* 0x000fe400000006ff */
[----:B------:R-:W-:Y:S02]  /*7610*/  FSETP.NEU.FTZ.AND P0, PT, R19, R18, PT ;  /* 0x000000121300720b */ /* 0x000fe40003f1d000 */
[----:B------:R-:W-:Y:S02]  /*7620*/  SEL R19, R98, RZ, P4 ;  /* 0x000000ff62137207 */ /* 0x000fe40002000000 */
[----:B------:R-:W-:Y:S02]  /*7630*/  ISETP.NE.AND P1, PT, R99, RZ, P1 ;  /* 0x000000ff6300720c */ /* 0x000fe40000f25270 */
[----:B------:R-:W-:-:S02]  /*7640*/  SHF.R.U32.HI R19, RZ, R19, R96 ;  /* 0x00000013ff137219 */ /* 0x000fc40000011660 */
[----:B------:R-:W-:Y:S02]  /*7650*/  PLOP3.LUT P0, PT, P0, P1, PT, 0xa8, 0x0 ;  /* 0x000000000000781c */ /* 0x000fe40000703570 */
[----:B------:R-:W-:Y:S02]  /*7660*/  SHF.R.U32.HI R99, RZ, 0x1, R19 ;  /* 0x00000001ff637819 */ /* 0x000fe40000011613 */
[----:B------:R-:W-:-:S04]  /*7670*/  SEL R18, RZ, 0x1, !P0 ;  /* 0x00000001ff127807 */ /* 0x000fc80004000000 */
[----:B------:R-:W-:-:S04]  /*7680*/  LOP3.LUT R18, R18, 0x1, R99, 0xf8, !PT ;  /* 0x0000000112127812 */ /* 0x000fc800078ef863 */
[----:B------:R-:W-:-:S04]  /*7690*/  LOP3.LUT R18, R18, R19, RZ, 0xc0, !PT ;  /* 0x0000001312127212 */ /* 0x000fc800078ec0ff */
[----:B------:R-:W-:-:S04]  /*76a0*/  IADD3 R18, R99, R18, RZ ;  /* 0x0000001263127210 */ /* 0x000fc80007ffe0ff */
[----:B------:R-:W-:Y:S01]  /*76b0*/  LOP3.LUT R17, R18, R17, RZ, 0xfc, !PT ;  /* 0x0000001112117212 */ /* 0x000fe200078efcff */
[----:B------:R-:W-:Y:S05]  /*76c0*/  BRA `(.L_x_512) ;  /* 0x0000004000007947 */ /* 0x000fea0003800000 */
.L_x_511:
[----:B------:R-:W-:-:S04]  /*76d0*/  LOP3.LUT R17, R17, 0x80000000, RZ, 0xc0, !PT ;  /* 0x8000000011117812 */ /* 0x000fc800078ec0ff */
[----:B------:R-:W-:Y:S01]  /*76e0*/  LOP3.LUT R17, R17, 0x7f800000, RZ, 0xfc, !PT ;  /* 0x7f80000011117812 */ /* 0x000fe200078efcff */
[----:B------:R-:W-:Y:S05]  /*76f0*/  BRA `(.L_x_512) ;  /* 0x0000001000007947 */ /* 0x000fea0003800000 */
.L_x_510:
[----:B------:R-:W-:Y:S02]  /*7700*/  LEA R17, R96, R17, 0x17 ;  /* 0x0000001160117211 */ /* 0x000fe400078eb8ff */
.L_x_512:
[----:B------:R-:W-:Y:S05]  /*7710*/  BSYNC B5 ;  /* 0x0000000000057941 */ /* 0x000fea0003800000 */
.L_x_509:
[----:B------:R-:W-:Y:S05]  /*7720*/  BRA `(.L_x_513) ;  /* 0x0000008000007947 */ /* 0x000fea0003800000 */
.L_x_508:
[----:B------:R-:W-:-:S04]  /*7730*/  LOP3.LUT R17, R18, 0x80000000, R17, 0x48, !PT ;  /* 0x8000000012117812 */ /* 0x000fc800078e4811 */
[----:B------:R-:W-:Y:S01]  /*7740*/  LOP3.LUT R17, R17, 0x7f800000, RZ, 0xfc, !PT ;  /* 0x7f80000011117812 */ /* 0x000fe200078efcff */
[----:B------:R-:W-:Y:S05]  /*7750*/  BRA `(.L_x_513) ;  /* 0x0000005000007947 */ /* 0x000fea0003800000 */
.L_x_507:
[----:B------:R-:W-:Y:S01]  /*7760*/  LOP3.LUT R17, R18, 0x80000000, R17, 0x48, !PT ;  /* 0x8000000012117812 */ /* 0x000fe200078e4811 */
[----:B------:R-:W-:Y:S05]  /*7770*/  BRA `(.L_x_513) ;  /* 0x0000003000007947 */ /* 0x000fea0003800000 */
.L_x_506:
[----:B------:R-:W0:Y:S01]  /*7780*/  MUFU.RSQ R17, -QNAN ;  /* 0xffc0000000117908 */ /* 0x000e220000001400 */
[----:B------:R-:W-:Y:S05]  /*7790*/  BRA `(.L_x_513) ;  /* 0x0000001000007947 */ /* 0x000fea0003800000 */
.L_x_505:
[----:B------:R-:W-:Y:S02]  /*77a0*/  FADD.FTZ R17, R17, R18 ;  /* 0x0000001211117221 */ /* 0x000fe40000010000 */
.L_x_513:
[----:B------:R-:W-:Y:S05]  /*77b0*/  BSYNC B4 ;  /* 0x0000000000047941 */ /* 0x000fea0003800000 */
.L_x_503:
[----:B------:R-:W-:Y:S02]  /*77c0*/  MOV R18, R94 ;  /* 0x0000005e00127202 */ /* 0x000fe40000000f00 */
[----:B------:R-:W-:-:S04]  /*77d0*/  MOV R19, 0x0 ;  /* 0x0000000000137802 */ /* 0x000fc80000000f00 */
[----:B------:R-:W-:Y:S05]  /*77e0*/  RET.REL.NODEC R18 `(my_solve_particle_shape_contacts_cuda_kernel_backward) ;  /* 0xffff881012007950 */ /* 0x000fea0003c3ffff */
.L_x_514:
        /* <DEDUP_REMOVED lines=9> */
.L_x_1251:


//--------------------- .text.my_solve_particle_shape_contacts_cuda_kernel_forward --------------------------
	.section	.text.my_solve_particle_shape_contacts_cuda_kernel_forward,"ax",@progbits
	.sectioninfo	@"SHI_REGISTERS=40"
	.align	128
        .global         my_solve_particle_shape_contacts_cuda_kernel_forward
        .type           my_solve_particle_shape_contacts_cuda_kernel_forward,@function
        .size           my_solve_particle_shape_contacts_cuda_kernel_forward,(.L_x_1253 - my_solve_particle_shape_contacts_cuda_kernel_forward)
        .other          my_solve_particle_shape_contacts_cuda_kernel_forward,@"STO_CUDA_ENTRY STV_DEFAULT"
my_solve_particle_shape_contacts_cuda_kernel_forward:
.text.my_solve_particle_shape_contacts_cuda_kernel_forward:
        /* <DEDUP_REMOVED lines=8> */
[----:B------:R-:W-:Y:S01]  /*0080*/  MOV R0, R2 ;  /* 0x0000000200007202 */ /* 0x000fe20000000f00 */
        /* <DEDUP_REMOVED lines=17> */
.L_x_538:
[----:B------:R-:W-:Y:S02]  /*01a0*/  MOV R4, c[0x0][0x510] ;  /* 0x0001440000047a02 */ /* 0x000fe40000000f00 */
[----:B0-----:R-:W-:-:S05]  /*01b0*/  MOV R5, c[0x0][0x514] ;  /* 0x0001450000057a02 */ /* 0x001fca0000000f00 */
[----:B------:R-:W2:Y:S01]  /*01c0*/  LDG.E R4, [R4.64] ;  /* 0x0000001004047981 */ /* 0x000ea2000c1e1900 */
[----:B------:R-:W-:Y:S01]  /*01d0*/  YIELD ;  /* 0x0000000000007946 */ /* 0x000fe20003800000 */
[----:B--2---:R-:W-:-:S04]  /*01e0*/  IMNMX R7, R4, c[0x0][0x660], PT ;  /* 0x0001980004077a17 */ /* 0x004fc80003800200 */
[----:B------:R-:W-:-:S13]  /*01f0*/  ISETP.GT.AND P0, PT, R7, R0, PT ;  /* 0x000000000700720c */ /* 0x000fda0003f04270 */
[----:B------:R-:W-:Y:S05]  /*0200*/  @!P0 EXIT ;  /* 0x000000000000894d */ /* 0x000fea0003800000 */
[----:B------:R-:W-:Y:S01]  /*0210*/  SHF.R.S32.HI R19, RZ, 0x1f, R0 ;  /* 0x0000001fff137819 */ /* 0x000fe20000011400 */
[----:B------:R-:W-:Y:S01]  /*0220*/  ULDC UR4, c[0x0][0x568] ;  /* 0x00015a0000047ab9 */ /* 0x000fe20000000800 */
[----:B------:R-:W-:Y:S01]  /*0230*/  MOV R5, c[0x0][0x568] ;  /* 0x00015a0000057a02 */ /* 0x000fe20000000f00 */
[----:B------:R-:W-:Y:S02]  /*0240*/  USHF.R.S32.HI UR4, URZ, 0x1f, UR4 ;  /* 0x0000001f3f047899 */ /* 0x000fe40008011404 */
[----:B------:R-:W-:Y:S02]  /*0250*/  IMAD R7, R19, c[0x0][0x568], RZ ;  /* 0x00015a0013077a24 */ /* 0x000fe400078e02ff */
[----:B------:R-:W-:-:S04]  /*0260*/  IMAD.WIDE.U32 R4, R0, R5, c[0x0][0x548] ;  /* 0x0001520000047625 */ /* 0x000fc800078e0005 */
[----:B------:R-:W-:Y:S01]  /*0270*/  IMAD R7, R0, UR4, R7 ;  /* 0x0000000400077c24 */ /* 0x000fe2000f8e0207 */
[----:B------:R-:W-:-:S04]  /*0280*/  MOV R8, R4 ;  /* 0x0000000400087202 */ /* 0x000fc80000000f00 */
[----:B------:R-:W-:-:S05]  /*0290*/  IADD3 R9, R5, R7, RZ ;  /* 0x0000000705097210 */ /* 0x000fca0007ffe0ff */
[----:B------:R0:W2:Y:S01]  /*02a0*/  LDG.E R2, [R8.64] ;  /* 0x0000001008027981 */ /* 0x0000a2000c1e1900 */
[----:B------:R-:W-:Y:S01]  /*02b0*/  ULDC UR4, c[0x0][0x5a0] ;  /* 0x0001680000047ab9 */ /* 0x000fe20000000800 */
[----:B------:R-:W-:Y:S01]  /*02c0*/  MOV R7, c[0x0][0x5a0] ;  /* 0x0001680000077a02 */ /* 0x000fe20000000f00 */
[----:B------:R-:W-:Y:S01]  /*02d0*/  USHF.R.S32.HI UR4, URZ, 0x1f, UR4 ;  /* 0x0000001f3f047899 */ /* 0x000fe20008011404 */
[----:B------:R-:W-:-:S03]  /*02e0*/  IMAD R5, R19, c[0x0][0x5a0], RZ ;  /* 0x0001680013057a24 */ /* 0x000fc600078e02ff */
[----:B------:R-:W-:Y:S01]  /*02f0*/  IMAD.WIDE.U32 R6, R0, R7, c[0x0][0x580] ;  /* 0x0001600000067625 */ /* 0x000fe200078e0007 */
[----:B0-----:R-:W-:-:S03]  /*0300*/  MOV R9, c[0x0][0x280] ;  /* 0x0000a00000097a02 */ /* 0x001fc60000000f00 */
[----:B------:R-:W-:Y:S01]  /*0310*/  IMAD R5, R0, UR4, R5 ;  /* 0x0000000400057c24 */ /* 0x000fe2000f8e0205 */
[----:B------:R-:W-:Y:S02]  /*0320*/  ULDC UR4, c[0x0][0x280] ;  /* 0x0000a00000047ab9 */ /* 0x000fe40000000800 */
[----:B------:R-:W-:Y:S02]  /*0330*/  USHF.R.S32.HI UR4, URZ, 0x1f, UR4 ;  /* 0x0000001f3f047899 */ /* 0x000fe40008011404 */
        /* <DEDUP_REMOVED lines=9> */
[----:B------:R-:W-:Y:S01]  /*03d0*/  ULDC UR4, c[0x0][0x3d0] ;  /* 0x0000f40000047ab9 */ /* 0x000fe20000000800 */
[----:B---3--:R-:W-:Y:S01]  /*03e0*/  SHF.R.S32.HI R37, RZ, 0x1f, R18 ;  /* 0x0000001fff257819 */ /* 0x008fe20000011412 */
[----:B------:R-:W-:Y:S01]  /*03f0*/  USHF.R.S32.HI UR4, URZ, 0x1f, UR4 ;  /* 0x0000001f3f047899 */ /* 0x000fe20008011404 */
[----:B------:R-:W-:-:S03]  /*0400*/  MOV R9, c[0x0][0x3d0] ;  /* 0x0000f40000097a02 */ /* 0x000fc60000000f00 */
[----:B------:R-:W-:Y:S02]  /*0410*/  IMAD R5, R37, c[0x0][0x3d0], RZ ;  /* 0x0000f40025057a24 */ /* 0x000fe400078e02ff */
[----:B------:R-:W-:-:S04]  /*0420*/  IMAD.WIDE.U32 R6, R18, R9, c[0x0][0x3b0] ;  /* 0x0000ec0012067625 */ /* 0x000fc800078e0009 */
[----:B------:R-:W-:-:S05]  /*0430*/  IMAD R5, R18, UR4, R5 ;  /* 0x0000000412057c24 */ /* 0x000fca000f8e0205 */
[----:B------:R-:W-:Y:S02]  /*0440*/  IADD3 R9, R7, R5, RZ ;  /* 0x0000000507097210 */ /* 0x000fe40007ffe0ff */
[----:B------:R-:W-:Y:S02]  /*0450*/  MOV R8, R6 ;  /* 0x0000000600087202 */ /* 0x000fe40000000f00 */
[----:B--2---:R-:W-:-:S04]  /*0460*/  LOP3.LUT R5, R10, 0x1, RZ, 0xc0, !PT ;  /* 0x000000010a057812 */ /* 0x004fc800078ec0ff */
[----:B------:R-:W-:-:S13]  /*0470*/  ISETP.NE.U32.AND P0, PT, R5, 0x1, PT ;  /* 0x000000010500780c */ /* 0x000fda0003f05070 */
[----:B------:R-:W-:Y:S05]  /*0480*/  @P0 EXIT ;  /* 0x000000000000094d */ /* 0x000fea0003800000 */
[----:B------:R0:W2:Y:S01]  /*0490*/  LDG.E R5, [R8.64] ;  /* 0x0000001008057981 */ /* 0x0000a2000c1e1900 */
[----:B------:R-:W-:Y:S01]  /*04a0*/  ULDC UR4, c[0x0][0x1a0] ;  /* 0x0000680000047ab9 */ /* 0x000fe20000000800 */
[C---:B------:R-:W-:Y:S01]  /*04b0*/  IMAD R25, R4.reuse, c[0x0][0x1a0], RZ ;  /* 0x0000680004197a24 */ /* 0x040fe200078e02ff */
[----:B------:R-:W-:Y:S01]  /*04c0*/  ULDC UR6, c[0x0][0x1d8] ;  /* 0x0000760000067ab9 */ /* 0x000fe20000000800 */
[----:B------:R-:W-:Y:S01]  /*04d0*/  IMAD R13, R4, c[0x0][0x1d8], RZ ;  /* 0x00007600040d7a24 */ /* 0x000fe200078e02ff */
[----:B------:R-:W-:Y:S01]  /*04e0*/  USHF.R.S32.HI UR4, URZ, 0x1f, UR4 ;  /* 0x0000001f3f047899 */ /* 0x000fe20008011404 */
[----:B------:R-:W-:Y:S01]  /*04f0*/  MOV R33, c[0x0][0x1a0] ;  /* 0x0000680000217a02 */ /* 0x000fe20000000f00 */
[----:B------:R-:W-:Y:S01]  /*0500*/  USHF.R.S32.HI UR6, URZ, 0x1f, UR6 ;  /* 0x0000001f3f067899 */ /* 0x000fe20008011406 */
[----:B------:R-:W-:Y:S01]  /*0510*/  MOV R15, c[0x0][0x5d8] ;  /* 0x00017600000f7a02 */ /* 0x000fe20000000f00 */
[----:B------:R-:W-:Y:S01]  /*0520*/  IMAD R29, R19, c[0x0][0x5d8], RZ ;  /* 0x00017600131d7a24 */ /* 0x000fe200078e02ff */
[----:B------:R-:W-:Y:S01]  /*0530*/  BSSY B0, `(.L_x_515) ;  /* 0x000002a000007945 */ /* 0x000fe20003800000 */
[C---:B------:R-:W-:Y:S01]  /*0540*/  IMAD R25, R2.reuse, UR4, R25 ;  /* 0x0000000402197c24 */ /* 0x040fe2000f8e0219 */
[----:B------:R-:W-:Y:S01]  /*0550*/  MOV R31, c[0x0][0x1d8] ;  /* 0x00007600001f7a02 */ /* 0x000fe20000000f00 */
[----:B------:R-:W-:Y:S01]  /*0560*/  IMAD R13, R2, UR6, R13 ;  /* 0x00000006020d7c24 */ /* 0x000fe2000f8e020d */
[----:B------:R-:W-:Y:S01]  /*0570*/  MOV R6, 0x3f800000 ;  /* 0x3f80000000067802 */ /* 0x000fe20000000f00 */
[----:B------:R-:W-:Y:S01]  /*0580*/  CS2R R20, SRZ ;  /* 0x0000000000147805 */ /* 0x000fe2000001ff00 */
[----:B------:R-:W-:Y:S01]  /*0590*/  MOV R34, RZ ;  /* 0x000000ff00227202 */ /* 0x000fe20000000f00 */
[----:B0-----:R-:W-:Y:S01]  /*05a0*/  CS2R R8, SRZ ;  /* 0x0000000000087805 */ /* 0x001fe2000001ff00 */
[----:B------:R-:W-:Y:S01]  /*05b0*/  MOV R22, RZ ;  /* 0x000000ff00167202 */ /* 0x000fe20000000f00 */
[----:B------:R-:W-:Y:S01]  /*05c0*/  IMAD R29, R0, UR5, R29 ;  /* 0x00000005001d7c24 */ /* 0x000fe2000f8e021d */
[----:B------:R-:W-:Y:S01]  /*05d0*/  MOV R11, RZ ;  /* 0x000000ff000b7202 */ /* 0x000fe20000000f00 */
[----:B------:R-:W-:Y:S01]  /*05e0*/  IMAD.WIDE.U32 R32, R2, R33, c[0x0][0x180] ;  /* 0x0000600002207625 */ /* 0x000fe200078e0021 */
[----:B------:R-:W-:-:S02]  /*05f0*/  MOV R12, RZ ;  /* 0x000000ff000c7202 */ /* 0x000fc40000000f00 */
[----:B------:R-:W-:Y:S01]  /*0600*/  MOV R7, RZ ;  /* 0x000000ff00077202 */ /* 0x000fe20000000f00 */
[----:B------:R-:W-:Y:S01]  /*0610*/  IMAD.WIDE.U32 R14, R0, R15, c[0x0][0x5b8] ;  /* 0x00016e00000e7625 */ /* 0x000fe200078e000f */
[----:B--2---:R-:W-:Y:S02]  /*0620*/  ISETP.GE.AND P2, PT, R5, RZ, PT ;  /* 0x000000ff0500720c */ /* 0x004fe40003f46270 */
[----:B------:R-:W-:-:S11]  /*0630*/  SHF.R.S32.HI R10, RZ, 0x1f, R5 ;  /* 0x0000001fff0a7819 */ /* 0x000fd60000011405 */
[----:B------:R-:W-:Y:S05]  /*0640*/  @!P2 BRA `(.L_x_516) ;  /* 0x000001800000a947 */ /* 0x000fea0003800000 */
[----:B------:R-:W-:Y:S01]  /*0650*/  ULDC UR4, c[0x0][0x328] ;  /* 0x0000ca0000047ab9 */ /* 0x000fe20000000800 */
[----:B------:R-:W-:Y:S01]  /*0660*/  MOV R16, c[0x0][0x2b8] ;  /* 0x0000ae0000107a02 */ /* 0x000fe20000000f00 */
[----:B------:R-:W-:Y:S01]  /*0670*/  ULDC UR6, c[0x0][0x2b8] ;  /* 0x0000ae0000067ab9 */ /* 0x000fe20000000800 */
[----:B------:R-:W-:Y:S01]  /*0680*/  MOV R26, c[0x0][0x328] ;  /* 0x0000ca00001a7a02 */ /* 0x000fe20000000f00 */
[----:B------:R-:W-:Y:S01]  /*0690*/  USHF.R.S32.HI UR6, URZ, 0x1f, UR6 ;  /* 0x0000001f3f067899 */ /* 0x000fe20008011406 */
[C---:B------:R-:W-:Y:S01]  /*06a0*/  IMAD R6, R10.reuse, c[0x0][0x2b8], RZ ;  /* 0x0000ae000a067a24 */ /* 0x040fe200078e02ff */
[----:B------:R-:W-:Y:S01]  /*06b0*/  USHF.R.S32.HI UR4, URZ, 0x1f, UR4 ;  /* 0x0000001f3f047899 */ /* 0x000fe20008011404 */
[----:B------:R-:W-:Y:S02]  /*06c0*/  IMAD R8, R10, c[0x0][0x328], RZ ;  /* 0x0000ca000a087a24 */ /* 0x000fe400078e02ff */
[----:B------:R-:W-:-:S04]  /*06d0*/  IMAD.WIDE.U32 R16, R5, R16, c[0x0][0x298] ;  /* 0x0000a60005107625 */ /* 0x000fc800078e0010 */
[----:B------:R-:W-:-:S04]  /*06e0*/  IMAD.WIDE.U32 R26, R5, R26, c[0x0][0x308] ;  /* 0x0000c200051a7625 */ /* 0x000fc800078e001a */
[C---:B------:R-:W-:Y:S02]  /*06f0*/  IMAD R7, R5.reuse, UR6, R6 ;  /* 0x0000000605077c24 */ /* 0x040fe4000f8e0206 */
[----:B------:R-:W-:-:S03]  /*0700*/  IMAD R9, R5, UR4, R8 ;  /* 0x0000000405097c24 */ /* 0x000fc6000f8e0208 */
[----:B------:R-:W-:Y:S02]  /*0710*/  IADD3 R17, R17, R7, RZ ;  /* 0x0000000711117210 */ /* 0x000fe40007ffe0ff */
[----:B------:R-:W-:-:S03]  /*0720*/  IADD3 R27, R27, R9, RZ ;  /* 0x000000091b1b7210 */ /* 0x000fc60007ffe0ff */
        /* <DEDUP_REMOVED lines=10> */
.L_x_516:
[----:B------:R-:W-:Y:S05]  /*07d0*/  BSYNC B0 ;  /* 0x0000000000007941 */ /* 0x000fea0003800000 */
.L_x_515:
[----:B0-----:R-:W-:Y:S01]  /*07e0*/  IMAD.WIDE.U32 R16, R2, R31, c[0x0][0x1b8] ;  /* 0x00006e0002107625 */ /* 0x001fe200078e001f */
[----:B-----5:R-:W-:-:S02]  /*07f0*/  FSEL R22, R22, RZ, P2 ;  /* 0x000000ff16167208 */ /* 0x020fc40001000000 */
[----:B------:R-:W-:Y:S02]  /*0800*/  FSEL R34, R34, RZ, P2 ;  /* 0x000000ff22227208 */ /* 0x000fe40001000000 */
[----:B------:R-:W-:Y:S01]  /*0810*/  IADD3 R17, R17, R13, RZ ;  /* 0x0000000d11117210 */ /* 0x000fe20007ffe0ff */
[-C--:B------:R-:W-:Y:S01]  /*0820*/  FMUL R13, R22, R8.reuse ;  /* 0x00000008160d7220 */ /* 0x080fe20000400000 */
[----:B------:R-:W-:Y:S02]  /*0830*/  FSEL R36, R11, RZ, P2 ;  /* 0x000000ff0b247208 */ /* 0x000fe40001000000 */
[----:B------:R-:W-:Y:S01]  /*0840*/  IADD3 R33, R33, R25, RZ ;  /* 0x0000001921217210 */ /* 0x000fe20007ffe0ff */
[----:B------:R-:W-:Y:S01]  /*0850*/  FFMA R13, R34, R7, R13 ;  /* 0x00000007220d7223 */ /* 0x000fe2000000000d */
[----:B------:R-:W-:Y:S01]  /*0860*/  FADD R11, R6, R6 ;  /* 0x00000006060b7221 */ /* 0x000fe20000000000 */
[----:B------:R-:W-:Y:S01]  /*0870*/  IADD3 R15, R15, R29, RZ ;  /* 0x0000001d0f0f7210 */ /* 0x000fe20007ffe0ff */
[----:B------:R-:W-:Y:S01]  /*0880*/  FMUL R31, R34, R8 ;  /* 0x00000008221f7220 */ /* 0x000fe20000400000 */
[----:B------:R-:W-:Y:S01]  /*0890*/  FFMA R13, R36, R9, R13 ;  /* 0x00000009240d7223 */ /* 0x000fe2000000000d */
[----:B------:R0:W2:Y:S03]  /*08a0*/  LDG.E R29, [R32.64] ;  /* 0x00000010201d7981 */ /* 0x0000a6000c1e1900 */
[----:B------:R-:W-:Y:S01]  /*08b0*/  FADD R35, R13, R13 ;  /* 0x0000000d0d237221 */ /* 0x000fe20000000000 */
[----:B------:R0:W3:Y:S01]  /*08c0*/  LDG.E R30, [R32.64+0x4] ;  /* 0x00000410201e7981 */ /* 0x0000e2000c1e1900 */
[----:B------:R-:W-:-:S02]  /*08d0*/  FFMA R11, R11, R6, -1 ;  /* 0xbf8000000b0b7423 */ /* 0x000fc40000000006 */
[-C--:B------:R-:W-:Y:S01]  /*08e0*/  FMUL R27, R35, R7.reuse ;  /* 0x00000007231b7220 */ /* 0x080fe20000400000 */
[----:B------:R0:W4:Y:S01]  /*08f0*/  LDG.E R28, [R32.64+0x8] ;  /* 0x00000810201c7981 */ /* 0x000122000c1e1900 */
[----:B------:R-:W-:-:S03]  /*0900*/  FFMA R31, R22, R7, -R31 ;  /* 0x00000007161f7223 */ /* 0x000fc6000000081f */
[----:B------:R1:W5:Y:S04]  /*0910*/  LDG.E R26, [R16.64] ;  /* 0x00000010101a7981 */ /* 0x000368000c1e1900 */
[----:B------:R1:W5:Y:S01]  /*0920*/  LDG.E R25, [R16.64+0x4] ;  /* 0x0000041010197981 */ /* 0x000362000c1e1900 */
[----:B0-----:R-:W-:Y:S01]  /*0930*/  FMUL R32, R35, R8 ;  /* 0x0000000823207220 */ /* 0x001fe20000400000 */
[C---:B------:R-:W-:Y:S02]  /*0940*/  FFMA R33, R11.reuse, R34, R27 ;  /* 0x000000220b217223 */ /* 0x040fe4000000001b */
[----:B------:R1:W5:Y:S01]  /*0950*/  LDG.E R24, [R16.64+0x8] ;  /* 0x0000081010187981 */ /* 0x000362000c1e1900 */
[----:B------:R-:W-:Y:S01]  /*0960*/  FMUL R13, R36, R7 ;  /* 0x00000007240d7220 */ /* 0x000fe20000400000 */
[----:B------:R-:W-:Y:S01]  /*0970*/  FFMA R27, R11, R22, R32 ;  /* 0x000000160b1b7223 */ /* 0x000fe20000000020 */
[-C--:B------:R-:W-:Y:S01]  /*0980*/  FMUL R22, R22, R9.reuse ;  /* 0x0000000916167220 */ /* 0x080fe20000400000 */
[----:B------:R-:W2:Y:S01]  /*0990*/  LDG.E R32, [R14.64] ;  /* 0x000000100e207981 */ /* 0x000ea2000c1e1900 */
[----:B------:R-:W-:-:S03]  /*09a0*/  FFMA R13, R34, R9, -R13 ;  /* 0x00000009220d7223 */ /* 0x000fc6000000080d */
[----:B------:R-:W2:Y:S01]  /*09b0*/  LDG.E R34, [R14.64+0x8] ;  /* 0x000008100e227981 */ /* 0x000ea2000c1e1900 */
[----:B-1----:R-:W-:Y:S01]  /*09c0*/  FMUL R16, R35, R9 ;  /* 0x0000000923107220 */ /* 0x002fe20000400000 */
[----:B------:R-:W-:-:S03]  /*09d0*/  FFMA R17, R36, R8, -R22 ;  /* 0x0000000824117223 */ /* 0x000fc60000000816 */
[----:B------:R-:W-:Y:S02]  /*09e0*/  FFMA R22, R11, R36, R16 ;  /* 0x000000240b167223 */ /* 0x000fe40000000010 */
[----:B------:R-:W2:Y:S01]  /*09f0*/  LDG.E R16, [R14.64+0x4] ;  /* 0x000004100e107981 */ /* 0x000ea2000c1e1900 */
[----:B------:R-:W-:-:S04]  /*0a00*/  FMUL R36, R17, R6 ;  /* 0x0000000611247220 */ /* 0x000fc80000400000 */
[----:B------:R-:W-:Y:S01]  /*0a10*/  FFMA R33, R36, 2, R33 ;  /* 0x4000000024217823 */ /* 0x000fe20000000021 */
[----:B------:R-:W-:-:S04]  /*0a20*/  FMUL R36, R13, R6 ;  /* 0x000000060d247220 */ /* 0x000fc80000400000 */
[----:B------:R-:W-:Y:S01]  /*0a30*/  FFMA R27, R36, 2, R27 ;  /* 0x40000000241b7823 */ /* 0x000fe2000000001b */
[----:B------:R-:W-:-:S04]  /*0a40*/  FMUL R31, R31, R6 ;  /* 0x000000061f1f7220 */ /* 0x000fc80000400000 */
[----:B------:R-:W-:Y:S01]  /*0a50*/  FFMA R22, R31, 2, R22 ;  /* 0x400000001f167823 */ /* 0x000fe20000000016 */
[----:B--2---:R-:W-:-:S04]  /*0a60*/  FMUL R17, R16, R8 ;  /* 0x0000000810117220 */ /* 0x004fc80000400000 */
[----:B------:R-:W-:Y:S01]  /*0a70*/  FFMA R17, R32, R7, R17 ;  /* 0x0000000720117223 */ /* 0x000fe20000000011 */
[----:B------:R-:W-:-:S03]  /*0a80*/  FMUL R13, R16, R9 ;  /* 0x00000009100d7220 */ /* 0x000fc60000400000 */
[C---:B------:R-:W-:Y:S01]  /*0a90*/  FFMA R17, R34.reuse, R9, R17 ;  /* 0x0000000922117223 */ /* 0x040fe20000000011 */
[----:B------:R-:W-:-:S03]  /*0aa0*/  FFMA R13, R34, R8, -R13 ;  /* 0x00000008220d7223 */ /* 0x000fc6000000080d */
[----:B------:R-:W-:Y:S01]  /*0ab0*/  FADD R36, R17, R17 ;  /* 0x0000001111247221 */ /* 0x000fe20000000000 */
[----:B------:R-:W-:-:S03]  /*0ac0*/  FMUL R15, R13, R6 ;  /* 0x000000060d0f7220 */ /* 0x000fc60000400000 */
[----:B------:R-:W-:-:S04]  /*0ad0*/  FMUL R14, R36, R7 ;  /* 0x00000007240e7220 */ /* 0x000fc80000400000 */
[----:B------:R-:W-:-:S04]  /*0ae0*/  FFMA R13, R11, R32, R14 ;  /* 0x000000200b0d7223 */ /* 0x000fc8000000000e */
[----:B------:R-:W-:Y:S01]  /*0af0*/  FFMA R13, R15, 2, R13 ;  /* 0x400000000f0d7823 */ /* 0x000fe2000000000d */
[----:B------:R-:W-:Y:S01]  /*0b00*/  FMUL R15, R34, R7 ;  /* 0x00000007220f7220 */ /* 0x000fe20000400000 */
[----:B------:R-:W-:-:S03]  /*0b10*/  FMUL R14, R36, R8 ;  /* 0x00000008240e7220 */ /* 0x000fc60000400000 */
[CC--:B------:R-:W-:Y:S01]  /*0b20*/  FFMA R15, R32.reuse, R9.reuse, -R15 ;  /* 0x00000009200f7223 */ /* 0x0c0fe2000000080f */
[----:B------:R-:W-:Y:S01]  /*0b30*/  FMUL R17, R32, R8 ;  /* 0x0000000820117220 */ /* 0x000fe20000400000 */
[----:B------:R-:W-:Y:S01]  /*0b40*/  FMUL R31, R36, R9 ;  /* 0x00000009241f7220 */ /* 0x000fe20000400000 */
[----:B------:R-:W-:Y:S01]  /*0b50*/  FFMA R14, R11, R16, R14 ;  /* 0x000000100b0e7223 */ /* 0x000fe2000000000e */
[----:B------:R-:W-:Y:S01]  /*0b60*/  FMUL R15, R15, R6 ;  /* 0x000000060f0f7220 */ /* 0x000fe20000400000 */
[----:B------:R-:W-:Y:S01]  /*0b70*/  FFMA R17, R16, R7, -R17 ;  /* 0x0000000710117223 */ /* 0x000fe20000000811 */
[----:B------:R-:W-:Y:S02]  /*0b80*/  FFMA R34, R11, R34, R31 ;  /* 0x000000220b227223 */ /* 0x000fe4000000001f */
[----:B------:R-:W-:Y:S01]  /*0b90*/  FFMA R31, R15, 2, R14 ;  /* 0x400000000f1f7823 */ /* 0x000fe2000000000e */
[----:B------:R-:W-:Y:S01]  /*0ba0*/  IMAD R15, R4, c[0x0][0x248], RZ ;  /* 0x00009200040f7a24 */ /* 0x000fe200078e02ff */
[----:B------:R-:W-:Y:S01]  /*0bb0*/  MOV R14, c[0x0][0x248] ;  /* 0x00009200000e7a02 */ /* 0x000fe20000000f00 */
[----:B------:R-:W-:-:S02]  /*0bc0*/  FMUL R17, R17, R6 ;  /* 0x0000000611117220 */ /* 0x000fc40000400000 */
[C---:B------:R-:W-:Y:S02]  /*0bd0*/  IMAD R35, R2.reuse, UR9, R15 ;  /* 0x0000000902237c24 */ /* 0x040fe4000f8e020f */
[----:B------:R-:W-:Y:S01]  /*0be0*/  IMAD.WIDE.U32 R14, R2, R14, c[0x0][0x228] ;  /* 0x00008a00020e7625 */ /* 0x000fe200078e000e */
[----:B------:R-:W-:Y:S01]  /*0bf0*/  FFMA R34, R17, 2, R34 ;  /* 0x4000000011227823 */ /* 0x000fe20000000022 */
[----:B------:R-:W-:Y:S02]  /*0c00*/  MOV R16, c[0x0][0x648] ;  /* 0x0001920000107a02 */ /* 0x000fe40000000f00 */
[----:B------:R-:W-:Y:S01]  /*0c10*/  IMAD R17, R19, c[0x0][0x648], RZ ;  /* 0x0001920013117a24 */ /* 0x000fe200078e02ff */
[----:B------:R-:W-:-:S03]  /*0c20*/  IADD3 R15, R15, R35, RZ ;  /* 0x000000230f0f7210 */ /* 0x000fc60007ffe0ff */
[C---:B------:R-:W-:Y:S02]  /*0c30*/  IMAD R35, R0.reuse, UR8, R17 ;  /* 0x0000000800237c24 */ /* 0x040fe4000f8e0211 */
[----:B------:R-:W-:Y:S01]  /*0c40*/  IMAD.WIDE.U32 R16, R0, R16, c[0x0][0x628] ;  /* 0x00018a0000107625 */ /* 0x000fe200078e0010 */
[--C-:B------:R-:W-:Y:S01]  /*0c50*/  FADD R32, R33, R12.reuse ;  /* 0x0000000c21207221 */ /* 0x100fe20000000000 */
[----:B------:R0:W2:Y:S03]  /*0c60*/  LDG.E R15, [R14.64] ;  /* 0x000000100e0f7981 */ /* 0x0000a6000c1e1900 */
[----:B------:R-:W-:Y:S01]  /*0c70*/  IADD3 R17, R17, R35, RZ ;  /* 0x0000002311117210 */ /* 0x000fe20007ffe0ff */
[----:B------:R-:W-:-:S04]  /*0c80*/  FADD R33, R13, R12 ;  /* 0x0000000c0d217221 */ /* 0x000fc80000000000 */
[----:B------:R-:W2:Y:S04]  /*0c90*/  LDG.E R12, [R16.64+0x4] ;  /* 0x00000410100c7981 */ /* 0x000ea8000c1e1900 */
[----:B------:R-:W4:Y:S04]  /*0ca0*/  LDG.E R13, [R16.64] ;  /* 0x00000010100d7981 */ /* 0x000f28000c1e1900 */
[----:B0-----:R-:W4:Y:S01]  /*0cb0*/  LDG.E R14, [R16.64+0x8] ;  /* 0x00000810100e7981 */ /* 0x001f22000c1e1900 */
[----:B------:R-:W-:-:S04]  /*0cc0*/  FADD R31, R31, R20 ;  /* 0x000000141f1f7221 */ /* 0x000fc80000000000 */
[----:B---3--:R-:W-:Y:S01]  /*0cd0*/  FADD R35, R30, -R31 ;  /* 0x8000001f1e237221 */ /* 0x008fe20000000000 */
[----:B------:R-:W-:Y:S01]  /*0ce0*/  FADD R30, R29, -R33 ;  /* 0x800000211d1e7221 */ /* 0x000fe20000000000 */
[--C-:B------:R-:W-:Y:S01]  /*0cf0*/  FADD R29, R34, R21.reuse ;  /* 0x00000015221d7221 */ /* 0x100fe20000000000 */
[----:B------:R-:W-:Y:S01]  /*0d00*/  FADD R20, R27, R20 ;  /* 0x000000141b147221 */ /* 0x000fe20000000000 */
[----:B------:R-:W-:Y:S01]  /*0d10*/  FADD R22, R22, R21 ;  /* 0x0000001516167221 */ /* 0x000fe20000000000 */
[----:B--2---:R-:W-:-:S04]  /*0d20*/  FMUL R35, R35, R12 ;  /* 0x0000000c23237220 */ /* 0x004fc80000400000 */
[----:B----4-:R-:W-:Y:S01]  /*0d30*/  FFMA R30, R30, R13, R35 ;  /* 0x0000000d1e1e7223 */ /* 0x010fe20000000023 */
[----:B------:R-:W-:-:S04]  /*0d40*/  FADD R35, R28, -R29 ;  /* 0x8000001d1c237221 */ /* 0x000fc80000000000 */
[----:B------:R-:W-:-:S04]  /*0d50*/  FFMA R30, R35, R14, R30 ;  /* 0x0000000e231e7223 */ /* 0x000fc8000000001e */
[----:B------:R-:W-:-:S05]  /*0d60*/  FADD R15, R30, -R15 ;  /* 0x8000000f1e0f7221 */ /* 0x000fca0000000000 */
[----:B------:R-:W-:-:S13]  /*0d70*/  FSETP.GT.AND P0, PT, R15, c[0x0][0x504], PT ;  /* 0x000141000f007a0b */ /* 0x000fda0003f04000 */
[----:B------:R-:W-:Y:S05]  /*0d80*/  @P0 EXIT ;  /* 0x000000000000094d */ /* 0x000fea0003800000 */
[----:B------:R-:W-:Y:S01]  /*0d90*/  MOV R21, c[0x0][0x4b0] ;  /* 0x00012c0000157a02 */ /* 0x000fe20000000f00 */
[----:B------:R-:W-:Y:S01]  /*0da0*/  FADD R16, R31, -R20 ;  /* 0x800000141f107221 */ /* 0x000fe20000000000 */
[----:B------:R-:W-:Y:S01]  /*0db0*/  @P2 MOV R34, c[0x0][0x2f0] ;  /* 0x0000bc0000222a02 */ /* 0x000fe20000000f00 */
[----:B------:R-:W-:Y:S01]  /*0dc0*/  @P2 IMAD R28, R10, c[0x0][0x2f0], RZ ;  /* 0x0000bc000a1c2a24 */ /* 0x000fe200078e02ff */
[----:B------:R-:W-:Y:S01]  /*0dd0*/  SHF.R.S32.HI R27, RZ, 0x1f, R21 ;  /* 0x0000001fff1b7819 */ /* 0x000fe20000011415 */
[----:B------:R-:W-:Y:S01]  /*0de0*/  FADD R17, R33, -R32 ;  /* 0x8000002021117221 */ /* 0x000fe20000000000 */
[----:B------:R-:W-:Y:S01]  /*0df0*/  MOV R36, c[0x0][0x610] ;  /* 0x0001840000247a02 */ /* 0x000fe20000000f00 */
[----:B------:R-:W-:Y:S01]  /*0e00*/  @P2 IMAD R31, R5, UR12, R28 ;  /* 0x0000000c051f2c24 */ /* 0x000fe2000f8e021c */
[----:B------:R-:W-:Y:S01]  /*0e10*/  FADD R22, R29, -R22 ;  /* 0x800000161d167221 */ /* 0x000fe20000000000 */
[----:B------:R-:W-:Y:S01]  /*0e20*/  IMAD R20, R27, R18, RZ ;  /* 0x000000121b147224 */ /* 0x000fe200078e02ff */
[----:B------:R-:W-:Y:S01]  /*0e30*/  MOV R27, RZ ;  /* 0x000000ff001b7202 */ /* 0x000fe20000000f00 */
[----:B------:R-:W-:Y:S01]  /*0e40*/  @P2 IMAD.WIDE.U32 R34, R5, R34, c[0x0][0x2d0] ;  /* 0x0000b40005222625 */ /* 0x000fe200078e0022 */
[----:B------:R-:W-:-:S03]  /*0e50*/  CS2R R28, SRZ ;  /* 0x00000000001c7805 */ /* 0x000fc6000001ff00 */
[----:B------:R-:W-:Y:S01]  /*0e60*/  IMAD R37, R37, c[0x0][0x4b0], R20 ;  /* 0x00012c0025257a24 */ /* 0x000fe200078e0214 */
[----:B------:R-:W-:Y:S01]  /*0e70*/  @P2 IADD3 R35, R35, R31, RZ ;  /* 0x0000001f23232210 */ /* 0x000fe20007ffe0ff */
[----:B------:R-:W-:Y:S02]  /*0e80*/  IMAD R20, R19, c[0x0][0x610], RZ ;  /* 0x0001840013147a24 */ /* 0x000fe400078e02ff */
[----:B------:R-:W-:Y:S01]  /*0e90*/  IMAD.WIDE.U32 R18, R18, R21, c[0x0][0x490] ;  /* 0x0001240012127625 */ /* 0x000fe200078e0015 */
[----:B------:R-:W-:Y:S01]  /*0ea0*/  CS2R R30, SRZ ;  /* 0x00000000001e7805 */ /* 0x000fe2000001ff00 */
[----:B------:R-:W-:Y:S01]  /*0eb0*/  MOV R33, RZ ;  /* 0x000000ff00217202 */ /* 0x000fe20000000f00 */
[----:B------:R0:W2:Y:S01]  /*0ec0*/  @P2 LDG.E R27, [R34.64+0x14] ;  /* 0x00001410221b2981 */ /* 0x0000a2000c1e1900 */
[C---:B------:R-:W-:Y:S02]  /*0ed0*/  IMAD R32, R0.reuse, UR10, R20 ;  /* 0x0000000a00207c24 */ /* 0x040fe4000f8e0214 */
[----:B------:R-:W-:Y:S01]  /*0ee0*/  IMAD.WIDE.U32 R20, R0, R36, c[0x0][0x5f0] ;  /* 0x00017c0000147625 */ /* 0x000fe200078e0024 */
[----:B------:R0:W3:Y:S04]  /*0ef0*/  @P2 LDG.E R28, [R34.64+0x10] ;  /* 0x00001010221c2981 */ /* 0x0000e8000c1e1900 */
[----:B------:R-:W-:Y:S01]  /*0f00*/  IADD3 R21, R21, R32, RZ ;  /* 0x0000002015157210 */ /* 0x000fe20007ffe0ff */
[----:B------:R0:W4:Y:S04]  /*0f10*/  @P2 LDG.E R29, [R34.64+0xc] ;  /* 0x00000c10221d2981 */ /* 0x000128000c1e1900 */
[----:B------:R-:W2:Y:S04]  /*0f20*/  LDG.E R36, [R20.64+0x4] ;  /* 0x0000041014247981 */ /* 0x000ea8000c1e1900 */
[----:B------:R0:W3:Y:S04]  /*0f30*/  @P2 LDG.E R30, [R34.64+0x8] ;  /* 0x00000810221e2981 */ /* 0x0000e8000c1e1900 */
[----:B------:R0:W4:Y:S04]  /*0f40*/  @P2 LDG.E R31, [R34.64+0x4] ;  /* 0x00000410221f2981 */ /* 0x000128000c1e1900 */
[----:B------:R0:W4:Y:S01]  /*0f50*/  @P2 LDG.E R33, [R34.64] ;  /* 0x0000001022212981 */ /* 0x000122000c1e1900 */
[----:B------:R-:W-:-:S05]  /*0f60*/  IADD3 R19, R19, R37, RZ ;  /* 0x0000002513137210 */ /* 0x000fca0007ffe0ff */
[----:B------:R2:W5:Y:S04]  /*0f70*/  LDG.E R32, [R18.64] ;  /* 0x0000001012207981 */ /* 0x000568000c1e1900 */
[----:B0-----:R-:W4:Y:S04]  /*0f80*/  LDG.E R34, [R20.64] ;  /* 0x0000001014227981 */ /* 0x001f28000c1e1900 */
[----:B------:R-:W4:Y:S01]  /*0f90*/  LDG.E R35, [R20.64+0x8] ;  /* 0x0000081014237981 */ /* 0x000f22000c1e1900 */
[----:B--2---:R-:W-:Y:S01]  /*0fa0*/  FMUL R19, R36, R8 ;  /* 0x0000000824137220 */ /* 0x004fe20000400000 */
[----:B---3--:R-:W-:-:S04]  /*0fb0*/  FMUL R37, R16, R30 ;  /* 0x0000001e10257220 */ /* 0x008fc80000400000 */
[----:B----4-:R-:W-:-:S04]  /*0fc0*/  FFMA R37, R22, R31, -R37 ;  /* 0x0000001f16257223 */ /* 0x010fc80000000825 */
[----:B------:R-:W-:Y:S01]  /*0fd0*/  FADD R29, R37, R29 ;  /* 0x0000001d251d7221 */ /* 0x000fe20000000000 */
[----:B------:R-:W-:Y:S01]  /*0fe0*/  FMUL R37, R17, R31 ;  /* 0x0000001f11257220 */ /* 0x000fe20000400000 */
[----:B------:R-:W-:-:S04]  /*0ff0*/  FFMA R18, R34, R7, R19 ;  /* 0x0000000722127223 */ /* 0x000fc80000000013 */
[----:B------:R-:W-:Y:S01]  /*1000*/  FFMA R20, R35, R9, R18 ;  /* 0x0000000923147223 */ /* 0x000fe20000000012 */
[----:B------:R-:W-:-:S03]  /*1010*/  FMUL R31, R22, R33 ;  /* 0x00000021161f7220 */ /* 0x000fc60000400000 */
[----:B------:R-:W-:Y:S01]  /*1020*/  FADD R18, R20, R20 ;  /* 0x0000001414127221 */ /* 0x000fe20000000000 */
[----:B------:R-:W-:-:S03]  /*1030*/  FFMA R31, R17, R30, -R31 ;  /* 0x0000001e111f7223 */ /* 0x000fc6000000081f */
[----:B------:R-:W-:Y:S01]  /*1040*/  FMUL R20, R18, R7 ;  /* 0x0000000712147220 */ /* 0x000fe20000400000 */
[----:B------:R-:W-:Y:S01]  /*1050*/  FFMA R30, R16, R33, -R37 ;  /* 0x00000021101e7223 */ /* 0x000fe20000000825 */
[----:B------:R-:W-:Y:S02]  /*1060*/  FADD R28, R31, R28 ;  /* 0x0000001c1f1c7221 */ /* 0x000fe40000000000 */
[----:B------:R-:W-:Y:S01]  /*1070*/  FFMA R19, R11, R34, R20 ;  /* 0x000000220b137223 */ /* 0x000fe20000000014 */
[----:B------:R-:W-:Y:S01]  /*1080*/  FMUL R20, R36, R9 ;  /* 0x0000000924147220 */ /* 0x000fe20000400000 */
[----:B------:R-:W-:Y:S01]  /*1090*/  FADD R27, R30, R27 ;  /* 0x0000001b1e1b7221 */ /* 0x000fe20000000000 */
[-C--:B------:R-:W-:Y:S01]  /*10a0*/  FMUL R31, R34, R8.reuse ;  /* 0x00000008221f7220 */ /* 0x080fe20000400000 */
[-C--:B------:R-:W-:Y:S01]  /*10b0*/  FMUL R30, R18, R8.reuse ;  /* 0x00000008121e7220 */ /* 0x080fe20000400000 */
[----:B------:R-:W-:Y:S02]  /*10c0*/  FFMA R33, R35, R8, -R20 ;  /* 0x0000000823217223 */ /* 0x000fe40000000814 */
[----:B------:R-:W-:Y:S01]  /*10d0*/  FFMA R31, R36, R7, -R31 ;  /* 0x00000007241f7223 */ /* 0x000fe2000000081f */
[----:B------:R-:W-:Y:S01]  /*10e0*/  FFMA R36, R11, R36, R30 ;  /* 0x000000240b247223 */ /* 0x000fe2000000001e */
[----:B------:R-:W-:Y:S01]  /*10f0*/  FMUL R30, R33, R6 ;  /* 0x00000006211e7220 */ /* 0x000fe20000400000 */
[----:B------:R-:W-:Y:S01]  /*1100*/  FMUL R18, R18, R9 ;  /* 0x0000000912127220 */ /* 0x000fe20000400000 */
[----:B------:R-:W-:-:S02]  /*1110*/  MOV R37, c[0x0][0x210] ;  /* 0x0000840000257a02 */ /* 0x000fc40000000f00 */
[----:B------:R-:W-:Y:S01]  /*1120*/  FFMA R30, R30, 2, R19 ;  /* 0x400000001e1e7823 */ /* 0x000fe20000000013 */
[----:B------:R-:W-:Y:S01]  /*1130*/  IMAD R19, R4, c[0x0][0x210], RZ ;  /* 0x0000840004137a24 */ /* 0x000fe200078e02ff */
[----:B------:R-:W-:Y:S01]  /*1140*/  FMUL R21, R35, R7 ;  /* 0x0000000723157220 */ /* 0x000fe20000400000 */
[----:B------:R-:W-:Y:S02]  /*1150*/  FFMA R35, R11, R35, R18 ;  /* 0x000000230b237223 */ /* 0x000fe40000000012 */
[C---:B------:R-:W-:Y:S02]  /*1160*/  IMAD R33, R2.reuse, UR11, R19 ;  /* 0x0000000b02217c24 */ /* 0x040fe4000f8e0213 */
[----:B------:R-:W-:-:S05]  /*1170*/  IMAD.WIDE.U32 R18, R2, R37, c[0x0][0x1f0] ;  /* 0x00007c0002127625 */ /* 0x000fca00078e0025 */
[----:B------:R-:W-:-:S05]  /*1180*/  IADD3 R19, R19, R33, RZ ;  /* 0x0000002113137210 */ /* 0x000fca0007ffe0ff */
[----:B------:R0:W5:Y:S01]  /*1190*/  LDG.E R20, [R18.64] ;  /* 0x0000001012147981 */ /* 0x000162000c1e1900 */
[----:B------:R-:W-:Y:S01]  /*11a0*/  FFMA R21, R34, R9, -R21 ;  /* 0x0000000922157223 */ /* 0x000fe20000000815 */
[----:B------:R-:W-:-:S03]  /*11b0*/  FMUL R34, R31, R6 ;  /* 0x000000061f227220 */ /* 0x000fc60000400000 */
[----:B------:R-:W-:Y:S01]  /*11c0*/  FMUL R21, R21, R6 ;  /* 0x0000000615157220 */ /* 0x000fe20000400000 */
[----:B------:R-:W-:-:S03]  /*11d0*/  FFMA R34, R34, 2, R35 ;  /* 0x4000000022227823 */ /* 0x000fc60000000023 */
[----:B------:R-:W-:Y:S01]  /*11e0*/  FFMA R21, R21, 2, R36 ;  /* 0x4000000015157823 */ /* 0x000fe20000000024 */
[----:B------:R-:W-:Y:S01]  /*11f0*/  FADD R29, R29, R30 ;  /* 0x0000001e1d1d7221 */ /* 0x000fe20000000000 */
[----:B------:R-:W-:Y:S02]  /*1200*/  BSSY B0, `(.L_x_517) ;  /* 0x0000047000007945 */ /* 0x000fe40003800000 */
[----:B------:R-:W-:Y:S01]  /*1210*/  FADD R28, R28, R21 ;  /* 0x000000151c1c7221 */ /* 0x000fe20000000000 */
[----:B------:R-:W-:Y:S01]  /*1220*/  FADD R21, R27, R34 ;  /* 0x000000221b157221 */ /* 0x000fe20000000000 */
[----:B-----5:R-:W-:Y:S02]  /*1230*/  FADD R26, R26, -R29 ;  /* 0x8000001d1a1a7221 */ /* 0x020fe40000000000 */
[----:B------:R-:W-:Y:S01]  /*1240*/  FADD R25, R25, -R28 ;  /* 0x8000001c19197221 */ /* 0x000fe20000000000 */
[----:B------:R-:W-:Y:S01]  /*1250*/  FADD R21, R24, -R21 ;  /* 0x8000001518157221 */ /* 0x000fe20000000000 */
[----:B------:R-:W-:Y:S05]  /*1260*/  @!P2 BRA `(.L_x_518) ;  /* 0x000004000000a947 */ /* 0x000fea0003800000 */
[----:B0-----:R-:W-:Y:S01]  /*1270*/  FMUL R23, R17, R14 ;  /* 0x0000000e11177220 */ /* 0x001fe20000400000 */
[----:B------:R-:W-:Y:S01]  /*1280*/  FMUL R28, R16, R13 ;  /* 0x0000000d101c7220 */ /* 0x000fe20000400000 */
[----:B------:R-:W-:-:S02]  /*1290*/  FMUL R19, R22, R12 ;  /* 0x0000000c16137220 */ /* 0x000fc40000400000 */
[----:B------:R-:W-:Y:S01]  /*12a0*/  FFMA R34, R22, R13, -R23 ;  /* 0x0000000d16227223 */ /* 0x000fe20000000817 */
[----:B------:R-:W-:Y:S01]  /*12b0*/  FFMA R28, R17, R12, -R28 ;  /* 0x0000000c111c7223 */ /* 0x000fe2000000081c */
[----:B------:R-:W-:Y:S02]  /*12c0*/  FFMA R30, R16, R14, -R19 ;  /* 0x0000000e101e7223 */ /* 0x000fe40000000813 */
[----:B------:R-:W-:Y:S01]  /*12d0*/  FMUL R19, R34, R9 ;  /* 0x0000000922137220 */ /* 0x000fe20000400000 */
[----:B------:R-:W-:Y:S01]  /*12e0*/  FMUL R23, R28, R7 ;  /* 0x000000071c177220 */ /* 0x000fe20000400000 */
[-C--:B------:R-:W-:Y:S02]  /*12f0*/  FMUL R27, R30, R8.reuse ;  /* 0x000000081e1b7220 */ /* 0x080fe40000400000 */
[----:B------:R-:W-:Y:S01]  /*1300*/  FFMA R19, R28, R8, -R19 ;  /* 0x000000081c137223 */ /* 0x000fe20000000813 */
[----:B------:R-:W-:Y:S01]  /*1310*/  FFMA R23, R30, R9, -R23 ;  /* 0x000000091e177223 */ /* 0x000fe20000000817 */
[----:B------:R-:W-:-:S02]  /*1320*/  FFMA R29, R34, R7, -R27 ;  /* 0x00000007221d7223 */ /* 0x000fc4000000081b */
[-C--:B------:R-:W-:Y:S01]  /*1330*/  FMUL R18, R19, R6.reuse ;  /* 0x0000000613127220 */ /* 0x080fe20000400000 */
[-C--:B------:R-:W-:Y:S01]  /*1340*/  FMUL R24, R23, R6.reuse ;  /* 0x0000000617187220 */ /* 0x080fe20000400000 */
[-C--:B------:R-:W-:Y:S02]  /*1350*/  FMUL R36, R29, R6.reuse ;  /* 0x000000061d247220 */ /* 0x080fe40000400000 */
[----:B------:R-:W-:Y:S01]  /*1360*/  FFMA R27, R19, R6, R18 ;  /* 0x00000006131b7223 */ /* 0x000fe20000000012 */
[----:B------:R-:W-:Y:S01]  /*1370*/  FMUL R19, R34, R8 ;  /* 0x0000000822137220 */ /* 0x000fe20000400000 */
[-C--:B------:R-:W-:Y:S01]  /*1380*/  FFMA R24, R23, R6.reuse, R24 ;  /* 0x0000000617187223 */ /* 0x080fe20000000018 */
[----:B------:R-:W-:Y:S01]  /*1390*/  FFMA R23, R29, R6, R36 ;  /* 0x000000061d177223 */ /* 0x000fe20000000024 */
[----:B------:R-:W-:Y:S01]  /*13a0*/  IMAD R6, R10, c[0x0][0x398], RZ ;  /* 0x0000e6000a067a24 */ /* 0x000fe200078e02ff */
[----:B------:R-:W-:Y:S01]  /*13b0*/  FFMA R19, R30, R7, R19 ;  /* 0x000000071e137223 */ /* 0x000fe20000000013 */
[----:B------:R-:W-:-:S02]  /*13c0*/  MOV R18, c[0x0][0x398] ;  /* 0x0000e60000127a02 */ /* 0x000fc40000000f00 */
[C---:B------:R-:W-:Y:S01]  /*13d0*/  IMAD R29, R5.reuse, UR13, R6 ;  /* 0x0000000d051d7c24 */ /* 0x040fe2000f8e0206 */
[----:B------:R-:W-:Y:S02]  /*13e0*/  FFMA R6, R28, R9, R19 ;  /* 0x000000091c067223 */ /* 0x000fe40000000013 */
[----:B------:R-:W-:Y:S02]  /*13f0*/  IMAD.WIDE.U32 R18, R5, R18, c[0x0][0x378] ;  /* 0x0000de0005127625 */ /* 0x000fe400078e0012 */
[----:B------:R-:W-:-:S03]  /*1400*/  FADD R6, R6, R6 ;  /* 0x0000000606067221 */ /* 0x000fc60000000000 */
[----:B------:R-:W-:Y:S01]  /*1410*/  IADD3 R19, R19, R29, RZ ;  /* 0x0000001d13137210 */ /* 0x000fe20007ffe0ff */
[C---:B------:R-:W-:Y:S01]  /*1420*/  FMUL R8, R6.reuse, R8 ;  /* 0x0000000806087220 */ /* 0x040fe20000400000 */
[C---:B------:R-:W-:Y:S01]  /*1430*/  FMUL R9, R6.reuse, R9 ;  /* 0x0000000906097220 */ /* 0x040fe20000400000 */
[----:B------:R-:W-:Y:S02]  /*1440*/  FMUL R29, R6, R7 ;  /* 0x00000007061d7220 */ /* 0x000fe40000400000 */
[C---:B------:R-:W-:Y:S01]  /*1450*/  FFMA R7, R11.reuse, R34, R8 ;  /* 0x000000220b077223 */ /* 0x040fe20000000008 */
[C---:B------:R-:W-:Y:S01]  /*1460*/  FFMA R8, R11.reuse, R28, R9 ;  /* 0x0000001c0b087223 */ /* 0x040fe20000000009 */
[----:B------:R-:W-:Y:S01]  /*1470*/  FFMA R6, R11, R30, R29 ;  /* 0x0000001e0b067223 */ /* 0x000fe2000000001d */
[----:B------:R-:W2:Y:S04]  /*1480*/  LDG.E R28, [R18.64+0x10] ;  /* 0x00001010121c7981 */ /* 0x000ea8000c1e1900 */
[----:B------:R2:W3:Y:S04]  /*1490*/  LDG.E R9, [R18.64+0x4] ;  /* 0x0000041012097981 */ /* 0x0004e8000c1e1900 */
[----:B------:R2:W4:Y:S01]  /*14a0*/  LDG.E R29, [R18.64+0xc] ;  /* 0x00000c10121d7981 */ /* 0x000522000c1e1900 */
[----:B------:R-:W-:Y:S01]  /*14b0*/  FADD R24, R7, -R24 ;  /* 0x8000001807187221 */ /* 0x000fe20000000000 */
[----:B------:R-:W-:Y:S01]  /*14c0*/  FADD R36, R6, -R27 ;  /* 0x8000001b06247221 */ /* 0x000fe20000000000 */
[----:B------:R-:W-:Y:S01]  /*14d0*/  IMAD R6, R10, c[0x0][0x360], RZ ;  /* 0x0000d8000a067a24 */ /* 0x000fe200078e02ff */
[----:B------:R2:W5:Y:S01]  /*14e0*/  LDG.E R11, [R18.64] ;  /* 0x00000010120b7981 */ /* 0x000562000c1e1900 */
[----:B------:R-:W-:-:S03]  /*14f0*/  MOV R7, c[0x0][0x360] ;  /* 0x0000d80000077a02 */ /* 0x000fc60000000f00 */
[----:B------:R2:W5:Y:S04]  /*1500*/  LDG.E R31, [R18.64+0x14] ;  /* 0x00001410121f7981 */ /* 0x000568000c1e1900 */
[----:B------:R2:W5:Y:S01]  /*1510*/  LDG.E R33, [R18.64+0x1c] ;  /* 0x00001c1012217981 */ /* 0x000562000c1e1900 */
[----:B------:R-:W-:-:S03]  /*1520*/  IMAD R27, R5, UR14, R6 ;  /* 0x0000000e051b7c24 */ /* 0x000fc6000f8e0206 */
[----:B------:R2:W5:Y:S01]  /*1530*/  LDG.E R30, [R18.64+0x8] ;  /* 0x00000810121e7981 */ /* 0x000562000c1e1900 */
[----:B------:R-:W-:-:S03]  /*1540*/  IMAD.WIDE.U32 R6, R5, R7, c[0x0][0x340] ;  /* 0x0000d00005067625 */ /* 0x000fc600078e0007 */
[----:B------:R2:W5:Y:S04]  /*1550*/  LDG.E R34, [R18.64+0x18] ;  /* 0x0000181012227981 */ /* 0x000568000c1e1900 */
[----:B------:R2:W5:Y:S01]  /*1560*/  LDG.E R35, [R18.64+0x20] ;  /* 0x0000201012237981 */ /* 0x000562000c1e1900 */
[----:B------:R-:W-:-:S05]  /*1570*/  IADD3 R7, R7, R27, RZ ;  /* 0x0000001b07077210 */ /* 0x000fca0007ffe0ff */
[----:B------:R-:W5:Y:S01]  /*1580*/  LDG.E R6, [R6.64] ;  /* 0x0000001006067981 */ /* 0x000f62000c1e1900 */
[----:B------:R-:W-:Y:S01]  /*1590*/  FADD R8, R8, -R23 ;  /* 0x8000001708087221 */ /* 0x000fe20000000000 */
[C---:B--2---:R-:W-:Y:S01]  /*15a0*/  FMUL R19, R24.reuse, R28 ;  /* 0x0000001c18137220 */ /* 0x044fe20000400000 */
[----:B---3--:R-:W-:-:S03]  /*15b0*/  FMUL R18, R24, R9 ;  /* 0x0000000918127220 */ /* 0x008fc60000400000 */
[C---:B----4-:R-:W-:Y:S01]  /*15c0*/  FFMA R19, R36.reuse, R29, R19 ;  /* 0x0000001d24137223 */ /* 0x050fe20000000013 */
[----:B-----5:R-:W-:-:S03]  /*15d0*/  FFMA R11, R36, R11, R18 ;  /* 0x0000000b240b7223 */ /* 0x020fc60000000012 */
[----:B------:R-:W-:Y:S01]  /*15e0*/  FFMA R19, R8, R31, R19 ;  /* 0x0000001f08137223 */ /* 0x000fe20000000013 */
[----:B------:R-:W-:-:S03]  /*15f0*/  FMUL R33, R24, R33 ;  /* 0x0000002118217220 */ /* 0x000fc60000400000 */
[----:B------:R-:W-:Y:S01]  /*1600*/  FMUL R24, R24, R19 ;  /* 0x0000001318187220 */ /* 0x000fe20000400000 */
[----:B------:R-:W-:Y:S01]  /*1610*/  FFMA R11, R8, R30, R11 ;  /* 0x0000001e080b7223 */ /* 0x000fe2000000000b */
[----:B------:R-:W-:-:S03]  /*1620*/  FFMA R34, R36, R34, R33 ;  /* 0x0000002224227223 */ /* 0x000fc60000000021 */
[----:B------:R-:W-:Y:S01]  /*1630*/  FFMA R24, R36, R11, R24 ;  /* 0x0000000b24187223 */ /* 0x000fe20000000018 */
[----:B------:R-:W-:-:S04]  /*1640*/  FFMA R35, R8, R35, R34 ;  /* 0x0000002308237223 */ /* 0x000fc80000000022 */
[----:B------:R-:W-:-:S04]  /*1650*/  FFMA R23, R8, R35, R24 ;  /* 0x0000002308177223 */ /* 0x000fc80000000018 */
[----:B------:R-:W-:Y:S02]  /*1660*/  FADD R23, R23, R6 ;  /* 0x0000000617177221 */ /* 0x000fe40000000000 */
.L_x_518:
[----:B0-----:R-:W-:Y:S05]  /*1670*/  BSYNC B0 ;  /* 0x0000000000007941 */ /* 0x001fea0003800000 */
.L_x_517:
[----:B------:R-:W-:Y:S01]  /*1680*/  FMUL R8, RZ, R20 ;  /* 0x00000014ff087220 */ /* 0x000fe20000400000 */
[----:B------:R-:W-:-:S04]  /*1690*/  FMUL R6, R12, R25 ;  /* 0x000000190c067220 */ /* 0x000fc80000400000 */
[----:B------:R-:W-:Y:S01]  /*16a0*/  FSEL R11, R8, R23, !P2 ;  /* 0x00000017080b7208 */ /* 0x000fe20005000000 */
[----:B------:R-:W-:-:S04]  /*16b0*/  FFMA R7, R13, R26, R6 ;  /* 0x0000001a0d077223 */ /* 0x000fc80000000006 */
[----:B------:R-:W-:Y:S01]  /*16c0*/  FADD R11, R20, R11 ;  /* 0x0000000b140b7221 */ /* 0x000fe20000000000 */
[----:B------:R-:W-:-:S04]  /*16d0*/  FFMA R19, R14, R21, R7 ;  /* 0x000000150e137223 */ /* 0x000fc80000000007 */
[----:B------:R-:W-:Y:S01]  /*16e0*/  FSETP.NEU.AND P0, PT, R11, RZ, PT ;  /* 0x000000ff0b00720b */ /* 0x000fe20003f0d000 */
[----:B------:R-:W-:-:S12]  /*16f0*/  FFMA R6, -R12, R19, R25 ;  /* 0x000000130c067223 */ /* 0x000fd80000000119 */
[----:B------:R-:W-:Y:S05]  /*1700*/  @!P0 EXIT ;  /* 0x000000000000894d */ /* 0x000fea0003800000 */
[-C--:B------:R-:W-:Y:S01]  /*1710*/  FFMA R7, -R13, R19.reuse, R26 ;  /* 0x000000130d077223 */ /* 0x080fe2000000011a */
[----:B------:R-:W-:Y:S01]  /*1720*/  FMUL R18, R6, R6 ;  /* 0x0000000606127220 */ /* 0x000fe20000400000 */
[----:B------:R-:W-:Y:S01]  /*1730*/  FFMA R8, -R14, R19, R21 ;  /* 0x000000130e087223 */ /* 0x000fe20000000115 */
[----:B------:R-:W-:Y:S01]  /*1740*/  FSETP.GEU.AND P0, PT, |R19|, c[0x0][0x508], PT ;  /* 0x0001420013007a0b */ /* 0x000fe20003f0e200 */
[----:B------:R-:W-:Y:S01]  /*1750*/  FADD R32, R32, c[0x0][0x500] ;  /* 0x0001400020207621 */ /* 0x000fe20000000000 */
[----:B------:R-:W-:Y:S01]  /*1760*/  FFMA R9, R7, R7, R18 ;  /* 0x0000000707097223 */ /* 0x000fe20000000012 */
[----:B------:R-:W-:Y:S02]  /*1770*/  BSSY B0, `(.L_x_519) ;  /* 0x0000011000007945 */ /* 0x000fe40003800000 */
[----:B------:R-:W-:Y:S01]  /*1780*/  FMUL R32, R32, 0.5 ;  /* 0x3f00000020207820 */ /* 0x000fe20000400000 */
[----:B------:R-:W-:-:S04]  /*1790*/  FFMA R18, R8, R8, R9 ;  /* 0x0000000808127223 */ /* 0x000fc80000000009 */
[----:B------:R0:W1:Y:S01]  /*17a0*/  MUFU.RSQ R9, R18 ;  /* 0x0000001200097308 */ /* 0x0000620000001400 */
[----:B------:R-:W-:Y:S02]  /*17b0*/  IADD3 R19, R18, -0xd000000, RZ ;  /* 0xf300000012137810 */ /* 0x000fe40007ffe0ff */
[----:B------:R-:W-:Y:S02]  /*17c0*/  FSEL R32, R32, c[0x0][0x50c], P0 ;  /* 0x0001430020207a08 */ /* 0x000fe40000000000 */
[----:B------:R-:W-:-:S03]  /*17d0*/  ISETP.GT.U32.AND P1, PT, R19, 0x727fffff, PT ;  /* 0x727fffff1300780c */ /* 0x000fc60003f24070 */
[----:B------:R-:W-:-:S10]  /*17e0*/  FMUL R21, R15, R32 ;  /* 0x000000200f157220 */ /* 0x000fd40000400000 */
[----:B------:R-:W-:Y:S05]  /*17f0*/  @!P1 BRA `(.L_x_520) ;  /* 0x0000004000009947 */ /* 0x000fea0003800000 */
[----:B01----:R-:W-:Y:S02]  /*1800*/  MOV R27, 0x1820 ;  /* 0x00001820001b7802 */ /* 0x003fe40000000f00 */
[----:B------:R-:W-:Y:S05]  /*1810*/  CALL.REL.NOINC `($__internal_11_$__cuda_sm20_sqrt_rn_f32_slowpath) ;  /* 0x00000a7000007944 */ /* 0x000fea0003c00000 */
[----:B------:R-:W-:Y:S01]  /*1820*/  MOV R19, R9 ;  /* 0x0000000900137202 */ /* 0x000fe20000000f00 */
[----:B------:R-:W-:Y:S05]  /*1830*/  BRA `(.L_x_521) ;  /* 0x0000004000007947 */ /* 0x000fea0003800000 */
.L_x_520:
[----:B01----:R-:W-:Y:S01]  /*1840*/  FMUL.FTZ R19, R18, R9 ;  /* 0x0000000912137220 */ /* 0x003fe20000410000 */
[----:B------:R-:W-:-:S03]  /*1850*/  FMUL.FTZ R9, R9, 0.5 ;  /* 0x3f00000009097820 */ /* 0x000fc60000410000 */
[----:B------:R-:W-:-:S04]  /*1860*/  FFMA R18, -R19, R19, R18 ;  /* 0x0000001313127223 */ /* 0x000fc80000000112 */
[----:B------:R-:W-:Y:S02]  /*1870*/  FFMA R19, R18, R9, R19 ;  /* 0x0000000912137223 */ /* 0x000fe40000000013 */
.L_x_521:
[----:B------:R-:W-:Y:S05]  /*1880*/  BSYNC B0 ;  /* 0x0000000000007941 */ /* 0x000fea0003800000 */
.L_x_519:
[----:B------:R-:W-:Y:S01]  /*1890*/  FSETP.GT.AND P0, PT, R19, RZ, PT ;  /* 0x000000ff1300720b */ /* 0x000fe20003f04000 */
[----:B------:R-:W-:Y:S01]  /*18a0*/  BSSY B0, `(.L_x_522) ;  /* 0x0000033000007945 */ /* 0x000fe20003800000 */
[-C--:B------:R-:W-:Y:S01]  /*18b0*/  FMUL R13, R13, R15.reuse ;  /* 0x0000000f0d0d7220 */ /* 0x080fe20000400000 */
[-C--:B------:R-:W-:Y:S01]  /*18c0*/  FMUL R12, R12, R15.reuse ;  /* 0x0000000f0c0c7220 */ /* 0x080fe20000400000 */
[----:B------:R-:W-:Y:S01]  /*18d0*/  FMUL R15, R14, R15 ;  /* 0x0000000f0e0f7220 */ /* 0x000fe20000400000 */
[----:B------:R-:W-:Y:S02]  /*18e0*/  MOV R18, RZ ;  /* 0x000000ff00127202 */ /* 0x000fe40000000f00 */
        /* <DEDUP_REMOVED lines=14> */
[----:B------:R-:W-:Y:S05]  /*19d0*/  CALL.REL.NOINC `($__internal_12_$__cuda_sm3x_div_rn_noftz_f32_slowpath) ;  /* 0x00000a2000007944 */ /* 0x000fea0003c00000 */
[----:B------:R-:W-:Y:S02]  /*19e0*/  MOV R14, R18 ;  /* 0x00000012000e7202 */ /* 0x000fe40000000f00 */
.L_x_525:
[----:B------:R-:W-:Y:S05]  /*19f0*/  BSYNC B1 ;  /* 0x0000000000017941 */ /* 0x000fea0003800000 */
.L_x_524:
        /* <DEDUP_REMOVED lines=12> */
[----:B------:R-:W-:Y:S05]  /*1ac0*/  CALL.REL.NOINC `($__internal_12_$__cuda_sm3x_div_rn_noftz_f32_slowpath) ;  /* 0x0000093000007944 */ /* 0x000fea0003c00000 */
[----:B------:R-:W-:Y:S02]  /*1ad0*/  MOV R25, R18 ;  /* 0x0000001200197202 */ /* 0x000fe40000000f00 */
.L_x_527:
[----:B------:R-:W-:Y:S05]  /*1ae0*/  BSYNC B1 ;  /* 0x0000000000017941 */ /* 0x000fea0003800000 */
.L_x_526:
        /* <DEDUP_REMOVED lines=13> */
.L_x_528:
[----:B------:R-:W-:Y:S05]  /*1bc0*/  BSYNC B1 ;  /* 0x0000000000017941 */ /* 0x000fea0003800000 */
.L_x_523:
[----:B------:R-:W-:Y:S05]  /*1bd0*/  BSYNC B0 ;  /* 0x0000000000007941 */ /* 0x000fea0003800000 */
.L_x_522:
[----:B------:R-:W-:Y:S01]  /*1be0*/  FADD R19, RZ, -R19 ;  /* 0x80000013ff137221 */ /* 0x000fe20000000000 */
[----:B------:R-:W0:Y:S01]  /*1bf0*/  MUFU.RCP R24, R11 ;  /* 0x0000000b00187308 */ /* 0x000e220000001000 */
[----:B------:R-:W-:Y:S02]  /*1c00*/  BSSY B0, `(.L_x_529) ;  /* 0x0000012000007945 */ /* 0x000fe40003800000 */
[----:B------:R-:W-:-:S05]  /*1c10*/  FMUL R6, R19, c[0x0][0x664] ;  /* 0x0001990013067a20 */ /* 0x000fca0000400000 */
[----:B------:R-:W-:-:S04]  /*1c20*/  FSETP.GT.AND P0, PT, R21, R6, PT ;  /* 0x000000061500720b */ /* 0x000fc80003f04000 */
[----:B------:R-:W-:Y:S01]  /*1c30*/  FSEL R7, R21, R6, P0 ;  /* 0x0000000615077208 */ /* 0x000fe20000000000 */
[----:B0-----:R-:W-:-:S04]  /*1c40*/  FFMA R9, -R11, R24, 1 ;  /* 0x3f8000000b097423 */ /* 0x001fc80000000118 */
[C---:B------:R-:W-:Y:S01]  /*1c50*/  FFMA R8, R7.reuse, R18, -R13 ;  /* 0x0000001207087223 */ /* 0x040fe2000000080d */
[C---:B------:R-:W-:Y:S01]  /*1c60*/  FFMA R6, R7.reuse, R25, -R12 ;  /* 0x0000001907067223 */ /* 0x040fe2000000080c */
[----:B------:R-:W-:Y:S01]  /*1c70*/  FFMA R7, R7, R14, -R15 ;  /* 0x0000000e07077223 */ /* 0x000fe2000000080f */
[----:B------:R-:W-:Y:S01]  /*1c80*/  FFMA R9, R24, R9, R24 ;  /* 0x0000000918097223 */ /* 0x000fe20000000018 */
[----:B------:R-:W0:Y:S03]  /*1c90*/  FCHK P0, R8, R11 ;  /* 0x0000000b08007302 */ /* 0x000e260000000000 */
[----:B------:R-:W-:-:S04]  /*1ca0*/  FFMA R18, R8, R9, RZ ;  /* 0x0000000908127223 */ /* 0x000fc800000000ff */
[----:B------:R-:W-:-:S04]  /*1cb0*/  FFMA R13, -R11, R18, R8 ;  /* 0x000000120b0d7223 */ /* 0x000fc80000000108 */
[----:B------:R-:W-:Y:S01]  /*1cc0*/  FFMA R12, R9, R13, R18 ;  /* 0x0000000d090c7223 */ /* 0x000fe20000000012 */
[----:B0-----:R-:W-:Y:S05]  /*1cd0*/  @!P0 BRA `(.L_x_530) ;  /* 0x0000004000008947 */ /* 0x001fea0003800000 */
[----:B------:R-:W-:Y:S02]  /*1ce0*/  MOV R9, R11 ;  /* 0x0000000b00097202 */ /* 0x000fe40000000f00 */
[----:B------:R-:W-:Y:S02]  /*1cf0*/  MOV R26, 0x1d10 ;  /* 0x00001d10001a7802 */ /* 0x000fe40000000f00 */
[----:B------:R-:W-:Y:S05]  /*1d00*/  CALL.REL.NOINC `($__internal_12_$__cuda_sm3x_div_rn_noftz_f32_slowpath) ;  /* 0x000006f000007944 */ /* 0x000fea0003c00000 */
[----:B------:R-:W-:Y:S02]  /*1d10*/  MOV R12, R18 ;  /* 0x00000012000c7202 */ /* 0x000fe40000000f00 */
.L_x_530:
[----:B------:R-:W-:Y:S05]  /*1d20*/  BSYNC B0 ;  /* 0x0000000000007941 */ /* 0x000fea0003800000 */
.L_x_529:
        /* <DEDUP_REMOVED lines=12> */
[----:B------:R-:W-:Y:S05]  /*1df0*/  CALL.REL.NOINC `($__internal_12_$__cuda_sm3x_div_rn_noftz_f32_slowpath) ;  /* 0x0000060000007944 */ /* 0x000fea0003c00000 */
[----:B------:R-:W-:Y:S02]  /*1e00*/  MOV R13, R18 ;  /* 0x00000012000d7202 */ /* 0x000fe40000000f00 */
.L_x_532:
[----:B------:R-:W-:Y:S05]  /*1e10*/  BSYNC B0 ;  /* 0x0000000000007941 */ /* 0x000fea0003800000 */
.L_x_531:
        /* <DEDUP_REMOVED lines=14> */
.L_x_534:
[----:B------:R-:W-:Y:S05]  /*1f00*/  BSYNC B0 ;  /* 0x0000000000007941 */ /* 0x000fea0003800000 */
.L_x_533:
[----:B------:R-:W-:Y:S01]  /*1f10*/  ULDC UR4, c[0x0][0x690] ;  /* 0x0001a40000047ab9 */ /* 0x000fe20000000800 */
[----:B------:R-:W-:Y:S01]  /*1f20*/  MOV R7, c[0x0][0x690] ;  /* 0x0001a40000077a02 */ /* 0x000fe20000000f00 */
[----:B------:R-:W-:Y:S01]  /*1f30*/  USHF.R.S32.HI UR4, URZ, 0x1f, UR4 ;  /* 0x0000001f3f047899 */ /* 0x000fe20008011404 */
[----:B------:R-:W-:Y:S01]  /*1f40*/  IMAD R11, R4, c[0x0][0x690], RZ ;  /* 0x0001a400040b7a24 */ /* 0x000fe200078e02ff */
[----:B------:R-:W-:Y:S01]  /*1f50*/  FMUL R13, R13, c[0x0][0x668] ;  /* 0x00019a000d0d7a20 */ /* 0x000fe20000400000 */
[----:B------:R-:W-:Y:S01]  /*1f60*/  FMUL R9, R9, c[0x0][0x668] ;  /* 0x00019a0009097a20 */ /* 0x000fe20000400000 */
[----:B------:R-:W-:-:S02]  /*1f70*/  IMAD.WIDE.U32 R6, R2, R7, c[0x0][0x670] ;  /* 0x00019c0002067625 */ /* 0x000fc400078e0007 */
[----:B------:R-:W-:Y:S02]  /*1f80*/  FMUL R19, R20, R13 ;  /* 0x0000000d14137220 */ /* 0x000fe40000400000 */
[----:B------:R-:W-:Y:S01]  /*1f90*/  IMAD R15, R2, UR4, R11 ;  /* 0x00000004020f7c24 */ /* 0x000fe2000f8e020b */
[----:B------:R-:W-:-:S04]  /*1fa0*/  FMUL R11, R12, c[0x0][0x668] ;  /* 0x00019a000c0b7a20 */ /* 0x000fc80000400000 */
[----:B------:R-:W-:Y:S01]  /*1fb0*/  IADD3 R7, R7, R15, RZ ;  /* 0x0000000f07077210 */ /* 0x000fe20007ffe0ff */
[C---:B------:R-:W-:Y:S01]  /*1fc0*/  FMUL R15, R20.reuse, R11 ;  /* 0x0000000b140f7220 */ /* 0x040fe20000400000 */
[----:B------:R-:W-:Y:S01]  /*1fd0*/  FMUL R20, R20, R9 ;  /* 0x0000000914147220 */ /* 0x000fe20000400000 */
[----:B------:R-:W-:Y:S03]  /*1fe0*/  BSSY B0, `(.L_x_535) ;  /* 0x000001e000007945 */ /* 0x000fe60003800000 */
[----:B------:R0:W-:Y:S04]  /*1ff0*/  RED.E.ADD.F32.FTZ.RN.STRONG.GPU [R6.64], R15 ;  /* 0x0000000f0600798e */ /* 0x0001e8000c10e790 */
[----:B------:R0:W-:Y:S04]  /*2000*/  RED.E.ADD.F32.FTZ.RN.STRONG.GPU [R6.64+0x4], R19 ;  /* 0x000004130600798e */ /* 0x0001e8000c10e790 */
[----:B------:R0:W-:Y:S01]  /*2010*/  RED.E.ADD.F32.FTZ.RN.STRONG.GPU [R6.64+0x8], R20 ;  /* 0x000008140600798e */ /* 0x0001e2000c10e790 */
[----:B------:R-:W-:Y:S05]  /*2020*/  @!P2 BRA `(.L_x_536) ;  /* 0x000001900000a947 */ /* 0x000fea0003800000 */
[----:B------:R-:W-:Y:S01]  /*2030*/  ULDC UR4, c[0x0][0x6c8] ;  /* 0x0001b20000047ab9 */ /* 0x000fe20000000800 */
[----:B0-----:R-:W-:Y:S01]  /*2040*/  MOV R6, c[0x0][0x6c8] ;  /* 0x0001b20000067a02 */ /* 0x001fe20000000f00 */
[----:B------:R-:W-:Y:S01]  /*2050*/  USHF.R.S32.HI UR4, URZ, 0x1f, UR4 ;  /* 0x0000001f3f047899 */ /* 0x000fe20008011404 */
[----:B------:R-:W-:Y:S01]  /*2060*/  IMAD R10, R10, c[0x0][0x6c8], RZ ;  /* 0x0001b2000a0a7a24 */ /* 0x000fe200078e02ff */
[----:B------:R-:W-:Y:S01]  /*2070*/  FMUL R9, R22, R19 ;  /* 0x0000001316097220 */ /* 0x000fe20000400000 */
[----:B------:R-:W-:Y:S01]  /*2080*/  FMUL R2, R16, R15 ;  /* 0x0000000f10027220 */ /* 0x000fe20000400000 */
[----:B------:R-:W-:-:S02]  /*2090*/  IMAD.WIDE.U32 R6, R5, R6, c[0x0][0x6a8] ;  /* 0x0001aa0005067625 */ /* 0x000fc400078e0006 */
[-C--:B------:R-:W-:Y:S01]  /*20a0*/  FFMA R9, R16, R20.reuse, -R9 ;  /* 0x0000001410097223 */ /* 0x080fe20000000809 */
[----:B------:R-:W-:Y:S01]  /*20b0*/  FFMA R2, R17, R19, -R2 ;  /* 0x0000001311027223 */ /* 0x000fe20000000802 */
[----:B------:R-:W-:Y:S01]  /*20c0*/  IMAD R11, R5, UR4, R10 ;  /* 0x00000004050b7c24 */ /* 0x000fe2000f8e020a */
[----:B------:R-:W-:Y:S01]  /*20d0*/  FMUL R5, R17, R20 ;  /* 0x0000001411057220 */ /* 0x000fe20000400000 */
[----:B------:R-:W-:-:S03]  /*20e0*/  FADD R9, -R9, -RZ ;  /* 0x800000ff09097221 */ /* 0x000fc60000000100 */
[----:B------:R-:W-:Y:S01]  /*20f0*/  FFMA R5, R22, R15, -R5 ;  /* 0x0000000f16057223 */ /* 0x000fe20000000805 */
[----:B------:R-:W-:Y:S01]  /*2100*/  IADD3 R7, R7, R11, RZ ;  /* 0x0000000b07077210 */ /* 0x000fe20007ffe0ff */
[----:B------:R-:W-:Y:S02]  /*2110*/  FADD R11, -R2, -RZ ;  /* 0x800000ff020b7221 */ /* 0x000fe40000000100 */
[----:B------:R-:W-:Y:S01]  /*2120*/  FADD R5, -R5, -RZ ;  /* 0x800000ff05057221 */ /* 0x000fe20000000100 */
[----:B------:R-:W-:Y:S01]  /*2130*/  FADD R13, -R15, -RZ ;  /* 0x800000ff0f0d7221 */ /* 0x000fe20000000100 */
[----:B------:R-:W-:Y:S01]  /*2140*/  FADD R15, -R19, -RZ ;  /* 0x800000ff130f7221 */ /* 0x000fe20000000100 */
[----:B------:R0:W-:Y:S01]  /*2150*/  RED.E.ADD.F32.FTZ.RN.STRONG.GPU [R6.64], R9 ;  /* 0x000000090600798e */ /* 0x0001e2000c10e790 */
[----:B------:R-:W-:-:S03]  /*2160*/  FADD R17, -R20, -RZ ;  /* 0x800000ff14117221 */ /* 0x000fc60000000100 */
[----:B------:R0:W-:Y:S04]  /*2170*/  RED.E.ADD.F32.FTZ.RN.STRONG.GPU [R6.64+0x4], R5 ;  /* 0x000004050600798e */ /* 0x0001e8000c10e790 */
[----:B------:R0:W-:Y:S04]  /*2180*/  RED.E.ADD.F32.FTZ.RN.STRONG.GPU [R6.64+0x8], R11 ;  /* 0x0000080b0600798e */ /* 0x0001e8000c10e790 */
[----:B------:R0:W-:Y:S04]  /*2190*/  RED.E.ADD.F32.FTZ.RN.STRONG.GPU [R6.64+0xc], R13 ;  /* 0x00000c0d0600798e */ /* 0x0001e8000c10e790 */
[----:B------:R0:W-:Y:S04]  /*21a0*/  RED.E.ADD.F32.FTZ.RN.STRONG.GPU [R6.64+0x10], R15 ;  /* 0x0000100f0600798e */ /* 0x0001e8000c10e790 */
[----:B------:R0:W-:Y:S02]  /*21b0*/  RED.E.ADD.F32.FTZ.RN.STRONG.GPU [R6.64+0x14], R17 ;  /* 0x000014110600798e */ /* 0x0001e4000c10e790 */
.L_x_536:
[----:B------:R-:W-:Y:S05]  /*21c0*/  BSYNC B0 ;  /* 0x0000000000007941 */ /* 0x000fea0003800000 */
.L_x_535:
[----:B------:R-:W-:Y:S02]  /*21d0*/  ULDC UR6, c[0x0][0x0] ;  /* 0x0000000000067ab9 */ /* 0x000fe40000000800 */
[----:B------:R-:W-:-:S02]  /*21e0*/  ULDC UR7, c[0x0][0xc] ;  /* 0x0000030000077ab9 */ /* 0x000fc40000000800 */
[----:B------:R-:W-:Y:S02]  /*21f0*/  UIMAD.WIDE.U32 UR6, UR6, UR7, URZ ;  /* 0x00000007060672a5 */ /* 0x000fe4000f8e003f */
[----:B------:R-:W-:Y:S02]  /*2200*/  UMOV UR4, URZ ;  /* 0x0000003f00047c82 */ /* 0x000fe40008000000 */
[----:B------:R-:W-:Y:S02]  /*2210*/  UIADD3 UR4, UR7, UR4, URZ ;  /* 0x0000000407047290 */ /* 0x000fe4000fffe03f */
[----:B------:R-:W-:-:S04]  /*2220*/  IADD3 R0, P0, R0, UR6, RZ ;  /* 0x0000000600007c10 */ /* 0x000fc8000ff1e0ff */
[----:B------:R-:W-:Y:S02]  /*2230*/  IADD3.X R3, R3, UR4, RZ, P0, !PT ;  /* 0x0000000403037c10 */ /* 0x000fe400087fe4ff */
[----:B------:R-:W-:-:S04]  /*2240*/  ISETP.GE.U32.AND P0, PT, R0, c[0x0][0x178], PT ;  /* 0x00005e0000007a0c */ /* 0x000fc80003f06070 */
[----:B------:R-:W-:-:S13]  /*2250*/  ISETP.GE.U32.AND.EX P0, PT, R3, c[0x0][0x17c], PT, P0 ;  /* 0x00005f0003007a0c */ /* 0x000fda0003f06100 */
[----:B------:R-:W-:Y:S01]  /*2260*/  @P0 CALL.REL.NOINC `(.L_x_537) ;  /* 0x0000001000000944 */ /* 0x000fe20003c00000 */
[----:B------:R-:W-:Y:S05]  /*2270*/  BRA `(.L_x_538) ;  /* 0xffffdf2000007947 */ /* 0x000fea000383ffff */
.L_x_537:
[----:B------:R-:W-:Y:S05]  /*2280*/  EXIT ;  /* 0x000000000000794d */ /* 0x000fea0003800000 */
        .weak           $__internal_11_$__cuda_sm20_sqrt_rn_f32_slowpath
        .type           $__internal_11_$__cuda_sm20_sqrt_rn_f32_slowpath,@function
        .size           $__internal_11_$__cuda_sm20_sqrt_rn_f32_slowpath,($__internal_12_$__cuda_sm3x_div_rn_noftz_f32_slowpath - $__internal_11_$__cuda_sm20_sqrt_rn_f32_slowpath)
$__internal_11_$__cuda_sm20_sqrt_rn_f32_slowpath:
        /* <DEDUP_REMOVED lines=19> */
.L_x_539:
[----:B------:R-:W-:Y:S02]  /*23c0*/  MOV R9, R18 ;  /* 0x0000001200097202 */ /* 0x000fe40000000f00 */
[----:B------:R-:W-:Y:S02]  /*23d0*/  MOV R18, R27 ;  /* 0x0000001b00127202 */ /* 0x000fe40000000f00 */
[----:B------:R-:W-:-:S04]  /*23e0*/  MOV R19, 0x0 ;  /* 0x0000000000137802 */ /* 0x000fc80000000f00 */
[----:B------:R-:W-:Y:S05]  /*23f0*/  RET.REL.NODEC R18 `(my_solve_particle_shape_contacts_cuda_kernel_forward) ;  /* 0xffffdc0012007950 */ /* 0x000fea0003c3ffff */
        .weak           $__internal_12_$__cuda_sm3x_div_rn_noftz_f32_slowpath
        .type           $__internal_12_$__cuda_sm3x_div_rn_noftz_f32_slowpath,@function
        .size           $__internal_12_$__cuda_sm3x_div_rn_noftz_f32_slowpath,(.L_x_1253 - $__internal_12_$__cuda_sm3x_div_rn_noftz_f32_slowpath)
$__internal_12_$__cuda_sm3x_div_rn_noftz_f32_slowpath:
        /* <DEDUP_REMOVED lines=34> */
.L_x_541:
        /* <DEDUP_REMOVED lines=31> */
[C---:B------:R-:W-:Y:S02]  /*2810*/  ISETP.NE.AND P1, PT, R18.reuse, RZ, PT ;  /* 0x000000ff1200720c */ /* 0x040fe40003f25270 */
        /* <DEDUP_REMOVED lines=19> */
.L_x_548:
[----:B------:R-:W-:-:S04]  /*2950*/  LOP3.LUT R8, R8, 0x80000000, RZ, 0xc0, !PT ;  /* 0x8000000008087812 */ /* 0x000fc800078ec0ff */
[----:B------:R-:W-:Y:S01]  /*2960*/  LOP3.LUT R8, R8, 0x7f800000, RZ, 0xfc, !PT ;  /* 0x7f80000008087812 */ /* 0x000fe200078efcff */
[----:B------:R-:W-:Y:S05]  /*2970*/  BRA `(.L_x_549) ;  /* 0x0000001000007947 */ /* 0x000fea0003800000 */
.L_x_547:
[----:B------:R-:W-:Y:S02]  /*2980*/  LEA R8, R31, R8, 0x17 ;  /* 0x000000081f087211 */ /* 0x000fe400078eb8ff */
.L_x_549:
[----:B------:R-:W-:Y:S05]  /*2990*/  BSYNC B3 ;  /* 0x0000000000037941 */ /* 0x000fea0003800000 */
.L_x_546:
[----:B------:R-:W-:Y:S05]  /*29a0*/  BRA `(.L_x_550) ;  /* 0x0000008000007947 */ /* 0x000fea0003800000 */
.L_x_545:
[----:B------:R-:W-:-:S04]  /*29b0*/  LOP3.LUT R8, R9, 0x80000000, R8, 0x48, !PT ;  /* 0x8000000009087812 */ /* 0x000fc800078e4808 */
[----:B------:R-:W-:Y:S01]  /*29c0*/  LOP3.LUT R8, R8, 0x7f800000, RZ, 0xfc, !PT ;  /* 0x7f80000008087812 */ /* 0x000fe200078efcff */
[----:B------:R-:W-:Y:S05]  /*29d0*/  BRA `(.L_x_550) ;  /* 0x0000005000007947 */ /* 0x000fea0003800000 */
.L_x_544:
[----:B------:R-:W-:Y:S01]  /*29e0*/  LOP3.LUT R8, R9, 0x80000000, R8, 0x48, !PT ;  /* 0x8000000009087812 */ /* 0x000fe200078e4808 */
[----:B------:R-:W-:Y:S05]  /*29f0*/  BRA `(.L_x_550) ;  /* 0x0000003000007947 */ /* 0x000fea0003800000 */
.L_x_543:
[----:B------:R-:W0:Y:S01]  /*2a00*/  MUFU.RSQ R8, -QNAN ;  /* 0xffc0000000087908 */ /* 0x000e220000001400 */
[----:B------:R-:W-:Y:S05]  /*2a10*/  BRA `(.L_x_550) ;  /* 0x0000001000007947 */ /* 0x000fea0003800000 */
.L_x_542:
[----:B------:R-:W-:Y:S02]  /*2a20*/  FADD.FTZ R8, R8, R9 ;  /* 0x0000000908087221 */ /* 0x000fe40000010000 */
.L_x_550:
[----:B------:R-:W-:Y:S05]  /*2a30*/  BSYNC B2 ;  /* 0x0000000000027941 */ /* 0x000fea0003800000 */
.L_x_540:
[----:B0-----:R-:W-:Y:S02]  /*2a40*/  MOV R18, R8 ;  /* 0x0000000800127202 */ /* 0x001fe40000000f00 */
[----:B------:R-:W-:Y:S02]  /*2a50*/  MOV R8, R26 ;  /* 0x0000001a00087202 */ /* 0x000fe40000000f00 */
[----:B------:R-:W-:-:S04]  /*2a60*/  MOV R9, 0x0 ;  /* 0x0000000000097802 */ /* 0x000fc80000000f00 */
[----:B------:R-:W-:Y:S05]  /*2a70*/  RET.REL.NODEC R8 `(my_solve_particle_shape_contacts_cuda_kernel_forward) ;  /* 0xffffd58008007950 */ /* 0x000fea0003c3ffff */
.L_x_551:
        /* <DEDUP_REMOVED lines=16> */
.L_x_1253:


//--------------------- .text.my_solve_particle_particle_contacts_cuda_kernel_backward --------------------------
	.section	.text.my_solve_particle_particle_contacts_cuda_kernel_backward,"ax",@progbits
	.sectioninfo	@"SHI_REGISTERS=102"
	.align	128
        .global         my_solve_particle_particle_contacts_cuda_kernel_backward
        .type           my_solve_particle_particle_contacts_cuda_kernel_backward,@function
        .size           my_solve_particle_particle_contacts_cuda_kernel_backward,(.L_x_1256 - my_solve_particle_particle_contacts_cuda_kernel_backward)
        .other          my_solve_particle_particle_contacts_cuda_kernel_backward,@"STO_CUDA_ENTRY STV_DEFAULT"
my_solve_particle_particle_contacts_cuda_kernel_backward:
.text.my_solve_particle_particle_contacts_cuda_kernel_backward:
        /* <DEDUP_REMOVED lines=9> */
[----:B------:R-:W-:Y:S01]  /*0090*/  MOV R19, c[0x0][0x2a0] ;  /* 0x0000a80000137a02 */ /* 0x000fe20000000f00 */
        /* <DEDUP_REMOVED lines=23> */
.L_x_650:
[----:B------:R-:W-:Y:S02]  /*0210*/  MOV R60, c[0x0][0x180] ;  /* 0x00006000003c7a02 */ /* 0x000fe40000000f00 */
[----:B------:R-:W-:-:S06]  /*0220*/  MOV R61, c[0x0][0x184] ;  /* 0x00006100003d7a02 */ /* 0x000fcc0000000f00 */
[----:B------:R-:W2:Y:S01]  /*0230*/  LDG.E.64 R60, [R60.64+0x10] ;  /* 0x000010123c3c7981 */ /* 0x000ea2000c1e1b00 */
[----:B------:R-:W-:Y:S02]  /*0240*/  MOV R18, 0xffffffff ;  /* 0xffffffff00127802 */ /* 0x000fe40000000f00 */
[----:B--2---:R-:W-:-:S04]  /*0250*/  ISETP.NE.U32.AND P1, PT, R60, RZ, PT ;  /* 0x000000ff3c00720c */ /* 0x004fc80003f25070 */
[----:B------:R-:W-:-:S13]  /*0260*/  ISETP.NE.AND.EX P1, PT, R61, RZ, PT, P1 ;  /* 0x000000ff3d00720c */ /* 0x000fda0003f25310 */
[----:B------:R-:W-:-:S04]  /*0270*/  @P1 SHF.R.S64 R5, RZ, 0x1e, R16 ;  /* 0x0000001eff051819 */ /* 0x000fc80000001010 */
[----:B------:R-:W-:-:S04]  /*0280*/  @P1 IADD3 R4, P2, R60, R5, RZ ;  /* 0x000000053c041210 */ /* 0x000fc80007f5e0ff */
[----:B------:R-:W-:-:S05]  /*0290*/  @P1 LEA.HI.X.SX32 R5, R16, R61, 0x2, P2 ;  /* 0x0000003d10051211 */ /* 0x000fca00010f16ff */
[----:B------:R-:W2:Y:S01]  /*02a0*/  @P1 LDG.E R18, [R4.64] ;  /* 0x0000001204121981 */ /* 0x000ea2000c1e1900 */
[----:B------:R-:W-:Y:S01]  /*02b0*/  YIELD ;  /* 0x0000000000007946 */ /* 0x000fe20003800000 */
[----:B------:R-:W-:Y:S01]  /*02c0*/  ULDC.64 UR16, c[0x0][0x180] ;  /* 0x0000600000107ab9 */ /* 0x000fe20000000a00 */
[----:B------:R-:W-:Y:S01]  /*02d0*/  BSSY B1, `(.L_x_553) ;  /* 0x0000487000017945 */ /* 0x000fe20003800000 */
[----:B------:R-:W-:-:S04]  /*02e0*/  UIADD3 UR15, UP0, UR16, 0x10, URZ ;  /* 0x00000010100f7890 */ /* 0x000fc8000ff1e03f */
[----:B------:R-:W-:Y:S02]  /*02f0*/  UIADD3.X UR16, URZ, UR17, URZ, UP0, !UPT ;  /* 0x000000113f107290 */ /* 0x000fe400087fe43f */
[----:B------:R-:W-:-:S04]  /*0300*/  MOV R2, UR15 ;  /* 0x0000000f00027c02 */ /* 0x000fc80008000f00 */
[----:B------:R-:W-:Y:S01]  /*0310*/  IMAD.U32 R3, RZ, RZ, UR16 ;  /* 0x00000010ff037e24 */ /* 0x000fe2000f8e00ff */
[----:B--2---:R-:W-:-:S13]  /*0320*/  ISETP.NE.AND P1, PT, R18, -0x1, PT ;  /* 0xffffffff1200780c */ /* 0x004fda0003f25270 */
[----:B-----5:R-:W-:Y:S05]  /*0330*/  @!P1 BRA `(.L_x_554) ;  /* 0x0000480000009947 */ /* 0x020fea0003800000 */
        /* <DEDUP_REMOVED lines=9> */
[----:B------:R-:W-:Y:S05]  /*03d0*/  @P1 BRA `(.L_x_554) ;  /* 0x0000476000001947 */ /* 0x000fea0003800000 */
[----:B------:R0:W2:Y:S01]  /*03e0*/  LDG.E.64 R62, [R2.64+0x18] ;  /* 0x00001812023e7981 */ /* 0x0000a2000c1e1b00 */
[----:B------:R-:W-:Y:S01]  /*03f0*/  IMAD R5, R20, c[0x0][0x250], RZ ;  /* 0x0000940014057a24 */ /* 0x000fe200078e02ff */
[----:B------:R-:W-:Y:S02]  /*0400*/  MOV R7, c[0x0][0x250] ;  /* 0x0000940000077a02 */ /* 0x000fe40000000f00 */
[----:B------:R0:W3:Y:S01]  /*0410*/  LDG.E R21, [R2.64+0x20] ;  /* 0x0000201202157981 */ /* 0x0000e2000c1e1900 */
[C---:B------:R-:W-:Y:S01]  /*0420*/  IMAD R9, R18.reuse, UR7, R5 ;  /* 0x0000000712097c24 */ /* 0x040fe2000f8e0205 */
[----:B------:R-:W-:Y:S01]  /*0430*/  MOV R11, c[0x0][0x1a8] ;  /* 0x00006a00000b7a02 */ /* 0x000fe20000000f00 */
[----:B------:R-:W-:Y:S01]  /*0440*/  IMAD.WIDE.U32 R4, R18, R7, c[0x0][0x230] ;  /* 0x00008c0012047625 */ /* 0x000fe200078e0007 */
[----:B------:R0:W4:Y:S03]  /*0450*/  LDG.E.64 R64, [R2.64+0x8] ;  /* 0x0000081202407981 */ /* 0x000126000c1e1b00 */
[----:B------:R-:W-:Y:S01]  /*0460*/  IMAD R7, R20, c[0x0][0x1a8], RZ ;  /* 0x00006a0014077a24 */ /* 0x000fe200078e02ff */
[----:B------:R-:W-:Y:S01]  /*0470*/  IADD3 R9, R5, R9, RZ ;  /* 0x0000000905097210 */ /* 0x000fe20007ffe0ff */
[----:B------:R0:W4:Y:S01]  /*0480*/  LDG.E.64 R66, [R2.64+0x10] ;  /* 0x0000101202427981 */ /* 0x000122000c1e1b00 */
[----:B------:R-:W-:Y:S01]  /*0490*/  MOV R8, R4 ;  /* 0x0000000400087202 */ /* 0x000fe20000000f00 */
[----:B------:R-:W-:-:S02]  /*04a0*/  IMAD R5, R18, UR5, R7 ;  /* 0x0000000512057c24 */ /* 0x000fc4000f8e0207 */
[----:B------:R-:W-:Y:S01]  /*04b0*/  IMAD.WIDE.U32 R6, R18, R11, c[0x0][0x188] ;  /* 0x0000620012067625 */ /* 0x000fe200078e000b */
[----:B------:R0:W4:Y:S04]  /*04c0*/  LDG.E R4, [R2.64+-0xc] ;  /* 0xfffff41202047981 */ /* 0x000128000c1e1900 */
[----:B------:R1:W4:Y:S01]  /*04d0*/  LDG.E R22, [R8.64] ;  /* 0x0000001208167981 */ /* 0x000322000c1e1900 */
[----:B------:R-:W-:-:S05]  /*04e0*/  IMAD.IADD R7, R7, 0x1, R5 ;  /* 0x0000000107077824 */ /* 0x000fca00078e0205 */
[----:B------:R0:W4:Y:S04]  /*04f0*/  LDG.E R23, [R6.64] ;  /* 0x0000001206177981 */ /* 0x000128000c1e1900 */
[----:B------:R1:W4:Y:S04]  /*0500*/  LDG.E R24, [R6.64+0x4] ;  /* 0x0000041206187981 */ /* 0x000328000c1e1900 */
[----:B------:R1:W4:Y:S04]  /*0510*/  LDG.E R25, [R6.64+0x8] ;  /* 0x0000081206197981 */ /* 0x000328000c1e1900 */
[----:B0-----:R-:W4:Y:S01]  /*0520*/  LDG.E.64 R2, [R2.64+-0x8] ;  /* 0xfffff81202027981 */ /* 0x001f22000c1e1b00 */
[----:B--2---:R-:W-:-:S02]  /*0530*/  IABS R33, R62 ;  /* 0x0000003e00217213 */ /* 0x004fc40000000000 */
[----:B------:R-:W-:Y:S02]  /*0540*/  IABS R37, R63 ;  /* 0x0000003f00257213 */ /* 0x000fe40000000000 */
[----:B------:R-:W0:Y:S01]  /*0550*/  I2F.RP R0, R33 ;  /* 0x0000002100007306 */ /* 0x000e220000209400 */
[----:B---3--:R-:W-:-:S07]  /*0560*/  IABS R41, R21 ;  /* 0x0000001500297213 */ /* 0x008fce0000000000 */
[----:B-1----:R-:W1:Y:S08]  /*0570*/  I2F.RP R8, R37 ;  /* 0x0000002500087306 */ /* 0x002e700000209400 */
[----:B------:R-:W2:Y:S01]  /*0580*/  I2F.RP R7, R41 ;  /* 0x0000002900077306 */ /* 0x000ea20000209400 */
[----:B----4-:R-:W-:-:S07]  /*0590*/  FADD R6, R22, c[0x0][0x2b0] ;  /* 0x0000ac0016067621 */ /* 0x010fce0000000000 */
[----:B0-----:R-:W0:Y:S01]  /*05a0*/  MUFU.RCP R0, R0 ;  /* 0x0000000000007308 */ /* 0x001e220000001000 */
[----:B------:R-:W-:-:S07]  /*05b0*/  FADD R6, R6, c[0x0][0x2ac] ;  /* 0x0000ab0006067621 */ /* 0x000fce0000000000 */
[----:B-1----:R-:W1:Y:S01]  /*05c0*/  MUFU.RCP R8, R8 ;  /* 0x0000000800087308 */ /* 0x002e620000001000 */
[----:B------:R-:W-:-:S07]  /*05d0*/  FADD R5, -R6, R23 ;  /* 0x0000001706057221 */ /* 0x000fce0000000100 */
[----:B--2---:R-:W2:Y:S01]  /*05e0*/  MUFU.RCP R7, R7 ;  /* 0x0000000700077308 */ /* 0x004ea20000001000 */
[----:B0-----:R-:W-:Y:S01]  /*05f0*/  IADD3 R10, R0, 0xffffffe, RZ ;  /* 0x0ffffffe000a7810 */ /* 0x001fe20007ffe0ff */
[----:B------:R-:W-:-:S06]  /*0600*/  FMUL R5, R4, R5 ;  /* 0x0000000504057220 */ /* 0x000fcc0000400000 */
[----:B------:R-:W0:Y:S01]  /*0610*/  F2I.FTZ.U32.TRUNC.NTZ R11, R10 ;  /* 0x0000000a000b7305 */ /* 0x000e22000021f000 */
[----:B-1----:R-:W-:-:S07]  /*0620*/  IADD3 R30, R8, 0xffffffe, RZ ;  /* 0x0ffffffe081e7810 */ /* 0x002fce0007ffe0ff */
[----:B------:R-:W1:Y:S01]  /*0630*/  F2I.TRUNC.NTZ R27, R5 ;  /* 0x00000005001b7305 */ /* 0x000e62000020f100 */
[----:B--2---:R-:W-:Y:S01]  /*0640*/  IADD3 R8, R7, 0xffffffe, RZ ;  /* 0x0ffffffe07087810 */ /* 0x004fe20007ffe0ff */
[----:B------:R-:W-:-:S06]  /*0650*/  FADD R7, -R6, R24 ;  /* 0x0000001806077221 */ /* 0x000fcc0000000100 */
[----:B------:R-:W2:Y:S01]  /*0660*/  F2I.FTZ.U32.TRUNC.NTZ R31, R30 ;  /* 0x0000001e001f7305 */ /* 0x000ea2000021f000 */
[----:B------:R-:W-:Y:S01]  /*0670*/  FMUL R7, R4, R7 ;  /* 0x0000000704077220 */ /* 0x000fe20000400000 */
[----:B------:R-:W-:Y:S01]  /*0680*/  FADD R29, -R6, R25 ;  /* 0x00000019061d7221 */ /* 0x000fe20000000100 */
[----:B0-----:R-:W-:-:S03]  /*0690*/  IADD3 R12, RZ, -R11, RZ ;  /* 0x8000000bff0c7210 */ /* 0x001fc60007ffe0ff */
[----:B------:R-:W-:Y:S02]  /*06a0*/  FMUL R29, R4, R29 ;  /* 0x0000001d041d7220 */ /* 0x000fe40000400000 */
[----:B------:R2:W0:Y:S01]  /*06b0*/  F2I.FTZ.U32.TRUNC.NTZ R9, R8 ;  /* 0x0000000800097305 */ /* 0x000422000021f000 */
[----:B-1----:R-:W-:Y:S01]  /*06c0*/  IADD3 R0, R27, 0x100000, RZ ;  /* 0x001000001b007810 */ /* 0x002fe20007ffe0ff */
[----:B------:R-:W-:Y:S01]  /*06d0*/  IMAD R35, R12, R33, RZ ;  /* 0x000000210c237224 */ /* 0x000fe200078e02ff */
[----:B------:R-:W-:-:S05]  /*06e0*/  MOV R10, RZ ;  /* 0x000000ff000a7202 */ /* 0x000fca0000000f00 */
[----:B------:R1:W3:Y:S01]  /*06f0*/  F2I.TRUNC.NTZ R26, R7 ;  /* 0x00000007001a7305 */ /* 0x0002e2000020f100 */
[----:B--2---:R-:W-:Y:S02]  /*0700*/  IADD3 R8, RZ, -R31, RZ ;  /* 0x8000001fff087210 */ /* 0x004fe40007ffe0ff */
[----:B------:R-:W-:Y:S01]  /*0710*/  IMNMX R5, RZ, R0, !PT ;  /* 0x00000000ff057217 */ /* 0x000fe20007800200 */
[----:B------:R-:W-:Y:S01]  /*0720*/  IMAD.HI.U32 R10, R11, R35, R10 ;  /* 0x000000230b0a7227 */ /* 0x000fe200078e000a */
[----:B------:R-:W-:-:S03]  /*0730*/  MOV R30, RZ ;  /* 0x000000ff001e7202 */ /* 0x000fc60000000f00 */
[----:B------:R-:W2:Y:S01]  /*0740*/  F2I.TRUNC.NTZ R28, R29 ;  /* 0x0000001d001c7305 */ /* 0x000ea2000020f100 */
[----:B------:R-:W-:Y:S01]  /*0750*/  IABS R0, R62 ;  /* 0x0000003e00007213 */ /* 0x000fe20000000000 */
[----:B------:R-:W-:Y:S01]  /*0760*/  IMAD R11, R8, R37, RZ ;  /* 0x00000025080b7224 */ /* 0x000fe200078e02ff */
[----:B-1----:R-:W-:Y:S02]  /*0770*/  IABS R7, R5 ;  /* 0x0000000500077213 */ /* 0x002fe40000000000 */
[----:B------:R-:W-:Y:S01]  /*0780*/  IADD3 R8, RZ, -R0, RZ ;  /* 0x80000000ff087210 */ /* 0x000fe20007ffe0ff */
[----:B------:R-:W-:Y:S01]  /*0790*/  IMAD.HI.U32 R30, R31, R11, R30 ;  /* 0x0000000b1f1e7227 */ /* 0x000fe200078e001e */
[----:B------:R-:W-:Y:S02]  /*07a0*/  IABS R11, R63 ;  /* 0x0000003f000b7213 */ /* 0x000fe40000000000 */
[----:B0-----:R-:W-:Y:S01]  /*07b0*/  IADD3 R32, RZ, -R9, RZ ;  /* 0x80000009ff207210 */ /* 0x001fe20007ffe0ff */
[----:B------:R-:W-:Y:S01]  /*07c0*/  IMAD.HI.U32 R10, R10, R7, RZ ;  /* 0x000000070a0a7227 */ /* 0x000fe200078e00ff */
[----:B---3--:R-:W-:-:S03]  /*07d0*/  IADD3 R0, R26, 0x100000, RZ ;  /* 0x001000001a007810 */ /* 0x008fc60007ffe0ff */
[----:B------:R-:W-:Y:S01]  /*07e0*/  IMAD R10, R10, R8, R7 ;  /* 0x000000080a0a7224 */ /* 0x000fe200078e0207 */
[----:B------:R-:W-:Y:S01]  /*07f0*/  IMNMX R12, RZ, R0, !PT ;  /* 0x00000000ff0c7217 */ /* 0x000fe20007800200 */
[----:B------:R-:W-:Y:S01]  /*0800*/  IMAD.MOV R31, RZ, RZ, -R11 ;  /* 0x000000ffff1f7224 */ /* 0x000fe200078e0a0b */
[----:B------:R-:W-:Y:S01]  /*0810*/  MOV R8, RZ ;  /* 0x000000ff00087202 */ /* 0x000fe20000000f00 */
[----:B------:R-:W-:Y:S01]  /*0820*/  IMAD R11, R32, R41, RZ ;  /* 0x00000029200b7224 */ /* 0x000fe200078e02ff */
[----:B--2---:R-:W-:Y:S02]  /*0830*/  IADD3 R0, R28, 0x100000, RZ ;  /* 0x001000001c007810 */ /* 0x004fe40007ffe0ff */
[----:B------:R-:W-:Y:S01]  /*0840*/  IABS R7, R12 ;  /* 0x0000000c00077213 */ /* 0x000fe20000000000 */
[----:B------:R-:W-:Y:S01]  /*0850*/  IMAD.HI.U32 R8, R9, R11, R8 ;  /* 0x0000000b09087227 */ /* 0x000fe200078e0008 */
[----:B------:R-:W-:Y:S02]  /*0860*/  IMNMX R29, RZ, R0, !PT ;  /* 0x00000000ff1d7217 */ /* 0x000fe40007800200 */
[----:B------:R-:W-:Y:S01]  /*0870*/  IABS R11, R21 ;  /* 0x00000015000b7213 */ /* 0x000fe20000000000 */
[----:B------:R-:W-:Y:S01]  /*0880*/  IMAD.HI.U32 R30, R30, R7, RZ ;  /* 0x000000071e1e7227 */ /* 0x000fe200078e00ff */
[----:B------:R-:W-:-:S02]  /*0890*/  MOV R0, R31 ;  /* 0x0000001f00007202 */ /* 0x000fc40000000f00 */
[----:B------:R-:W-:Y:S02]  /*08a0*/  IABS R9, R29 ;  /* 0x0000001d00097213 */ /* 0x000fe40000000000 */
[----:B------:R-:W-:Y:S01]  /*08b0*/  IADD3 R11, RZ, -R11, RZ ;  /* 0x8000000bff0b7210 */ /* 0x000fe20007ffe0ff */
[----:B------:R-:W-:Y:S01]  /*08c0*/  IMAD R30, R30, R0, R7 ;  /* 0x000000001e1e7224 */ /* 0x000fe200078e0207 */
[----:B------:R-:W-:Y:S01]  /*08d0*/  ISETP.GT.U32.AND P1, PT, R33, R10, PT ;  /* 0x0000000a2100720c */ /* 0x000fe20003f24070 */
[----:B------:R-:W-:Y:S01]  /*08e0*/  IMAD.HI.U32 R8, R8, R9, RZ ;  /* 0x0000000908087227 */ /* 0x000fe200078e00ff */
[----:B------:R-:W-:Y:S02]  /*08f0*/  MOV R0, R11 ;  /* 0x0000000b00007202 */ /* 0x000fe40000000f00 */
[----:B------:R-:W-:-:S03]  /*0900*/  ISETP.GT.U32.AND P2, PT, R37, R30, PT ;  /* 0x0000001e2500720c */ /* 0x000fc60003f44070 */
[----:B------:R-:W-:-:S05]  /*0910*/  IMAD R0, R8, R0, R9 ;  /* 0x0000000008007224 */ /* 0x000fca00078e0209 */
[----:B------:R-:W-:Y:S02]  /*0920*/  ISETP.GT.U32.AND P3, PT, R41, R0, PT ;  /* 0x000000002900720c */ /* 0x000fe40003f64070 */
[----:B------:R-:W-:-:S04]  /*0930*/  @!P1 IADD3 R10, R10, -R33, RZ ;  /* 0x800000210a0a9210 */ /* 0x000fc80007ffe0ff */
[----:B------:R-:W-:Y:S01]  /*0940*/  ISETP.GT.U32.AND P4, PT, R33, R10, PT ;  /* 0x0000000a2100720c */ /* 0x000fe20003f84070 */
[----:B------:R-:W-:Y:S01]  /*0950*/  @!P2 IMAD.IADD R30, R30, 0x1, -R37 ;  /* 0x000000011e1ea824 */ /* 0x000fe200078e0a25 */
[----:B------:R-:W-:-:S05]  /*0960*/  ISETP.GE.AND P2, PT, R5, RZ, PT ;  /* 0x000000ff0500720c */ /* 0x000fca0003f46270 */
[----:B------:R-:W-:Y:S02]  /*0970*/  @!P3 IADD3 R0, R0, -R41, RZ ;  /* 0x800000290000b210 */ /* 0x000fe40007ffe0ff */
[----:B------:R-:W-:Y:S02]  /*0980*/  ISETP.GT.U32.AND P5, PT, R37, R30, PT ;  /* 0x0000001e2500720c */ /* 0x000fe40003fa4070 */
[----:B------:R-:W-:Y:S02]  /*0990*/  ISETP.NE.U32.AND P1, PT, RZ, c[0x0][0x438], PT ;  /* 0x00010e00ff007a0c */ /* 0x000fe40003f25070 */
[----:B------:R-:W-:Y:S02]  /*09a0*/  ISETP.GT.U32.AND P3, PT, R41, R0, PT ;  /* 0x000000002900720c */ /* 0x000fe40003f64070 */
[----:B------:R-:W-:Y:S02]  /*09b0*/  @!P4 IADD3 R10, R10, -R33, RZ ;  /* 0x800000210a0ac210 */ /* 0x000fe40007ffe0ff */
[----:B------:R-:W-:Y:S01]  /*09c0*/  ISETP.NE.AND.EX P1, PT, RZ, c[0x0][0x43c], PT, P1 ;  /* 0x00010f00ff007a0c */ /* 0x000fe20003f25310 */
[----:B------:R-:W-:Y:S01]  /*09d0*/  IMAD R7, R20, c[0x0][0x218], RZ ;  /* 0x0000860014077a24 */ /* 0x000fe200078e02ff */
[----:B------:R-:W-:-:S02]  /*09e0*/  MOV R9, c[0x0][0x218] ;  /* 0x0000860000097a02 */ /* 0x000fc40000000f00 */
[----:B------:R-:W-:Y:S02]  /*09f0*/  ISETP.GE.AND P4, PT, R12, RZ, PT ;  /* 0x000000ff0c00720c */ /* 0x000fe40003f86270 */
[----:B------:R-:W-:Y:S01]  /*0a00*/  @!P2 IADD3 R10, -R10, RZ, RZ ;  /* 0x000000ff0a0aa210 */ /* 0x000fe20007ffe1ff */
[----:B------:R-:W-:Y:S01]  /*0a10*/  IMAD R7, R18, UR8, R7 ;  /* 0x0000000812077c24 */ /* 0x000fe2000f8e0207 */
[----:B------:R-:W-:Y:S01]  /*0a20*/  ISETP.NE.AND P6, PT, R62, RZ, PT ;  /* 0x000000ff3e00720c */ /* 0x000fe20003fc5270 */
[----:B------:R-:W-:Y:S01]  /*0a30*/  IMAD.WIDE.U32 R8, R18, R9, c[0x0][0x1f8] ;  /* 0x00007e0012087625 */ /* 0x000fe200078e0009 */
[----:B------:R-:W-:Y:S02]  /*0a40*/  ISETP.NE.AND P2, PT, R63, RZ, PT ;  /* 0x000000ff3f00720c */ /* 0x000fe40003f45270 */
[----:B------:R-:W-:Y:S01]  /*0a50*/  @!P5 IADD3 R30, R30, -R37, RZ ;  /* 0x800000251e1ed210 */ /* 0x000fe20007ffe0ff */
[----:B------:R-:W-:Y:S01]  /*0a60*/  IMAD R5, R20, c[0x0][0x1e0], RZ ;  /* 0x0000780014057a24 */ /* 0x000fe200078e02ff */
[----:B------:R-:W-:Y:S01]  /*0a70*/  ISETP.GE.AND P5, PT, R29, RZ, PT ;  /* 0x000000ff1d00720c */ /* 0x000fe20003fa6270 */
[----:B------:R-:W-:Y:S01]  /*0a80*/  @!P3 IMAD.IADD R0, R0, 0x1, -R41 ;  /* 0x000000010000b824 */ /* 0x000fe200078e0a29 */
[----:B------:R-:W-:-:S02]  /*0a90*/  ISETP.NE.AND P3, PT, R21, RZ, PT ;  /* 0x000000ff1500720c */ /* 0x000fc40003f65270 */
[----:B------:R-:W-:Y:S01]  /*0aa0*/  IADD3 R39, R9, R7, RZ ;  /* 0x0000000709277210 */ /* 0x000fe20007ffe0ff */
[----:B------:R-:W-:Y:S01]  /*0ab0*/  IMAD R7, R18, UR6, R5 ;  /* 0x0000000612077c24 */ /* 0x000fe2000f8e0205 */
[----:B------:R-:W-:Y:S01]  /*0ac0*/  MOV R9, c[0x0][0x1e0] ;  /* 0x0000780000097a02 */ /* 0x000fe20000000f00 */
[----:B------:R-:W-:Y:S01]  /*0ad0*/  @P1 IMAD R5, R20, c[0x0][0x458], RZ ;  /* 0x0001160014051a24 */ /* 0x000fe200078e02ff */
[----:B------:R-:W-:Y:S02]  /*0ae0*/  MOV R38, R8 ;  /* 0x0000000800267202 */ /* 0x000fe40000000f00 */
[----:B------:R-:W-:Y:S01]  /*0af0*/  @!P4 IADD3 R30, -R30, RZ, RZ ;  /* 0x000000ff1e1ec210 */ /* 0x000fe20007ffe1ff */
[C---:B------:R-:W-:Y:S01]  /*0b00*/  IMAD.WIDE.U32 R8, R18.reuse, R9, c[0x0][0x1c0] ;  /* 0x0000700012087625 */ /* 0x040fe200078e0009 */
[----:B------:R-:W-:Y:S02]  /*0b10*/  @P1 MOV R37, c[0x0][0x458] ;  /* 0x0001160000251a02 */ /* 0x000fe40000000f00 */
[----:B------:R-:W-:Y:S01]  /*0b20*/  @!P6 LOP3.LUT R10, RZ, R62, RZ, 0x33, !PT ;  /* 0x0000003eff0ae212 */ /* 0x000fe200078e33ff */
[----:B------:R-:W-:Y:S01]  /*0b30*/  @P1 IMAD R11, R18, UR9, R5 ;  /* 0x00000009120b1c24 */ /* 0x000fe2000f8e0205 */
[----:B------:R-:W-:-:S02]  /*0b40*/  MOV R5, R0 ;  /* 0x0000000000057202 */ /* 0x000fc40000000f00 */
[----:B------:R-:W-:Y:S01]  /*0b50*/  @!P2 LOP3.LUT R30, RZ, R63, RZ, 0x33, !PT ;  /* 0x0000003fff1ea212 */ /* 0x000fe200078e33ff */
[----:B------:R-:W-:Y:S01]  /*0b60*/  @P1 IMAD.WIDE.U32 R36, R18, R37, c[0x0][0x438] ;  /* 0x00010e0012241625 */ /* 0x000fe200078e0025 */
[----:B------:R-:W-:Y:S01]  /*0b70*/  @!P5 IADD3 R5, -R5, RZ, RZ ;  /* 0x000000ff0505d210 */ /* 0x000fe20007ffe1ff */
[----:B------:R-:W-:Y:S01]  /*0b80*/  FADD R31, R6, R25 ;  /* 0x00000019061f7221 */ /* 0x000fe20000000000 */
[----:B------:R-:W-:Y:S01]  /*0b90*/  IADD3 R9, R9, R7, RZ ;  /* 0x0000000709097210 */ /* 0x000fe20007ffe0ff */
[C---:B------:R-:W-:Y:S01]  /*0ba0*/  IMAD R7, R62.reuse, R30, R10 ;  /* 0x0000001e3e077224 */ /* 0x040fe200078e020a */
[----:B------:R-:W-:Y:S01]  /*0bb0*/  @!P3 LOP3.LUT R5, RZ, R21, RZ, 0x33, !PT ;  /* 0x00000015ff05b212 */ /* 0x000fe200078e33ff */
[----:B------:R-:W-:Y:S01]  /*0bc0*/  IMAD R10, R62, R63, RZ ;  /* 0x0000003f3e0a7224 */ /* 0x000fe200078e02ff */
[----:B------:R-:W-:Y:S01]  /*0bd0*/  @P1 IADD3 R37, R37, R11, RZ ;  /* 0x0000000b25251210 */ /* 0x000fe20007ffe0ff */
[----:B------:R0:W5:Y:S02]  /*0be0*/  LDG.E R30, [R8.64] ;  /* 0x00000012081e7981 */ /* 0x000164000c1e1900 */
[----:B------:R-:W-:-:S02]  /*0bf0*/  IMAD R7, R5, R10, R7 ;  /* 0x0000000a05077224 */ /* 0x000fc400078e0207 */
[----:B------:R1:W2:Y:S02]  /*0c00*/  @P1 LDG.E R45, [R36.64] ;  /* 0x00000012242d1981 */ /* 0x0002a4000c1e1900 */
[C---:B------:R-:W-:Y:S02]  /*0c10*/  IMAD.WIDE R10, R7.reuse, 0x4, R64 ;  /* 0x00000004070a7825 */ /* 0x040fe400078e0240 */
[----:B------:R1:W3:Y:S04]  /*0c20*/  @P1 LDG.E R44, [R36.64+0x4] ;  /* 0x00000412242c1981 */ /* 0x0002e8000c1e1900 */
[----:B------:R1:W4:Y:S04]  /*0c30*/  @P1 LDG.E R43, [R36.64+0x8] ;  /* 0x00000812242b1981 */ /* 0x000328000c1e1900 */
[----:B------:R0:W5:Y:S01]  /*0c40*/  LD.E R76, [R10.64] ;  /* 0x000000120a4c7980 */ /* 0x000162000c101900 */
[----:B------:R-:W-:Y:S01]  /*0c50*/  IMAD.WIDE R34, R7, 0x4, R66 ;  /* 0x0000000407227825 */ /* 0x000fe200078e0242 */
[C---:B------:R-:W-:Y:S01]  /*0c60*/  FADD R5, R6.reuse, R23 ;  /* 0x0000001706057221 */ /* 0x040fe20000000000 */
[----:B------:R-:W-:Y:S01]  /*0c70*/  FADD R7, R6, R24 ;  /* 0x0000001806077221 */ /* 0x000fe20000000000 */
[----:B------:R0:W5:Y:S02]  /*0c80*/  LDG.E R29, [R8.64+0x4] ;  /* 0x00000412081d7981 */ /* 0x000164000c1e1900 */
[C---:B------:R-:W-:Y:S01]  /*0c90*/  FMUL R5, R4.reuse, R5 ;  /* 0x0000000504057220 */ /* 0x040fe20000400000 */
[C---:B------:R-:W-:Y:S01]  /*0ca0*/  FMUL R7, R4.reuse, R7 ;  /* 0x0000000704077220 */ /* 0x040fe20000400000 */
[----:B------:R-:W-:Y:S01]  /*0cb0*/  FMUL R4, R4, R31 ;  /* 0x0000001f04047220 */ /* 0x000fe20000400000 */
[----:B------:R0:W5:Y:S03]  /*0cc0*/  LDG.E R32, [R8.64+0x8] ;  /* 0x0000081208207981 */ /* 0x000166000c1e1900 */
[----:B------:R-:W0:Y:S01]  /*0cd0*/  F2I.TRUNC.NTZ R5, R5 ;  /* 0x0000000500057305 */ /* 0x000e22000020f100 */
[----:B------:R-:W-:Y:S01]  /*0ce0*/  ISETP.NE.U32.AND P2, PT, R2, RZ, PT ;  /* 0x000000ff0200720c */ /* 0x000fe20003f45070 */
[----:B------:R0:W5:Y:S01]  /*0cf0*/  LDG.E R0, [R38.64] ;  /* 0x0000001226007981 */ /* 0x000162000c1e1900 */
[----:B-1----:R-:W-:Y:S01]  /*0d00*/  CS2R R36, SRZ ;  /* 0x0000000000247805 */ /* 0x002fe2000001ff00 */
[----:B------:R-:W-:-:S02]  /*0d10*/  MOV R40, RZ ;  /* 0x000000ff00287202 */ /* 0x000fc40000000f00 */
[----:B------:R1:W5:Y:S02]  /*0d20*/  LD.E R75, [R34.64] ;  /* 0x00000012224b7980 */ /* 0x000364000c101900 */
[----:B------:R-:W1:Y:S08]  /*0d30*/  F2I.TRUNC.NTZ R7, R7 ;  /* 0x0000000700077305 */ /* 0x000e70000020f100 */
[----:B------:R-:W1:Y:S01]  /*0d40*/  F2I.TRUNC.NTZ R4, R4 ;  /* 0x0000000400047305 */ /* 0x000e62000020f100 */
[----:B------:R-:W-:-:S02]  /*0d50*/  IADD3 R6, R62, -0x1, R27 ;  /* 0xffffffff3e067810 */ /* 0x000fc40007ffe01b */
[----:B0-----:R-:W-:Y:S02]  /*0d60*/  IADD3 R8, R63, -0x1, R26 ;  /* 0xffffffff3f087810 */ /* 0x001fe40007ffe01a */
[----:B------:R-:W-:Y:S01]  /*0d70*/  IADD3 R9, R21, -0x1, R28 ;  /* 0xffffffff15097810 */ /* 0x000fe20007ffe01c */
[----:B-1----:R-:W-:Y:S01]  /*0d80*/  IMAD.MOV.U32 R35, RZ, RZ, RZ ;  /* 0x000000ffff237224 */ /* 0x002fe200078e00ff */
[----:B------:R-:W-:Y:S01]  /*0d90*/  IMNMX R31, R5, R6, PT ;  /* 0x00000006051f7217 */ /* 0x000fe20003800200 */
[----:B------:R-:W-:Y:S01]  /*0da0*/  CS2R R38, SRZ ;  /* 0x0000000000267805 */ /* 0x000fe2000001ff00 */
[----:B------:R-:W-:Y:S02]  /*0db0*/  IMNMX R33, R7, R8, PT ;  /* 0x0000000807217217 */ /* 0x000fe40003800200 */
[----:B------:R-:W-:Y:S02]  /*0dc0*/  ISETP.NE.AND.EX P2, PT, R3, RZ, PT, P2 ;  /* 0x000000ff0300720c */ /* 0x000fe40003f45320 */
[----:B------:R-:W-:Y:S01]  /*0dd0*/  IMNMX R34, R4, R9, PT ;  /* 0x0000000904227217 */ /* 0x000fe20003800200 */
[----:B--2---:R-:W-:Y:S01]  /*0de0*/  @P1 FADD R45, RZ, R45 ;  /* 0x0000002dff2d1221 */ /* 0x004fe20000000000 */
[----:B---3--:R-:W-:Y:S01]  /*0df0*/  @P1 FADD R44, RZ, R44 ;  /* 0x0000002cff2c1221 */ /* 0x008fe20000000000 */
[----:B----4-:R-:W-:Y:S01]  /*0e00*/  @P1 FADD R43, RZ, R43 ;  /* 0x0000002bff2b1221 */ /* 0x010fe20000000000 */
[----:B------:R-:W-:Y:S05]  /*0e10*/  @P1 BRA `(.L_x_555) ;  /* 0x0000010000001947 */ /* 0x000fea0003800000 */
[----:B------:R-:W-:Y:S01]  /*0e20*/  ISETP.NE.U32.AND P1, PT, RZ, c[0x0][0x2c8], PT ;  /* 0x0000b200ff007a0c */ /* 0x000fe20003f25070 */
[----:B------:R-:W-:Y:S01]  /*0e30*/  CS2R R44, SRZ ;  /* 0x00000000002c7805 */ /* 0x000fe2000001ff00 */
[----:B------:R-:W-:-:S02]  /*0e40*/  MOV R43, RZ ;  /* 0x000000ff002b7202 */ /* 0x000fc40000000f00 */
[----:B------:R-:W-:-:S13]  /*0e50*/  ISETP.NE.AND.EX P1, PT, RZ, c[0x0][0x2cc], PT, P1 ;  /* 0x0000b300ff007a0c */ /* 0x000fda0003f25310 */
[----:B------:R-:W-:Y:S05]  /*0e60*/  @!P1 BRA `(.L_x_555) ;  /* 0x000000b000009947 */ /* 0x000fea0003800000 */
[----:B------:R-:W-:Y:S01]  /*0e70*/  IMAD R3, R20, c[0x0][0x2e0], RZ ;  /* 0x0000b80014037a24 */ /* 0x000fe200078e02ff */
[----:B------:R-:W-:-:S03]  /*0e80*/  MOV R7, c[0x0][0x2e0] ;  /* 0x0000b80000077a02 */ /* 0x000fc60000000f00 */
[C---:B------:R-:W-:Y:S02]  /*0e90*/  IMAD R5, R18.reuse, UR10, R3 ;  /* 0x0000000a12057c24 */ /* 0x040fe4000f8e0203 */
[----:B------:R-:W-:-:S05]  /*0ea0*/  IMAD.WIDE.U32 R2, R18, R7, c[0x0][0x2c8] ;  /* 0x0000b20012027625 */ /* 0x000fca00078e0007 */
[----:B------:R-:W-:-:S05]  /*0eb0*/  IADD3 R3, R3, R5, RZ ;  /* 0x0000000503037210 */ /* 0x000fca0007ffe0ff */
[----:B------:R-:W2:Y:S04]  /*0ec0*/  LDG.E R45, [R2.64] ;  /* 0x00000012022d7981 */ /* 0x000ea8000c1e1900 */
[----:B------:R-:W3:Y:S04]  /*0ed0*/  LDG.E R44, [R2.64+0x4] ;  /* 0x00000412022c7981 */ /* 0x000ee8000c1e1900 */
[----:B------:R-:W4:Y:S01]  /*0ee0*/  LDG.E R43, [R2.64+0x8] ;  /* 0x00000812022b7981 */ /* 0x000f22000c1e1900 */
[----:B--2---:R-:W-:Y:S01]  /*0ef0*/  FADD R45, RZ, R45 ;  /* 0x0000002dff2d7221 */ /* 0x004fe20000000000 */
[----:B---3--:R-:W-:Y:S01]  /*0f00*/  FADD R44, RZ, R44 ;  /* 0x0000002cff2c7221 */ /* 0x008fe20000000000 */
[----:B----4-:R-:W-:Y:S01]  /*0f10*/  FADD R43, RZ, R43 ;  /* 0x0000002bff2b7221 */ /* 0x010fe20000000000 */
.L_x_555:
[----:B------:R-:W-:Y:S02]  /*0f20*/  MOV R41, RZ ;  /* 0x000000ff00297202 */ /* 0x000fe40000000f00 */
[----:B------:R-:W-:Y:S01]  /*0f30*/  MOV R42, RZ ;  /* 0x000000ff002a7202 */ /* 0x000fe20000000f00 */
[----:B------:R-:W-:Y:S05]  /*0f40*/  @!P2 BRA `(.L_x_556) ;  /* 0x000036300000a947 */ /* 0x000fea0003800000 */
[----:B------:R-:W-:Y:S01]  /*0f50*/  BSSY B0, `(.L_x_556) ;  /* 0x0000362000007945 */ /* 0x000fe20003800000 */
[----:B------:R-:W-:Y:S01]  /*0f60*/  FFMA R43, R43, c[0x0][0x2b8], RZ ;  /* 0x0000ae002b2b7a23 */ /* 0x000fe200000000ff */
[----:B------:R-:W-:Y:S01]  /*0f70*/  FFMA R44, R44, c[0x0][0x2b8], RZ ;  /* 0x0000ae002c2c7a23 */ /* 0x000fe200000000ff */
[----:B------:R-:W-:Y:S01]  /*0f80*/  FFMA R45, R45, c[0x0][0x2b8], RZ ;  /* 0x0000ae002d2d7a23 */ /* 0x000fe200000000ff */
[----:B------:R-:W-:Y:S01]  /*0f90*/  MOV R46, RZ ;  /* 0x000000ff002e7202 */ /* 0x000fe20000000f00 */
[----:B------:R-:W-:Y:S01]  /*0fa0*/  IMAD.MOV.U32 R47, RZ, RZ, R26 ;  /* 0x000000ffff2f7224 */ /* 0x000fe200078e001a */
[----:B------:R-:W-:Y:S01]  /*0fb0*/  MOV R48, R27 ;  /* 0x0000001b00307202 */ /* 0x000fe20000000f00 */
[----:B------:R-:W-:Y:S01]  /*0fc0*/  CS2R R50, SRZ ;  /* 0x0000000000327805 */ /* 0x000fe2000001ff00 */
[----:B------:R-:W-:Y:S01]  /*0fd0*/  MOV R49, RZ ;  /* 0x000000ff00317202 */ /* 0x000fe20000000f00 */
[----:B------:R-:W-:Y:S01]  /*0fe0*/  CS2R R2, SRZ ;  /* 0x0000000000027805 */ /* 0x000fe2000001ff00 */
[----:B------:R-:W-:Y:S01]  /*0ff0*/  CS2R R52, SRZ ;  /* 0x0000000000347805 */ /* 0x000fe2000001ff00 */
[----:B------:R-:W-:Y:S01]  /*1000*/  CS2R R54, SRZ ;  /* 0x0000000000367805 */ /* 0x000fe2000001ff00 */
[----:B------:R-:W-:Y:S01]  /*1010*/  MOV R56, RZ ;  /* 0x000000ff00387202 */ /* 0x000fe20000000f00 */
[----:B------:R-:W-:Y:S01]  /*1020*/  CS2R R4, SRZ ;  /* 0x0000000000047805 */ /* 0x000fe2000001ff00 */
[----:B------:R-:W-:Y:S01]  /*1030*/  CS2R R6, SRZ ;  /* 0x0000000000067805 */ /* 0x000fe2000001ff00 */
[----:B------:R-:W-:Y:S01]  /*1040*/  MOV R58, RZ ;  /* 0x000000ff003a7202 */ /* 0x000fe20000000f00 */
[----:B------:R-:W-:Y:S01]  /*1050*/  CS2R R8, SRZ ;  /* 0x0000000000087805 */ /* 0x000fe2000001ff00 */
[----:B------:R-:W-:Y:S01]  /*1060*/  CS2R R10, SRZ ;  /* 0x00000000000a7805 */ /* 0x000fe2000001ff00 */
[----:B------:R-:W-:Y:S01]  /*1070*/  MOV R12, RZ ;  /* 0x000000ff000c7202 */ /* 0x000fe20000000f00 */
[----:B------:R-:W-:Y:S01]  /*1080*/  CS2R R40, SRZ ;  /* 0x0000000000287805 */ /* 0x000fe2000001ff00 */
[----:B------:R-:W-:Y:S01]  /*1090*/  MOV R42, RZ ;  /* 0x000000ff002a7202 */ /* 0x000fe20000000f00 */
[----:B------:R-:W-:Y:S01]  /*10a0*/  CS2R R38, SRZ ;  /* 0x0000000000267805 */ /* 0x000fe2000001ff00 */
[----:B------:R-:W-:Y:S01]  /*10b0*/  CS2R R36, SRZ ;  /* 0x0000000000247805 */ /* 0x000fe2000001ff00 */
[----:B------:R-:W-:-:S02]  /*10c0*/  MOV R35, RZ ;  /* 0x000000ff00237202 */ /* 0x000fc40000000f00 */
.L_x_641:
[----:B-----5:R-:W-:Y:S01]  /*10d0*/  ISETP.GE.AND P1, PT, R76, R75, PT ;  /* 0x0000004b4c00720c */ /* 0x020fe20003f26270 */
[----:B------:R-:W-:Y:S01]  /*10e0*/  YIELD ;  /* 0x0000000000007946 */ /* 0x000fe20003800000 */
[----:B------:R-:W-:Y:S11]  /*10f0*/  BSSY B3, `(.L_x_557) ;  /* 0x0000068000037945 */ /* 0x000ff60003800000 */
[----:B0-----:R-:W-:Y:S05]  /*1100*/  @!P1 BRA `(.L_x_558) ;  /* 0x0000066000009947 */ /* 0x001fea0003800000 */
[----:B------:R-:W-:Y:S01]  /*1110*/  BSSY B4, `(.L_x_559) ;  /* 0x0000064000047945 */ /* 0x000fe20003800000 */
[----:B------:R-:W-:-:S02]  /*1120*/  ISETP.NE.AND P1, PT, R21, RZ, PT ;  /* 0x000000ff1500720c */ /* 0x000fc40003f25270 */
[----:B------:R-:W-:Y:S02]  /*1130*/  LOP3.LUT R75, RZ, R21, RZ, 0x33, !PT ;  /* 0x00000015ff4b7212 */ /* 0x000fe400078e33ff */
.L_x_561:
[-C--:B------:R-:W-:Y:S02]  /*1140*/  ISETP.GE.AND P2, PT, R48, R31.reuse, PT ;  /* 0x0000001f3000720c */ /* 0x080fe40003f46270 */
[----:B------:R-:W-:Y:S02]  /*1150*/  IADD3 R68, R47, 0x1, RZ ;  /* 0x000000012f447810 */ /* 0x000fe40007ffe0ff */
[----:B------:R-:W-:Y:S02]  /*1160*/  IADD3 R83, R28, 0x1, RZ ;  /* 0x000000011c537810 */ /* 0x000fe40007ffe0ff */
[C---:B------:R-:W-:Y:S02]  /*1170*/  ISETP.GE.AND P3, PT, R48.reuse, R31, PT ;  /* 0x0000001f3000720c */ /* 0x040fe40003f66270 */
[----:B------:R-:W-:-:S04]  /*1180*/  IADD3 R48, R48, 0x1, RZ ;  /* 0x0000000130307810 */ /* 0x000fc80007ffe0ff */
[----:B------:R-:W-:Y:S01]  /*1190*/  SEL R48, R48, R27, !P3 ;  /* 0x0000001b30307207 */ /* 0x000fe20005800000 */
[----:B------:R-:W-:-:S05]  /*11a0*/  @!P2 IMAD.MOV R68, RZ, RZ, R47 ;  /* 0x000000ffff44a224 */ /* 0x000fca00078e022f */
[----:B------:R-:W-:-:S04]  /*11b0*/  ISETP.GT.AND P2, PT, R68, R33, PT ;  /* 0x000000214400720c */ /* 0x000fc80003f44270 */
[----:B------:R-:W-:-:S09]  /*11c0*/  SEL R47, R26, R68, P2 ;  /* 0x000000441a2f7207 */ /* 0x000fd20001000000 */
[----:B------:R-:W-:-:S04]  /*11d0*/  @!P2 IADD3 R83, R28, RZ, RZ ;  /* 0x000000ff1c53a210 */ /* 0x000fc80007ffe0ff */
[----:B------:R-:W-:-:S13]  /*11e0*/  ISETP.GT.AND P4, PT, R83, R34, PT ;  /* 0x000000225300720c */ /* 0x000fda0003f84270 */
[----:B------:R-:W-:Y:S01]  /*11f0*/  @P4 BREAK B4 ;  /* 0x0000000000044942 */ /* 0x000fe20003800000 */
[----:B------:R-:W-:Y:S01]  /*1200*/  @P4 BREAK B3 ;  /* 0x0000000000034942 */ /* 0x000fe20003800000 */
[----:B------:R-:W-:Y:S05]  /*1210*/  @P4 BRA `(.L_x_560) ;  /* 0x0000335000004947 */ /* 0x000fea0003800000 */
[----:B------:R-:W-:Y:S02]  /*1220*/  IABS R79, R21 ;  /* 0x00000015004f7213 */ /* 0x000fe40000000000 */
[----:B------:R-:W-:Y:S02]  /*1230*/  IABS R76, R63 ;  /* 0x0000003f004c7213 */ /* 0x000fe40000000000 */
[----:B------:R-:W0:Y:S01]  /*1240*/  I2F.RP R85, R79 ;  /* 0x0000004f00557306 */ /* 0x000e220000209400 */
[----:B------:R-:W-:-:S07]  /*1250*/  IABS R82, R62 ;  /* 0x0000003e00527213 */ /* 0x000fce0000000000 */
[----:B------:R-:W1:Y:S08]  /*1260*/  I2F.RP R84, R76 ;  /* 0x0000004c00547306 */ /* 0x000e700000209400 */
[----:B------:R-:W2:Y:S08]  /*1270*/  I2F.RP R28, R82 ;  /* 0x00000052001c7306 */ /* 0x000eb00000209400 */
[----:B0-----:R-:W0:Y:S08]  /*1280*/  MUFU.RCP R85, R85 ;  /* 0x0000005500557308 */ /* 0x001e300000001000 */
[----:B-1----:R-:W1:Y:S08]  /*1290*/  MUFU.RCP R84, R84 ;  /* 0x0000005400547308 */ /* 0x002e700000001000 */
[----:B--2---:R-:W2:Y:S01]  /*12a0*/  MUFU.RCP R28, R28 ;  /* 0x0000001c001c7308 */ /* 0x004ea20000001000 */
[----:B0-----:R-:W-:-:S02]  /*12b0*/  IADD3 R68, R85, 0xffffffe, RZ ;  /* 0x0ffffffe55447810 */ /* 0x001fc40007ffe0ff */
[----:B-1----:R-:W-:-:S05]  /*12c0*/  IADD3 R70, R84, 0xffffffe, RZ ;  /* 0x0ffffffe54467810 */ /* 0x002fca0007ffe0ff */
[----:B------:R0:W1:Y:S01]  /*12d0*/  F2I.FTZ.U32.TRUNC.NTZ R69, R68 ;  /* 0x0000004400457305 */ /* 0x000062000021f000 */
[----:B--2---:R-:W-:-:S07]  /*12e0*/  IADD3 R80, R28, 0xffffffe, RZ ;  /* 0x0ffffffe1c507810 */ /* 0x004fce0007ffe0ff */
[----:B------:R2:W3:Y:S01]  /*12f0*/  F2I.FTZ.U32.TRUNC.NTZ R71, R70 ;  /* 0x0000004600477305 */ /* 0x0004e2000021f000 */
[----:B0-----:R-:W-:-:S07]  /*1300*/  MOV R68, RZ ;  /* 0x000000ff00447202 */ /* 0x001fce0000000f00 */
[----:B------:R0:W4:Y:S01]  /*1310*/  F2I.FTZ.U32.TRUNC.NTZ R81, R80 ;  /* 0x0000005000517305 */ /* 0x000122000021f000 */
[----:B-1----:R-:W-:Y:S02]  /*1320*/  IADD3 R28, RZ, -R69, RZ ;  /* 0x80000045ff1c7210 */ /* 0x002fe40007ffe0ff */
[----:B--2---:R-:W-:-:S03]  /*1330*/  MOV R70, RZ ;  /* 0x000000ff00467202 */ /* 0x004fc60000000f00 */
[----:B------:R-:W-:Y:S01]  /*1340*/  IMAD R89, R28, R79, RZ ;  /* 0x0000004f1c597224 */ /* 0x000fe200078e02ff */
[----:B---3--:R-:W-:Y:S01]  /*1350*/  IADD3 R87, RZ, -R71, RZ ;  /* 0x80000047ff577210 */ /* 0x008fe20007ffe0ff */
[----:B------:R-:W-:Y:S01]  /*1360*/  IMAD.MOV.U32 R28, RZ, RZ, R83 ;  /* 0x000000ffff1c7224 */ /* 0x000fe200078e0053 */
[----:B0-----:R-:W-:Y:S01]  /*1370*/  MOV R80, RZ ;  /* 0x000000ff00507202 */ /* 0x001fe20000000f00 */
[----:B------:R-:W-:Y:S01]  /*1380*/  IMAD.HI.U32 R90, R69, R89, R68 ;  /* 0x00000059455a7227 */ /* 0x000fe200078e0044 */
[----:B------:R-:W-:Y:S02]  /*1390*/  IADD3 R69, R47, 0x100000, RZ ;  /* 0x001000002f457810 */ /* 0x000fe40007ffe0ff */
[----:B------:R-:W-:Y:S01]  /*13a0*/  IABS R68, R63 ;  /* 0x0000003f00447213 */ /* 0x000fe20000000000 */
[----:B------:R-:W-:Y:S01]  /*13b0*/  IMAD R87, R87, R76, RZ ;  /* 0x0000004c57577224 */ /* 0x000fe200078e02ff */
[----:B----4-:R-:W-:Y:S02]  /*13c0*/  IADD3 R85, RZ, -R81, RZ ;  /* 0x80000051ff557210 */ /* 0x010fe40007ffe0ff */
[----:B------:R-:W-:Y:S01]  /*13d0*/  IMNMX R83, RZ, R69, !PT ;  /* 0x00000045ff537217 */ /* 0x000fe20007800200 */
[----:B------:R-:W-:Y:S01]  /*13e0*/  IMAD.HI.U32 R86, R71, R87, R70 ;  /* 0x0000005747567227 */ /* 0x000fe200078e0046 */
[----:B------:R-:W-:-:S02]  /*13f0*/  IADD3 R70, R28, 0x100000, RZ ;  /* 0x001000001c467810 */ /* 0x000fc40007ffe0ff */
[----:B------:R-:W-:Y:S01]  /*1400*/  IADD3 R88, RZ, -R68, RZ ;  /* 0x80000044ff587210 */ /* 0x000fe20007ffe0ff */
[----:B------:R-:W-:Y:S01]  /*1410*/  IMAD R85, R85, R82, RZ ;  /* 0x0000005255557224 */ /* 0x000fe200078e02ff */
[----:B------:R-:W-:Y:S02]  /*1420*/  IADD3 R68, R48, 0x100000, RZ ;  /* 0x0010000030447810 */ /* 0x000fe40007ffe0ff */
[----:B------:R-:W-:Y:S01]  /*1430*/  IABS R71, R62 ;  /* 0x0000003e00477213 */ /* 0x000fe20000000000 */
[----:B------:R-:W-:Y:S01]  /*1440*/  IMAD.HI.U32 R87, R81, R85, R80 ;  /* 0x0000005551577227 */ /* 0x000fe200078e0050 */
[----:B------:R-:W-:Y:S02]  /*1450*/  IMNMX R85, RZ, R70, !PT ;  /* 0x00000046ff557217 */ /* 0x000fe40007800200 */
[----:B------:R-:W-:Y:S02]  /*1460*/  IABS R70, R83 ;  /* 0x0000005300467213 */ /* 0x000fe40000000000 */
[----:B------:R-:W-:-:S02]  /*1470*/  IMNMX R68, RZ, R68, !PT ;  /* 0x00000044ff447217 */ /* 0x000fc40007800200 */
[----:B------:R-:W-:Y:S02]  /*1480*/  IADD3 R69, RZ, -R71, RZ ;  /* 0x80000047ff457210 */ /* 0x000fe40007ffe0ff */
[----:B------:R-:W-:Y:S02]  /*1490*/  MOV R71, R70 ;  /* 0x0000004600477202 */ /* 0x000fe40000000f00 */
[----:B------:R-:W-:Y:S02]  /*14a0*/  IABS R84, R68 ;  /* 0x0000004400547213 */ /* 0x000fe40000000000 */
[----:B------:R-:W-:Y:S01]  /*14b0*/  IABS R80, R21 ;  /* 0x0000001500507213 */ /* 0x000fe20000000000 */
[----:B------:R-:W-:Y:S01]  /*14c0*/  IMAD.HI.U32 R70, R86, R71, RZ ;  /* 0x0000004756467227 */ /* 0x000fe200078e00ff */
[----:B------:R-:W-:Y:S02]  /*14d0*/  IABS R81, R85 ;  /* 0x0000005500517213 */ /* 0x000fe40000000000 */
[----:B------:R-:W-:Y:S01]  /*14e0*/  MOV R86, R69 ;  /* 0x0000004500567202 */ /* 0x000fe20000000f00 */
[----:B------:R-:W-:Y:S01]  /*14f0*/  IMAD.HI.U32 R69, R87, R84, RZ ;  /* 0x0000005457457227 */ /* 0x000fe200078e00ff */
[----:B------:R-:W-:-:S02]  /*1500*/  IADD3 R89, RZ, -R80, RZ ;  /* 0x80000050ff597210 */ /* 0x000fc40007ffe0ff */
[----:B------:R-:W-:Y:S01]  /*1510*/  ISETP.GE.AND P5, PT, R85, RZ, PT ;  /* 0x000000ff5500720c */ /* 0x000fe20003fa6270 */
[----:B------:R-:W-:-:S04]  /*1520*/  IMAD.HI.U32 R80, R90, R81, RZ ;  /* 0x000000515a507227 */ /* 0x000fc800078e00ff */
[----:B------:R-:W-:Y:S02]  /*1530*/  IMAD R71, R70, R88, R71 ;  /* 0x0000005846477224 */ /* 0x000fe400078e0247 */
[----:B------:R-:W-:Y:S02]  /*1540*/  IMAD R69, R69, R86, R84 ;  /* 0x0000005645457224 */ /* 0x000fe400078e0254 */
[----:B------:R-:W-:Y:S01]  /*1550*/  IMAD R80, R80, R89, R81 ;  /* 0x0000005950507224 */ /* 0x000fe200078e0251 */
[----:B------:R-:W-:Y:S02]  /*1560*/  ISETP.GT.U32.AND P3, PT, R76, R71, PT ;  /* 0x000000474c00720c */ /* 0x000fe40003f64070 */
[----:B------:R-:W-:Y:S02]  /*1570*/  ISETP.GT.U32.AND P2, PT, R82, R69, PT ;  /* 0x000000455200720c */ /* 0x000fe40003f44070 */
[----:B------:R-:W-:-:S09]  /*1580*/  ISETP.GT.U32.AND P4, PT, R79, R80, PT ;  /* 0x000000504f00720c */ /* 0x000fd20003f84070 */
[----:B------:R-:W-:Y:S02]  /*1590*/  @!P3 IADD3 R71, R71, -R76, RZ ;  /* 0x8000004c4747b210 */ /* 0x000fe40007ffe0ff */
[----:B------:R-:W-:Y:S02]  /*15a0*/  @!P2 IMAD.IADD R69, R69, 0x1, -R82 ;  /* 0x000000014545a824 */ /* 0x000fe400078e0a52 */
[----:B------:R-:W-:Y:S02]  /*15b0*/  @!P4 IADD3 R80, R80, -R79, RZ ;  /* 0x8000004f5050c210 */ /* 0x000fe40007ffe0ff */
[----:B------:R-:W-:Y:S02]  /*15c0*/  ISETP.GT.U32.AND P6, PT, R76, R71, PT ;  /* 0x000000474c00720c */ /* 0x000fe40003fc4070 */
[----:B------:R-:W-:Y:S02]  /*15d0*/  ISETP.GT.U32.AND P2, PT, R79, R80, PT ;  /* 0x000000504f00720c */ /* 0x000fe40003f44070 */
[----:B------:R-:W-:-:S02]  /*15e0*/  ISETP.GT.U32.AND P3, PT, R82, R69, PT ;  /* 0x000000455200720c */ /* 0x000fc40003f64070 */
[----:B------:R-:W-:-:S07]  /*15f0*/  ISETP.GE.AND P4, PT, R83, RZ, PT ;  /* 0x000000ff5300720c */ /* 0x000fce0003f86270 */
[----:B------:R-:W-:Y:S02]  /*1600*/  @!P6 IADD3 R71, R71, -R76, RZ ;  /* 0x8000004c4747e210 */ /* 0x000fe40007ffe0ff */
[----:B------:R-:W-:Y:S01]  /*1610*/  ISETP.GE.AND P6, PT, R68, RZ, PT ;  /* 0x000000ff4400720c */ /* 0x000fe20003fc6270 */
[----:B------:R-:W-:Y:S01]  /*1620*/  IMAD R68, R62, R63, RZ ;  /* 0x0000003f3e447224 */ /* 0x000fe200078e02ff */
[----:B------:R-:W-:Y:S02]  /*1630*/  @!P2 IADD3 R80, R80, -R79, RZ ;  /* 0x8000004f5050a210 */ /* 0x000fe40007ffe0ff */
[----:B------:R-:W-:Y:S02]  /*1640*/  @!P3 IADD3 R69, R69, -R82, RZ ;  /* 0x800000524545b210 */ /* 0x000fe40007ffe0ff */
[----:B------:R-:W-:Y:S02]  /*1650*/  ISETP.NE.AND P3, PT, R63, RZ, PT ;  /* 0x000000ff3f00720c */ /* 0x000fe40003f65270 */
[----:B------:R-:W-:-:S02]  /*1660*/  ISETP.NE.AND P2, PT, R62, RZ, PT ;  /* 0x000000ff3e00720c */ /* 0x000fc40003f45270 */
[----:B------:R-:W-:Y:S02]  /*1670*/  @!P4 IADD3 R71, -R71, RZ, RZ ;  /* 0x000000ff4747c210 */ /* 0x000fe40007ffe1ff */
[----:B------:R-:W-:Y:S02]  /*1680*/  @!P5 IADD3 R80, -R80, RZ, RZ ;  /* 0x000000ff5050d210 */ /* 0x000fe40007ffe1ff */
[----:B------:R-:W-:Y:S02]  /*1690*/  @!P6 IADD3 R69, -R69, RZ, RZ ;  /* 0x000000ff4545e210 */ /* 0x000fe40007ffe1ff */
[----:B------:R-:W-:-:S03]  /*16a0*/  SEL R80, R75, R80, !P1 ;  /* 0x000000504b507207 */ /* 0x000fc60004800000 */
[----:B------:R-:W-:Y:S02]  /*16b0*/  @!P3 LOP3.LUT R71, RZ, R63, RZ, 0x33, !PT ;  /* 0x0000003fff47b212 */ /* 0x000fe400078e33ff */
[----:B------:R-:W-:-:S05]  /*16c0*/  @!P2 LOP3.LUT R69, RZ, R62, RZ, 0x33, !PT ;  /* 0x0000003eff45a212 */ /* 0x000fca00078e33ff */
[----:B------:R-:W-:-:S04]  /*16d0*/  IMAD R69, R62, R71, R69 ;  /* 0x000000473e457224 */ /* 0x000fc800078e0245 */
[----:B------:R-:W-:-:S04]  /*16e0*/  IMAD R71, R68, R80, R69 ;  /* 0x0000005044477224 */ /* 0x000fc800078e0245 */
[----:B------:R-:W-:-:S04]  /*16f0*/  IMAD.WIDE R68, R71, 0x4, R64 ;  /* 0x0000000447447825 */ /* 0x000fc800078e0240 */
[----:B------:R-:W-:Y:S01]  /*1700*/  IMAD.WIDE R70, R71, 0x4, R66 ;  /* 0x0000000447467825 */ /* 0x000fe200078e0242 */
[----:B------:R-:W2:Y:S05]  /*1710*/  LD.E R76, [R68.64] ;  /* 0x00000012444c7980 */ /* 0x000eaa000c101900 */
[----:B------:R-:W2:Y:S02]  /*1720*/  LD.E R70, [R70.64] ;  /* 0x0000001246467980 */ /* 0x000ea4000c101900 */
[----:B--2---:R-:W-:-:S13]  /*1730*/  ISETP.GE.AND P2, PT, R76, R70, PT ;  /* 0x000000464c00720c */ /* 0x004fda0003f46270 */
[----:B------:R-:W-:Y:S05]  /*1740*/  @P2 BRA `(.L_x_561) ;  /* 0xfffff9f000002947 */ /* 0x000fea000383ffff */
[----:B------:R-:W-:Y:S05]  /*1750*/  BSYNC B4 ;  /* 0x0000000000047941 */ /* 0x000fea0003800000 */
.L_x_559:
[----:B------:R-:W-:Y:S02]  /*1760*/  MOV R75, R70 ;  /* 0x00000046004b7202 */ /* 0x000fe40000000f00 */
.L_x_558:
[----:B------:R-:W-:Y:S05]  /*1770*/  BSYNC B3 ;  /* 0x0000000000037941 */ /* 0x000fea0003800000 */
.L_x_557:
[----:B------:R-:W-:-:S05]  /*1780*/  IMAD.WIDE R68, R76, 0x4, R60 ;  /* 0x000000044c447825 */ /* 0x000fca00078e023c */
[----:B------:R-:W2:Y:S01]  /*1790*/  LD.E R79, [R68.64] ;  /* 0x00000012444f7980 */ /* 0x000ea2000c101900 */
[----:B------:R-:W-:Y:S01]  /*17a0*/  IMAD.MOV.U32 R70, RZ, RZ, c[0x0][0x288] ;  /* 0x0000a200ff467624 */ /* 0x000fe200078e00ff */
[----:B--2---:R-:W-:-:S03]  /*17b0*/  SHF.R.S32.HI R80, RZ, 0x1f, R79 ;  /* 0x0000001fff507819 */ /* 0x004fc6000001144f */
[----:B------:R-:W-:-:S04]  /*17c0*/  IMAD.WIDE.U32 R70, R79, R70, c[0x0][0x268] ;  /* 0x00009a004f467625 */ /* 0x000fc800078e0046 */
[----:B------:R-:W-:-:S04]  /*17d0*/  IMAD R82, R80, c[0x0][0x288], RZ ;  /* 0x0000a20050527a24 */ /* 0x000fc800078e02ff */
[----:B------:R-:W-:-:S05]  /*17e0*/  IMAD R81, R79, UR4, R82 ;  /* 0x000000044f517c24 */ /* 0x000fca000f8e0252 */
[----:B------:R-:W-:-:S05]  /*17f0*/  IADD3 R71, R71, R81, RZ ;  /* 0x0000005147477210 */ /* 0x000fca0007ffe0ff */
[----:B------:R-:W2:Y:S01]  /*1800*/  LDG.E R70, [R70.64] ;  /* 0x0000001246467981 */ /* 0x000ea2000c1e1900 */
[----:B------:R-:W-:Y:S01]  /*1810*/  BSSY B3, `(.L_x_562) ;  /* 0x00000f7000037945 */ /* 0x000fe20003800000 */
[----:B--2---:R-:W-:-:S04]  /*1820*/  LOP3.LUT R81, R70, 0x1, RZ, 0xc0, !PT ;  /* 0x0000000146517812 */ /* 0x004fc800078ec0ff */
[----:B------:R-:W-:-:S04]  /*1830*/  ISETP.NE.U32.AND P1, PT, R81, 0x1, PT ;  /* 0x000000015100780c */ /* 0x000fc80003f25070 */
[----:B------:R-:W-:-:S13]  /*1840*/  ISETP.NE.AND P1, PT, R79, R18, !P1 ;  /* 0x000000124f00720c */ /* 0x000fda0004f25270 */
[----:B------:R-:W-:Y:S05]  /*1850*/  @!P1 BRA `(.L_x_563) ;  /* 0x00000f2000009947 */ /* 0x000fea0003800000 */
[----:B------:R-:W-:Y:S01]  /*1860*/  IMAD R10, R80, c[0x0][0x1a8], RZ ;  /* 0x00006a00500a7a24 */ /* 0x000fe200078e02ff */
[----:B------:R-:W-:-:S03]  /*1870*/  MOV R12, c[0x0][0x1a8] ;  /* 0x00006a00000c7a02 */ /* 0x000fc60000000f00 */
[C---:B------:R-:W-:Y:S02]  /*1880*/  IMAD R69, R79.reuse, UR5, R10 ;  /* 0x000000054f457c24 */ /* 0x040fe4000f8e020a */
[----:B------:R-:W-:-:S05]  /*1890*/  IMAD.WIDE.U32 R10, R79, R12, c[0x0][0x188] ;  /* 0x000062004f0a7625 */ /* 0x000fca00078e000c */
[----:B------:R-:W-:Y:S02]  /*18a0*/  IADD3 R69, R11, R69, RZ ;  /* 0x000000450b457210 */ /* 0x000fe40007ffe0ff */
[----:B------:R-:W-:-:S05]  /*18b0*/  MOV R68, R10 ;  /* 0x0000000a00447202 */ /* 0x000fca0000000f00 */
[----:B------:R-:W2:Y:S04]  /*18c0*/  LDG.E R11, [R68.64+0x4] ;  /* 0x00000412440b7981 */ /* 0x000ea8000c1e1900 */
[----:B------:R-:W3:Y:S04]  /*18d0*/  LDG.E R10, [R68.64] ;  /* 0x00000012440a7981 */ /* 0x000ee8000c1e1900 */
[----:B------:R-:W4:Y:S01]  /*18e0*/  LDG.E R12, [R68.64+0x8] ;  /* 0x00000812440c7981 */ /* 0x000f22000c1e1900 */
[----:B------:R-:W-:Y:S01]  /*18f0*/  BSSY B4, `(.L_x_564) ;  /* 0x0000014000047945 */ /* 0x000fe20003800000 */
[----:B--2---:R-:W-:Y:S01]  /*1900*/  FADD R11, R24, -R11 ;  /* 0x8000000b180b7221 */ /* 0x004fe20000000000 */
[----:B---3--:R-:W-:-:S03]  /*1910*/  FADD R10, R23, -R10 ;  /* 0x8000000a170a7221 */ /* 0x008fc60000000000 */
[----:B------:R-:W-:Y:S01]  /*1920*/  FMUL R57, R11, R11 ;  /* 0x0000000b0b397220 */ /* 0x000fe20000400000 */
[----:B----4-:R-:W-:-:S03]  /*1930*/  FADD R12, R25, -R12 ;  /* 0x8000000c190c7221 */ /* 0x010fc60000000000 */
[----:B------:R-:W-:-:S04]  /*1940*/  FFMA R57, R10, R10, R57 ;  /* 0x0000000a0a397223 */ /* 0x000fc80000000039 */
[----:B------:R-:W-:-:S04]  /*1950*/  FFMA R70, R12, R12, R57 ;  /* 0x0000000c0c467223 */ /* 0x000fc80000000039 */
[----:B------:R0:W1:Y:S01]  /*1960*/  MUFU.RSQ R71, R70 ;  /* 0x0000004600477308 */ /* 0x0000620000001400 */
[----:B------:R-:W-:-:S04]  /*1970*/  IADD3 R57, R70, -0xd000000, RZ ;  /* 0xf300000046397810 */ /* 0x000fc80007ffe0ff */
[----:B------:R-:W-:-:S13]  /*1980*/  ISETP.GT.U32.AND P0, PT, R57, 0x727fffff, PT ;  /* 0x727fffff3900780c */ /* 0x000fda0003f04070 */
[----:B------:R-:W-:Y:S05]  /*1990*/  @!P0 BRA `(.L_x_565) ;  /* 0x0000005000008947 */ /* 0x000fea0003800000 */
[----:B01----:R-:W-:Y:S02]  /*19a0*/  MOV R68, R70 ;  /* 0x0000004600447202 */ /* 0x003fe40000000f00 */
[----:B------:R-:W-:Y:S02]  /*19b0*/  MOV R91, 0x19d0 ;  /* 0x000019d0005b7802 */ /* 0x000fe40000000f00 */
[----:B------:R-:W-:Y:S05]  /*19c0*/  CALL.REL.NOINC `($__internal_14_$__cuda_sm20_sqrt_rn_f32_slowpath) ;  /* 0x0000355000007944 */ /* 0x000fea0003c00000 */
[----:B------:R-:W-:Y:S01]  /*19d0*/  MOV R57, R86 ;  /* 0x0000005600397202 */ /* 0x000fe20000000f00 */
[----:B------:R-:W-:Y:S05]  /*19e0*/  BRA `(.L_x_566) ;  /* 0x0000004000007947 */ /* 0x000fea0003800000 */
.L_x_565:
[----:B01----:R-:W-:Y:S01]  /*19f0*/  FMUL.FTZ R57, R70, R71 ;  /* 0x0000004746397220 */ /* 0x003fe20000410000 */
[----:B------:R-:W-:-:S03]  /*1a00*/  FMUL.FTZ R69, R71, 0.5 ;  /* 0x3f00000047457820 */ /* 0x000fc60000410000 */
[----:B------:R-:W-:-:S04]  /*1a10*/  FFMA R68, -R57, R57, R70 ;  /* 0x0000003939447223 */ /* 0x000fc80000000146 */
[----:B------:R-:W-:Y:S02]  /*1a20*/  FFMA R57, R68, R69, R57 ;  /* 0x0000004544397223 */ /* 0x000fe40000000039 */
.L_x_566:
[----:B------:R-:W-:Y:S05]  /*1a30*/  BSYNC B4 ;  /* 0x0000000000047941 */ /* 0x000fea0003800000 */
.L_x_564:
[C---:B------:R-:W-:Y:S01]  /*1a40*/  IMAD R68, R80.reuse, c[0x0][0x250], RZ ;  /* 0x0000940050447a24 */ /* 0x040fe200078e02ff */
[----:B------:R-:W-:Y:S01]  /*1a50*/  MOV R78, c[0x0][0x250] ;  /* 0x00009400004e7a02 */ /* 0x000fe20000000f00 */
[----:B------:R-:W-:Y:S02]  /*1a60*/  IMAD R70, R80, c[0x0][0x218], RZ ;  /* 0x0000860050467a24 */ /* 0x000fe400078e02ff */
[----:B------:R-:W-:Y:S02]  /*1a70*/  IMAD.MOV.U32 R82, RZ, RZ, c[0x0][0x218] ;  /* 0x00008600ff527624 */ /* 0x000fe400078e00ff */
[C---:B------:R-:W-:Y:S02]  /*1a80*/  IMAD R77, R79.reuse, UR7, R68 ;  /* 0x000000074f4d7c24 */ /* 0x040fe4000f8e0244 */
[C---:B------:R-:W-:Y:S02]  /*1a90*/  IMAD R81, R79.reuse, UR8, R70 ;  /* 0x000000084f517c24 */ /* 0x040fe4000f8e0246 */
[----:B------:R-:W-:-:S04]  /*1aa0*/  IMAD.WIDE.U32 R70, R79, R78, c[0x0][0x230] ;  /* 0x00008c004f467625 */ /* 0x000fc800078e004e */
[----:B------:R-:W-:Y:S01]  /*1ab0*/  IMAD.WIDE.U32 R68, R79, R82, c[0x0][0x1f8] ;  /* 0x00007e004f447625 */ /* 0x000fe200078e0052 */
[----:B------:R-:W-:-:S04]  /*1ac0*/  IADD3 R71, R71, R77, RZ ;  /* 0x0000004d47477210 */ /* 0x000fc80007ffe0ff */
[----:B------:R-:W-:Y:S01]  /*1ad0*/  IADD3 R69, R69, R81, RZ ;  /* 0x0000005145457210 */ /* 0x000fe20007ffe0ff */
[----:B------:R-:W2:Y:S05]  /*1ae0*/  LDG.E R70, [R70.64] ;  /* 0x0000001246467981 */ /* 0x000eaa000c1e1900 */
[----:B------:R-:W3:Y:S01]  /*1af0*/  LDG.E R69, [R68.64] ;  /* 0x0000001244457981 */ /* 0x000ee2000c1e1900 */
[----:B------:R-:W-:Y:S01]  /*1b00*/  FADD R81, -R22, R57 ;  /* 0x0000003916517221 */ /* 0x000fe20000000100 */
[----:B------:R-:W-:Y:S03]  /*1b10*/  BSSY B6, `(.L_x_567) ;  /* 0x00000c5000067945 */ /* 0x000fe60003800000 */
[----:B--2---:R-:W-:Y:S01]  /*1b20*/  FADD R81, R81, -R70 ;  /* 0x8000004651517221 */ /* 0x004fe20000000000 */
[C---:B---3--:R-:W-:Y:S01]  /*1b30*/  FSETP.GT.AND P0, PT, R0.reuse, -R69, PT ;  /* 0x800000450000720b */ /* 0x048fe20003f04000 */
[----:B------:R-:W-:-:S03]  /*1b40*/  FADD R77, R0, R69 ;  /* 0x00000045004d7221 */ /* 0x000fc60000000000 */
[----:B------:R-:W-:-:S13]  /*1b50*/  FSETP.LE.AND P0, PT, R81, c[0x0][0x2ac], P0 ;  /* 0x0000ab0051007a0b */ /* 0x000fda0000703000 */
        /* <DEDUP_REMOVED lines=17> */
[----:B--2---:R-:W-:Y:S01]  /*1c70*/  FADD R58, R30, -R5 ;  /* 0x800000051e3a7221 */ /* 0x004fe20000000000 */
[----:B---3--:R-:W-:Y:S01]  /*1c80*/  FADD R53, R29, -R4 ;  /* 0x800000041d357221 */ /* 0x008fe20000000000 */
[----:B----4-:R-:W-:Y:S01]  /*1c90*/  FADD R55, R32, -R55 ;  /* 0x8000003720377221 */ /* 0x010fe20000000000 */
[----:B-1----:R-:W-:Y:S05]  /*1ca0*/  @!P2 BRA `(.L_x_570) ;  /* 0x000000500000a947 */ /* 0x002fea0003800000 */
[----:B------:R-:W-:Y:S02]  /*1cb0*/  MOV R68, R10 ;  /* 0x0000000a00447202 */ /* 0x000fe40000000f00 */
[----:B------:R-:W-:Y:S02]  /*1cc0*/  MOV R69, R57 ;  /* 0x0000003900457202 */ /* 0x000fe40000000f00 */
[----:B------:R-:W-:Y:S02]  /*1cd0*/  MOV R85, 0x1cf0 ;  /* 0x00001cf000557802 */ /* 0x000fe40000000f00 */
[----:B------:R-:W-:Y:S05]  /*1ce0*/  CALL.REL.NOINC `($__internal_15_$__cuda_sm3x_div_rn_noftz_f32_slowpath) ;  /* 0x000033a000007944 */ /* 0x000fea0003c00000 */
[----:B------:R-:W-:Y:S02]  /*1cf0*/  MOV R7, R87 ;  /* 0x0000005700077202 */ /* 0x000fe40000000f00 */
.L_x_570:
[----:B------:R-:W-:Y:S05]  /*1d00*/  BSYNC B7 ;  /* 0x0000000000077941 */ /* 0x000fea0003800000 */
.L_x_569:
        /* <DEDUP_REMOVED lines=9> */
[----:B------:R-:W-:Y:S01]  /*1da0*/  IMAD.MOV.U32 R68, RZ, RZ, R11 ;  /* 0x000000ffff447224 */ /* 0x000fe200078e000b */
[----:B------:R-:W-:Y:S02]  /*1db0*/  MOV R69, R57 ;  /* 0x0000003900457202 */ /* 0x000fe40000000f00 */
[----:B------:R-:W-:Y:S02]  /*1dc0*/  MOV R85, 0x1de0 ;  /* 0x00001de000557802 */ /* 0x000fe40000000f00 */
[----:B------:R-:W-:Y:S05]  /*1dd0*/  CALL.REL.NOINC `($__internal_15_$__cuda_sm3x_div_rn_noftz_f32_slowpath) ;  /* 0x000032b000007944 */ /* 0x000fea0003c00000 */
[----:B------:R-:W-:Y:S02]  /*1de0*/  MOV R8, R87 ;  /* 0x0000005700087202 */ /* 0x000fe40000000f00 */
.L_x_572:
[----:B------:R-:W-:Y:S05]  /*1df0*/  BSYNC B7 ;  /* 0x0000000000077941 */ /* 0x000fea0003800000 */
.L_x_571:
        /* <DEDUP_REMOVED lines=12> */
[----:B------:R-:W-:Y:S05]  /*1ec0*/  CALL.REL.NOINC `($__internal_15_$__cuda_sm3x_div_rn_noftz_f32_slowpath) ;  /* 0x000031c000007944 */ /* 0x000fea0003c00000 */
[----:B------:R-:W-:Y:S02]  /*1ed0*/  MOV R9, R87 ;  /* 0x0000005700097202 */ /* 0x000fe40000000f00 */
.L_x_574:
[----:B------:R-:W-:Y:S05]  /*1ee0*/  BSYNC B7 ;  /* 0x0000000000077941 */ /* 0x000fea0003800000 */
.L_x_573:
[----:B------:R-:W-:Y:S01]  /*1ef0*/  FMUL R3, R53, R8 ;  /* 0x0000000835037220 */ /* 0x000fe20000400000 */
[----:B------:R-:W-:Y:S03]  /*1f00*/  BSSY B4, `(.L_x_575) ;  /* 0x0000018000047945 */ /* 0x000fe60003800000 */
[----:B------:R-:W-:-:S04]  /*1f10*/  FFMA R2, R58, R7, R3 ;  /* 0x000000073a027223 */ /* 0x000fc80000000003 */
[----:B------:R-:W-:-:S04]  /*1f20*/  FFMA R13, R55, R9, R2 ;  /* 0x00000009370d7223 */ /* 0x000fc80000000002 */
[-C--:B------:R-:W-:Y:S01]  /*1f30*/  FFMA R5, -R8, R13.reuse, R29 ;  /* 0x0000000d08057223 */ /* 0x080fe2000000011d */
[----:B------:R-:W-:Y:S01]  /*1f40*/  FFMA R4, -R7, R13, R30 ;  /* 0x0000000d07047223 */ /* 0x000fe2000000011e */
[C---:B------:R-:W-:Y:S01]  /*1f50*/  FFMA R6, R13.reuse, -R9, R32 ;  /* 0x800000090d067223 */ /* 0x040fe20000000020 */
[----:B------:R-:W-:Y:S01]  /*1f60*/  FSETP.GEU.AND P2, PT, |R13|, c[0x0][0x2a4], PT ;  /* 0x0000a9000d007a0b */ /* 0x000fe20003f4e200 */
[----:B------:R-:W-:-:S03]  /*1f70*/  FMUL R3, R5, R5 ;  /* 0x0000000505037220 */ /* 0x000fc60000400000 */
[----:B------:R-:W-:Y:S01]  /*1f80*/  FSEL R14, R19, c[0x0][0x2a8], P2 ;  /* 0x0000aa00130e7a08 */ /* 0x000fe20001000000 */
[----:B------:R-:W-:-:S04]  /*1f90*/  FFMA R3, R4, R4, R3 ;  /* 0x0000000404037223 */ /* 0x000fc80000000003 */
[----:B------:R-:W-:Y:S01]  /*1fa0*/  FFMA R68, R6, R6, R3 ;  /* 0x0000000606447223 */ /* 0x000fe20000000003 */
[----:B------:R-:W-:-:S03]  /*1fb0*/  FMUL R59, R81, R14 ;  /* 0x0000000e513b7220 */ /* 0x000fc60000400000 */
[----:B------:R0:W1:Y:S01]  /*1fc0*/  MUFU.RSQ R3, R68 ;  /* 0x0000004400037308 */ /* 0x0000620000001400 */
[----:B------:R-:W-:-:S04]  /*1fd0*/  IADD3 R2, R68, -0xd000000, RZ ;  /* 0xf300000044027810 */ /* 0x000fc80007ffe0ff */
[----:B------:R-:W-:-:S13]  /*1fe0*/  ISETP.GT.U32.AND P3, PT, R2, 0x727fffff, PT ;  /* 0x727fffff0200780c */ /* 0x000fda0003f64070 */
[----:B------:R-:W-:Y:S05]  /*1ff0*/  @!P3 BRA `(.L_x_576) ;  /* 0x000000400000b947 */ /* 0x000fea0003800000 */
[----:B01----:R-:W-:Y:S02]  /*2000*/  MOV R91, 0x2020 ;  /* 0x00002020005b7802 */ /* 0x003fe40000000f00 */
[----:B------:R-:W-:Y:S05]  /*2010*/  CALL.REL.NOINC `($__internal_14_$__cuda_sm20_sqrt_rn_f32_slowpath) ;  /* 0x00002f0000007944 */ /* 0x000fea0003c00000 */
[----:B------:R-:W-:Y:S01]  /*2020*/  MOV R73, R86 ;  /* 0x0000005600497202 */ /* 0x000fe20000000f00 */
[----:B------:R-:W-:Y:S05]  /*2030*/  BRA `(.L_x_577) ;  /* 0x0000004000007947 */ /* 0x000fea0003800000 */
.L_x_576:
[----:B01----:R-:W-:Y:S01]  /*2040*/  FMUL.FTZ R73, R68, R3 ;  /* 0x0000000344497220 */ /* 0x003fe20000410000 */
[----:B------:R-:W-:-:S03]  /*2050*/  FMUL.FTZ R3, R3, 0.5 ;  /* 0x3f00000003037820 */ /* 0x000fc60000410000 */
[----:B------:R-:W-:-:S04]  /*2060*/  FFMA R2, -R73, R73, R68 ;  /* 0x0000004949027223 */ /* 0x000fc80000000144 */
[----:B------:R-:W-:Y:S02]  /*2070*/  FFMA R73, R2, R3, R73 ;  /* 0x0000000302497223 */ /* 0x000fe40000000049 */
.L_x_577:
[----:B------:R-:W-:Y:S05]  /*2080*/  BSYNC B4 ;  /* 0x0000000000047941 */ /* 0x000fea0003800000 */
.L_x_575:
[----:B------:R-:W-:Y:S01]  /*2090*/  FSETP.GT.AND P3, PT, R73, RZ, PT ;  /* 0x000000ff4900720b */ /* 0x000fe20003f64000 */
[----:B------:R-:W-:Y:S01]  /*20a0*/  FADD R72, RZ, -R73 ;  /* 0x80000049ff487221 */ /* 0x000fe20000000000 */
[----:B------:R-:W-:Y:S01]  /*20b0*/  BSSY B7, `(.L_x_578) ;  /* 0x0000035000077945 */ /* 0x000fe20003800000 */
[----:B------:R-:W-:Y:S01]  /*20c0*/  MOV R52, RZ ;  /* 0x000000ff00347202 */ /* 0x000fe20000000f00 */
[----:B------:R-:W-:Y:S01]  /*20d0*/  IMAD.MOV.U32 R54, RZ, RZ, RZ ;  /* 0x000000ffff367224 */ /* 0x000fe200078e00ff */
[----:B------:R-:W-:Y:S01]  /*20e0*/  FMUL R72, R72, c[0x0][0x2b4] ;  /* 0x0000ad0048487a20 */ /* 0x000fe20000400000 */
[----:B------:R-:W-:-:S04]  /*20f0*/  MOV R56, RZ ;  /* 0x000000ff00387202 */ /* 0x000fc80000000f00 */
[----:B------:R-:W-:-:S04]  /*2100*/  FSETP.GT.AND P2, PT, R59, R72, PT ;  /* 0x000000483b00720b */ /* 0x000fc80003f44000 */
[----:B------:R-:W-:Y:S01]  /*2110*/  FSEL R15, R59, R72, P2 ;  /* 0x000000483b0f7208 */ /* 0x000fe20001000000 */
        /* <DEDUP_REMOVED lines=15> */
.L_x_581:
[----:B------:R-:W-:Y:S05]  /*2210*/  BSYNC B8 ;  /* 0x0000000000087941 */ /* 0x000fea0003800000 */
.L_x_580:
        /* <DEDUP_REMOVED lines=14> */
.L_x_583:
[----:B------:R-:W-:Y:S05]  /*2300*/  BSYNC B8 ;  /* 0x0000000000087941 */ /* 0x000fea0003800000 */
.L_x_582:
        /* <DEDUP_REMOVED lines=14> */
.L_x_584:
[----:B------:R-:W-:Y:S05]  /*23f0*/  BSYNC B8 ;  /* 0x0000000000087941 */ /* 0x000fea0003800000 */
.L_x_579:
[----:B------:R-:W-:Y:S05]  /*2400*/  BSYNC B7 ;  /* 0x0000000000077941 */ /* 0x000fea0003800000 */
.L_x_578:
[----:B------:R-:W0:Y:S01]  /*2410*/  MUFU.RCP R2, R77 ;  /* 0x0000004d00027308 */ /* 0x000e220000001000 */
[----:B------:R-:W-:Y:S01]  /*2420*/  FADD R3, -R22, R57 ;  /* 0x0000003916037221 */ /* 0x000fe20000000100 */
[----:B------:R-:W-:Y:S03]  /*2430*/  BSSY B7, `(.L_x_585) ;  /* 0x0000014000077945 */ /* 0x000fe60003800000 */
[----:B------:R-:W-:-:S04]  /*2440*/  FADD R74, R3, -R70 ;  /* 0x80000046034a7221 */ /* 0x000fc80000000000 */
[----:B------:R-:W-:-:S04]  /*2450*/  FMUL R3, R7, R74 ;  /* 0x0000004a07037220 */ /* 0x000fc80000400000 */
[----:B------:R-:W-:Y:S01]  /*2460*/  FFMA R68, R52, R15, -R3 ;  /* 0x0000000f34447223 */ /* 0x000fe20000000803 */
[----:B------:R-:W-:Y:S01]  /*2470*/  FMUL R3, R8, R74 ;  /* 0x0000004a08037220 */ /* 0x000fe20000400000 */
[----:B0-----:R-:W-:Y:S02]  /*2480*/  FFMA R49, -R77, R2, 1 ;  /* 0x3f8000004d317423 */ /* 0x001fe40000000102 */
[----:B------:R-:W0:Y:S02]  /*2490*/  FCHK P2, R68, R77 ;  /* 0x0000004d44007302 */ /* 0x000e240000040000 */
[----:B------:R-:W-:Y:S01]  /*24a0*/  FFMA R51, R2, R49, R2 ;  /* 0x0000003102337223 */ /* 0x000fe20000000002 */
[----:B------:R-:W-:-:S03]  /*24b0*/  FMUL R49, R9, R74 ;  /* 0x0000004a09317220 */ /* 0x000fc60000400000 */
[----:B------:R-:W-:-:S04]  /*24c0*/  FFMA R2, R68, R51, RZ ;  /* 0x0000003344027223 */ /* 0x000fc800000000ff */
[----:B------:R-:W-:-:S04]  /*24d0*/  FFMA R46, -R77, R2, R68 ;  /* 0x000000024d2e7223 */ /* 0x000fc80000000144 */
[----:B------:R-:W-:Y:S01]  /*24e0*/  FFMA R46, R51, R46, R2 ;  /* 0x0000002e332e7223 */ /* 0x000fe20000000002 */
[-C--:B------:R-:W-:Y:S01]  /*24f0*/  FFMA R2, R54, R15.reuse, -R3 ;  /* 0x0000000f36027223 */ /* 0x080fe20000000803 */
[----:B------:R-:W-:Y:S01]  /*2500*/  FFMA R3, R56, R15, -R49 ;  /* 0x0000000f38037223 */ /* 0x000fe20000000831 */
[----:B------:R-:W-:Y:S01]  /*2510*/  MOV R51, R68 ;  /* 0x0000004400337202 */ /* 0x000fe20000000f00 */
[----:B0-----:R-:W-:Y:S05]  /*2520*/  @!P2 BRA `(.L_x_586) ;  /* 0x000000400000a947 */ /* 0x001fea0003800000 */
[----:B------:R-:W-:Y:S02]  /*2530*/  MOV R69, R77 ;  /* 0x0000004d00457202 */ /* 0x000fe40000000f00 */
[----:B------:R-:W-:Y:S02]  /*2540*/  MOV R85, 0x2560 ;  /* 0x0000256000557802 */ /* 0x000fe40000000f00 */
[----:B------:R-:W-:Y:S05]  /*2550*/  CALL.REL.NOINC `($__internal_15_$__cuda_sm3x_div_rn_noftz_f32_slowpath) ;  /* 0x00002b3000007944 */ /* 0x000fea0003c00000 */
[----:B------:R-:W-:Y:S02]  /*2560*/  MOV R46, R87 ;  /* 0x00000057002e7202 */ /* 0x000fe40000000f00 */
.L_x_586:
[----:B------:R-:W-:Y:S05]  /*2570*/  BSYNC B7 ;  /* 0x0000000000077941 */ /* 0x000fea0003800000 */
.L_x_585:
        /* <DEDUP_REMOVED lines=13> */
[----:B------:R-:W-:Y:S02]  /*2650*/  IMAD.MOV.U32 R49, RZ, RZ, R87 ;  /* 0x000000ffff317224 */ /* 0x000fe400078e0057 */
.L_x_588:
[----:B------:R-:W-:Y:S05]  /*2660*/  BSYNC B7 ;  /* 0x0000000000077941 */ /* 0x000fea0003800000 */
.L_x_587:
        /* <DEDUP_REMOVED lines=14> */
.L_x_589:
[----:B------:R-:W-:Y:S05]  /*2750*/  BSYNC B7 ;  /* 0x0000000000077941 */ /* 0x000fea0003800000 */
.L_x_568:
[----:B------:R-:W-:Y:S05]  /*2760*/  BSYNC B6 ;  /* 0x0000000000067941 */ /* 0x000fea0003800000 */
.L_x_567:
[----:B------:R-:W-:Y:S02]  /*2770*/  FSEL R78, R14, R19, P0 ;  /* 0x000000130e4e7208 */ /* 0x000fe40000000000 */
.L_x_563:
[----:B------:R-:W-:Y:S05]  /*2780*/  BSYNC B3 ;  /* 0x0000000000037941 */ /* 0x000fea0003800000 */
.L_x_562:
[----:B------:R-:W-:Y:S01]  /*2790*/  FADD R68, RZ, R43 ;  /* 0x0000002bff447221 */ /* 0x000fe20000000000 */
[----:B------:R-:W-:Y:S01]  /*27a0*/  FADD R69, RZ, R44 ;  /* 0x0000002cff457221 */ /* 0x000fe20000000000 */
[----:B------:R-:W-:Y:S01]  /*27b0*/  FADD R70, RZ, R45 ;  /* 0x0000002dff467221 */ /* 0x000fe20000000000 */
[----:B------:R-:W-:Y:S01]  /*27c0*/  BSSY B6, `(.L_x_590) ;  /* 0x00001d9000067945 */ /* 0x000fe20003800000 */
[----:B------:R-:W-:Y:S02]  /*27d0*/  IADD3 R76, R76, 0x1, RZ ;  /* 0x000000014c4c7810 */ /* 0x000fe40007ffe0ff */
[----:B------:R-:W-:-:S02]  /*27e0*/  FSEL R19, R78, R19, P1 ;  /* 0x000000134e137208 */ /* 0x000fc40000800000 */
[----:B------:R-:W-:Y:S02]  /*27f0*/  FSEL R43, R68, RZ, !P1 ;  /* 0x000000ff442b7208 */ /* 0x000fe40004800000 */
[----:B------:R-:W-:Y:S02]  /*2800*/  FSEL R44, R69, RZ, !P1 ;  /* 0x000000ff452c7208 */ /* 0x000fe40004800000 */
[----:B------:R-:W-:Y:S01]  /*2810*/  FSEL R45, R70, RZ, !P1 ;  /* 0x000000ff462d7208 */ /* 0x000fe20004800000 */
[----:B------:R-:W-:Y:S05]  /*2820*/  @!P1 BRA `(.L_x_591) ;  /* 0x00001d2000009947 */ /* 0x000fea0003800000 */
[----:B------:R-:W-:Y:S01]  /*2830*/  MOV R88, R68 ;  /* 0x0000004400587202 */ /* 0x000fe20000000f00 */
[----:B------:R-:W-:Y:S01]  /*2840*/  BSSY B3, `(.L_x_592) ;  /* 0x0000153000037945 */ /* 0x000fe20003800000 */
[----:B------:R-:W-:Y:S01]  /*2850*/  MOV R81, R69 ;  /* 0x0000004500517202 */ /* 0x000fe20000000f00 */
[----:B------:R-:W-:Y:S01]  /*2860*/  CS2R R82, SRZ ;  /* 0x0000000000527805 */ /* 0x000fe2000001ff00 */
[----:B------:R-:W-:Y:S01]  /*2870*/  MOV R90, R70 ;  /* 0x00000046005a7202 */ /* 0x000fe20000000f00 */
[----:B------:R-:W-:Y:S01]  /*2880*/  IMAD.MOV.U32 R69, RZ, RZ, RZ ;  /* 0x000000ffff457224 */ /* 0x000fe200078e00ff */
[----:B------:R-:W-:Y:S01]  /*2890*/  @!P0 MOV R43, R88 ;  /* 0x00000058002b8202 */ /* 0x000fe20000000f00 */
[----:B------:R-:W-:Y:S01]  /*28a0*/  CS2R R70, SRZ ;  /* 0x0000000000467805 */ /* 0x000fe2000001ff00 */
[----:B------:R-:W-:-:S02]  /*28b0*/  @!P0 MOV R44, R81 ;  /* 0x00000051002c8202 */ /* 0x000fc40000000f00 */
[----:B------:R-:W-:Y:S02]  /*28c0*/  @!P0 MOV R45, R90 ;  /* 0x0000005a002d8202 */ /* 0x000fe40000000f00 */
[----:B------:R-:W-:Y:S02]  /*28d0*/  MOV R86, RZ ;  /* 0x000000ff00567202 */ /* 0x000fe40000000f00 */
[----:B------:R-:W-:Y:S02]  /*28e0*/  @!P0 MOV R88, RZ ;  /* 0x000000ff00588202 */ /* 0x000fe40000000f00 */
[----:B------:R-:W-:Y:S02]  /*28f0*/  @!P0 MOV R81, RZ ;  /* 0x000000ff00518202 */ /* 0x000fe40000000f00 */
[----:B------:R-:W-:Y:S01]  /*2900*/  @!P0 MOV R90, RZ ;  /* 0x000000ff005a8202 */ /* 0x000fe20000000f00 */
[----:B------:R-:W-:Y:S05]  /*2910*/  @!P0 BRA `(.L_x_593) ;  /* 0x0000145000008947 */ /* 0x000fea0003800000 */
[--C-:B------:R-:W-:Y:S01]  /*2920*/  FADD R83, RZ, R81.reuse ;  /* 0x00000051ff537221 */ /* 0x100fe20000000000 */
[----:B------:R-:W-:Y:S01]  /*2930*/  FMUL R87, R77, R77 ;  /* 0x0000004d4d577220 */ /* 0x000fe20000400000 */
[----:B------:R-:W-:Y:S01]  /*2940*/  FADD R69, RZ, R90 ;  /* 0x0000005aff457221 */ /* 0x000fe20000000000 */
[----:B------:R-:W-:Y:S01]  /*2950*/  FADD R71, RZ, R88 ;  /* 0x00000058ff477221 */ /* 0x000fe20000000000 */
[C---:B------:R-:W-:Y:S01]  /*2960*/  FFMA R70, R0.reuse, R83, RZ ;  /* 0x0000005300467223 */ /* 0x040fe200000000ff */
[----:B------:R-:W0:Y:S01]  /*2970*/  MUFU.RCP R85, R87 ;  /* 0x0000005700557308 */ /* 0x000e220000001000 */
[C---:B------:R-:W-:Y:S01]  /*2980*/  FFMA R82, R0.reuse, R69, RZ ;  /* 0x0000004500527223 */ /* 0x040fe200000000ff */
[----:B------:R-:W-:Y:S01]  /*2990*/  FFMA R84, R0, R71, RZ ;  /* 0x0000004700547223 */ /* 0x000fe200000000ff */
[----:B------:R-:W-:Y:S01]  /*29a0*/  FMUL R68, R2, R70 ;  /* 0x0000004602447220 */ /* 0x000fe20000400000 */
[----:B------:R-:W-:Y:S01]  /*29b0*/  FMUL R83, R49, R83 ;  /* 0x0000005331537220 */ /* 0x000fe20000400000 */
[----:B------:R-:W-:Y:S01]  /*29c0*/  BSSY B7, `(.L_x_594) ;  /* 0x0000013000077945 */ /* 0x000fe20003800000 */
[----:B------:R-:W-:Y:S01]  /*29d0*/  FADD R44, R44, R81 ;  /* 0x000000512c2c7221 */ /* 0x000fe20000000000 */
[----:B------:R-:W-:Y:S01]  /*29e0*/  FFMA R68, R51, R82, R68 ;  /* 0x0000005233447223 */ /* 0x000fe20000000044 */
[----:B------:R-:W-:Y:S01]  /*29f0*/  FFMA R83, R46, R69, R83 ;  /* 0x000000452e537223 */ /* 0x000fe20000000053 */
[----:B------:R-:W-:Y:S01]  /*2a00*/  FADD R45, R45, R90 ;  /* 0x0000005a2d2d7221 */ /* 0x000fe20000000000 */
[----:B------:R-:W-:Y:S01]  /*2a10*/  FADD R43, R43, R88 ;  /* 0x000000582b2b7221 */ /* 0x000fe20000000000 */
[----:B------:R-:W-:Y:S01]  /*2a20*/  FFMA R68, R3, R84, R68 ;  /* 0x0000005403447223 */ /* 0x000fe20000000044 */
[----:B------:R-:W-:-:S03]  /*2a30*/  FFMA R71, R50, R71, R83 ;  /* 0x0000004732477223 */ /* 0x000fc60000000053 */
        /* <DEDUP_REMOVED lines=9> */
[----:B------:R-:W-:Y:S05]  /*2ad0*/  CALL.REL.NOINC `($__internal_15_$__cuda_sm3x_div_rn_noftz_f32_slowpath) ;  /* 0x000025b000007944 */ /* 0x000fea0003c00000 */
[----:B------:R-:W-:Y:S02]  /*2ae0*/  IMAD.MOV.U32 R81, RZ, RZ, R87 ;  /* 0x000000ffff517224 */ /* 0x000fe400078e0057 */
.L_x_595:
[----:B------:R-:W-:Y:S05]  /*2af0*/  BSYNC B7 ;  /* 0x0000000000077941 */ /* 0x000fea0003800000 */
.L_x_594:
        /* <DEDUP_REMOVED lines=14> */
.L_x_597:
[----:B------:R-:W-:Y:S05]  /*2be0*/  BSYNC B7 ;  /* 0x0000000000077941 */ /* 0x000fea0003800000 */
.L_x_596:
        /* <DEDUP_REMOVED lines=15> */
.L_x_599:
[----:B------:R-:W-:Y:S05]  /*2ce0*/  BSYNC B7 ;  /* 0x0000000000077941 */ /* 0x000fea0003800000 */
.L_x_598:
        /* <DEDUP_REMOVED lines=10> */
[----:B------:R-:W-:Y:S01]  /*2d90*/  MOV R68, R84 ;  /* 0x0000005400447202 */ /* 0x000fe20000000f00 */
[----:B------:R-:W-:Y:S01]  /*2da0*/  IMAD.MOV.U32 R69, RZ, RZ, R77 ;  /* 0x000000ffff457224 */ /* 0x000fe200078e004d */
[----:B------:R-:W-:Y:S02]  /*2db0*/  MOV R85, 0x2dd0 ;  /* 0x00002dd000557802 */ /* 0x000fe40000000f00 */
[----:B------:R-:W-:Y:S05]  /*2dc0*/  CALL.REL.NOINC `($__internal_15_$__cuda_sm3x_div_rn_noftz_f32_slowpath) ;  /* 0x000022c000007944 */ /* 0x000fea0003c00000 */
[----:B------:R-:W-:Y:S02]  /*2dd0*/  MOV R68, R87 ;  /* 0x0000005700447202 */ /* 0x000fe40000000f00 */
.L_x_601:
[----:B------:R-:W-:Y:S05]  /*2de0*/  BSYNC B7 ;  /* 0x0000000000077941 */ /* 0x000fea0003800000 */
.L_x_600:
[----:B------:R-:W-:Y:S01]  /*2df0*/  FMUL R84, R4, R4 ;  /* 0x0000000404547220 */ /* 0x000fe20000400000 */
[----:B------:R-:W-:Y:S01]  /*2e00*/  FADD R42, R42, R71 ;  /* 0x000000472a2a7221 */ /* 0x000fe20000000000 */
[----:B------:R-:W-:Y:S01]  /*2e10*/  FADD R71, RZ, R68 ;  /* 0x00000044ff477221 */ /* 0x000fe20000000000 */
[----:B------:R-:W-:Y:S01]  /*2e20*/  BSSY B4, `(.L_x_602) ;  /* 0x0000016000047945 */ /* 0x000fe20003800000 */
[----:B------:R-:W-:Y:S01]  /*2e30*/  FFMA R69, R5, R5, R84 ;  /* 0x0000000505457223 */ /* 0x000fe20000000054 */
[C---:B------:R-:W-:Y:S01]  /*2e40*/  FFMA R87, R15.reuse, R82, RZ ;  /* 0x000000520f577223 */ /* 0x040fe200000000ff */
[----:B------:R-:W-:Y:S02]  /*2e50*/  FFMA R85, R15, R70, RZ ;  /* 0x000000460f557223 */ /* 0x000fe400000000ff */
[----:B------:R-:W-:Y:S01]  /*2e60*/  FFMA R88, R6, R6, R69 ;  /* 0x0000000606587223 */ /* 0x000fe20000000045 */
[----:B------:R-:W-:-:S03]  /*2e70*/  FMUL R69, R54, R70 ;  /* 0x0000004636457220 */ /* 0x000fc60000400000 */
[----:B------:R0:W1:Y:S01]  /*2e80*/  MUFU.RSQ R89, R88 ;  /* 0x0000005800597308 */ /* 0x0000620000001400 */
[----:B------:R-:W-:Y:S01]  /*2e90*/  IADD3 R83, R88, -0xd000000, RZ ;  /* 0xf300000058537810 */ /* 0x000fe20007ffe0ff */
[----:B------:R-:W-:-:S03]  /*2ea0*/  FFMA R69, R52, R82, R69 ;  /* 0x0000005234457223 */ /* 0x000fc60000000045 */
[----:B------:R-:W-:Y:S01]  /*2eb0*/  ISETP.GT.U32.AND P1, PT, R83, 0x727fffff, PT ;  /* 0x727fffff5300780c */ /* 0x000fe20003f24070 */
[-C--:B------:R-:W-:Y:S01]  /*2ec0*/  FFMA R83, R15, R71.reuse, RZ ;  /* 0x000000470f537223 */ /* 0x080fe200000000ff */
[----:B------:R-:W-:-:S11]  /*2ed0*/  FFMA R84, R56, R71, R69 ;  /* 0x0000004738547223 */ /* 0x000fd60000000045 */
[----:B------:R-:W-:Y:S05]  /*2ee0*/  @!P1 BRA `(.L_x_603) ;  /* 0x0000005000009947 */ /* 0x000fea0003800000 */
[----:B01----:R-:W-:Y:S02]  /*2ef0*/  MOV R68, R88 ;  /* 0x0000005800447202 */ /* 0x003fe40000000f00 */
[----:B------:R-:W-:Y:S02]  /*2f00*/  MOV R91, 0x2f20 ;  /* 0x00002f20005b7802 */ /* 0x000fe40000000f00 */
[----:B------:R-:W-:Y:S05]  /*2f10*/  CALL.REL.NOINC `($__internal_14_$__cuda_sm20_sqrt_rn_f32_slowpath) ;  /* 0x0000200000007944 */ /* 0x000fea0003c00000 */
[----:B------:R-:W-:Y:S01]  /*2f20*/  MOV R69, R86 ;  /* 0x0000005600457202 */ /* 0x000fe20000000f00 */
[----:B------:R-:W-:Y:S05]  /*2f30*/  BRA `(.L_x_604) ;  /* 0x0000004000007947 */ /* 0x000fea0003800000 */
.L_x_603:
[----:B01----:R-:W-:Y:S01]  /*2f40*/  FMUL.FTZ R69, R88, R89 ;  /* 0x0000005958457220 */ /* 0x003fe20000410000 */
[----:B------:R-:W-:-:S03]  /*2f50*/  FMUL.FTZ R86, R89, 0.5 ;  /* 0x3f00000059567820 */ /* 0x000fc60000410000 */
[----:B------:R-:W-:-:S04]  /*2f60*/  FFMA R68, -R69, R69, R88 ;  /* 0x0000004545447223 */ /* 0x000fc80000000158 */
[----:B------:R-:W-:Y:S02]  /*2f70*/  FFMA R69, R68, R86, R69 ;  /* 0x0000005644457223 */ /* 0x000fe40000000045 */
.L_x_604:
[----:B------:R-:W-:Y:S05]  /*2f80*/  BSYNC B4 ;  /* 0x0000000000047941 */ /* 0x000fea0003800000 */
.L_x_602:
[----:B------:R-:W-:Y:S01]  /*2f90*/  FSETP.GT.AND P1, PT, R69, RZ, PT ;  /* 0x000000ff4500720b */ /* 0x000fe20003f24000 */
[----:B------:R-:W-:Y:S01]  /*2fa0*/  BSSY B4, `(.L_x_605) ;  /* 0x0000022000047945 */ /* 0x000fe20003800000 */
[----:B------:R-:W-:Y:S02]  /*2fb0*/  MOV R89, RZ ;  /* 0x000000ff00597202 */ /* 0x000fe40000000f00 */
[----:B------:R-:W-:Y:S02]  /*2fc0*/  MOV R86, RZ ;  /* 0x000000ff00567202 */ /* 0x000fe40000000f00 */
[----:B------:R-:W-:-:S07]  /*2fd0*/  MOV R91, RZ ;  /* 0x000000ff005b7202 */ /* 0x000fce0000000f00 */
[----:B------:R-:W-:Y:S05]  /*2fe0*/  @!P1 BRA `(.L_x_606) ;  /* 0x000001d000009947 */ /* 0x000fea0003800000 */
[----:B------:R-:W-:Y:S01]  /*2ff0*/  IADD3 R68, R69, 0x1800000, RZ ;  /* 0x0180000045447810 */ /* 0x000fe20007ffe0ff */
[----:B------:R-:W-:Y:S03]  /*3000*/  BSSY B5, `(.L_x_607) ;  /* 0x000000c000057945 */ /* 0x000fe60003800000 */
[----:B------:R-:W-:-:S04]  /*3010*/  LOP3.LUT R68, R68, 0x7f800000, RZ, 0xc0, !PT ;  /* 0x7f80000044447812 */ /* 0x000fc800078ec0ff */
[----:B------:R-:W-:-:S13]  /*3020*/  ISETP.GT.U32.AND P1, PT, R68, 0x1ffffff, PT ;  /* 0x01ffffff4400780c */ /* 0x000fda0003f24070 */
[----:B------:R-:W-:Y:S05]  /*3030*/  @P1 BRA `(.L_x_608) ;  /* 0x0000004000001947 */ /* 0x000fea0003800000 */
[----:B------:R-:W-:Y:S02]  /*3040*/  MOV R90, 0x3060 ;  /* 0x00003060005a7802 */ /* 0x000fe40000000f00 */
[----:B------:R-:W-:Y:S05]  /*3050*/  CALL.REL.NOINC `($__internal_13_$__cuda_sm20_rcp_rn_f32_slowpath) ;  /* 0x00001b7000007944 */ /* 0x000fea0003c00000 */
[----:B-1----:R-:W-:Y:S01]  /*3060*/  MOV R68, R86 ;  /* 0x0000005600447202 */ /* 0x002fe20000000f00 */
[----:B------:R-:W-:Y:S05]  /*3070*/  BRA `(.L_x_609) ;  /* 0x0000004000007947 */ /* 0x000fea0003800000 */
.L_x_608:
[----:B------:R-:W0:Y:S02]  /*3080*/  MUFU.RCP R68, R69 ;  /* 0x0000004500447308 */ /* 0x000e240000001000 */
[----:B0-----:R-:W-:-:S04]  /*3090*/  FFMA R86, R68, R69, -1 ;  /* 0xbf80000044567423 */ /* 0x001fc80000000045 */
[----:B------:R-:W-:-:S04]  /*30a0*/  FADD.FTZ R89, -R86, -RZ ;  /* 0x800000ff56597221 */ /* 0x000fc80000010100 */
[----:B------:R-:W-:Y:S02]  /*30b0*/  FFMA R68, R68, R89, R68 ;  /* 0x0000005944447223 */ /* 0x000fe40000000044 */
.L_x_609:
[----:B------:R-:W-:Y:S05]  /*30c0*/  BSYNC B5 ;  /* 0x0000000000057941 */ /* 0x000fea0003800000 */
.L_x_607:
[----:B------:R-:W-:-:S04]  /*30d0*/  FMUL R69, R54, R85 ;  /* 0x0000005536457220 */ /* 0x000fc80000400000 */
[----:B------:R-:W-:-:S04]  /*30e0*/  FFMA R69, R52, R87, R69 ;  /* 0x0000005734457223 */ /* 0x000fc80000000045 */
[----:B------:R-:W-:-:S04]  /*30f0*/  FFMA R69, R56, R83, R69 ;  /* 0x0000005338457223 */ /* 0x000fc80000000045 */
[-C--:B------:R-:W-:Y:S01]  /*3100*/  FMUL R89, R52, R69.reuse ;  /* 0x0000004534597220 */ /* 0x080fe20000400000 */
[-C--:B------:R-:W-:Y:S01]  /*3110*/  FMUL R91, R54, R69.reuse ;  /* 0x00000045365b7220 */ /* 0x080fe20000400000 */
        /* <DEDUP_REMOVED lines=10> */
.L_x_606:
[----:B------:R-:W-:Y:S05]  /*31c0*/  BSYNC B4 ;  /* 0x0000000000047941 */ /* 0x000fea0003800000 */
.L_x_605:
[----:B------:R-:W-:Y:S01]  /*31d0*/  FSETP.GT.AND P2, PT, R73, RZ, PT ;  /* 0x000000ff4900720b */ /* 0x000fe20003f44000 */
[----:B------:R-:W-:Y:S01]  /*31e0*/  FADD R84, RZ, R84 ;  /* 0x00000054ff547221 */ /* 0x000fe20000000000 */
[----:B------:R-:W-:Y:S01]  /*31f0*/  FSETP.GT.AND P1, PT, R59, R72, PT ;  /* 0x000000483b00720b */ /* 0x000fe20003f24000 */
[----:B------:R-:W-:Y:S01]  /*3200*/  BSSY B7, `(.L_x_610) ;  /* 0x0000039000077945 */ /* 0x000fe20003800000 */
[----:B------:R-:W-:Y:S01]  /*3210*/  FADD R82, RZ, -R82 ;  /* 0x80000052ff527221 */ /* 0x000fe20000000000 */
[----:B------:R-:W-:Y:S01]  /*3220*/  FADD R83, RZ, -R70 ;  /* 0x80000046ff537221 */ /* 0x000fe20000000000 */
[C---:B------:R-:W-:Y:S01]  /*3230*/  FSEL R68, R84.reuse, RZ, !P1 ;  /* 0x000000ff54447208 */ /* 0x040fe20004800000 */
[----:B------:R-:W-:Y:S01]  /*3240*/  FADD R71, RZ, -R71 ;  /* 0x80000047ff477221 */ /* 0x000fe20000000000 */
[----:B------:R-:W-:-:S03]  /*3250*/  FSEL R93, R84, RZ, P1 ;  /* 0x000000ff545d7208 */ /* 0x000fc60000800000 */
[----:B------:R-:W-:Y:S02]  /*3260*/  FFMA R68, R68, c[0x0][0x2b4], RZ ;  /* 0x0000ad0044447a23 */ /* 0x000fe400000000ff */
[----:B------:R-:W-:Y:S05]  /*3270*/  @!P2 BRA `(.L_x_611) ;  /* 0x000003100000a947 */ /* 0x000fea0003800000 */
[----:B------:R-:W0:Y:S01]  /*3280*/  MUFU.RCP R70, R73 ;  /* 0x0000004900467308 */ /* 0x000e220000001000 */
[----:B------:R-:W-:Y:S07]  /*3290*/  BSSY B8, `(.L_x_612) ;  /* 0x000000e000087945 */ /* 0x000fee0003800000 */
[----:B------:R-:W1:Y:S01]  /*32a0*/  FCHK P1, R4, R73 ;  /* 0x0000004904007302 */ /* 0x000e620000020000 */
[----:B0-----:R-:W-:-:S04]  /*32b0*/  FFMA R69, -R73, R70, 1 ;  /* 0x3f80000049457423 */ /* 0x001fc80000000146 */
[----:B------:R-:W-:Y:S01]  /*32c0*/  FFMA R69, R70, R69, R70 ;  /* 0x0000004546457223 */ /* 0x000fe20000000046 */
[----:B------:R-:W-:-:S03]  /*32d0*/  FADD R70, RZ, -R68 ;  /* 0x80000044ff467221 */ /* 0x000fc60000000000 */
        /* <DEDUP_REMOVED lines=9> */
.L_x_613:
[----:B------:R-:W-:Y:S05]  /*3370*/  BSYNC B8 ;  /* 0x0000000000087941 */ /* 0x000fea0003800000 */
.L_x_612:
        /* <DEDUP_REMOVED lines=14> */
.L_x_615:
[----:B------:R-:W-:Y:S05]  /*3460*/  BSYNC B8 ;  /* 0x0000000000087941 */ /* 0x000fea0003800000 */
.L_x_614:
        /* <DEDUP_REMOVED lines=14> */
.L_x_617:
[----:B------:R-:W-:Y:S05]  /*3550*/  BSYNC B8 ;  /* 0x0000000000087941 */ /* 0x000fea0003800000 */
.L_x_616:
[C---:B------:R-:W-:Y:S01]  /*3560*/  FFMA R91, R70.reuse, R84, R91 ;  /* 0x00000054465b7223 */ /* 0x040fe2000000005b */
[C---:B------:R-:W-:Y:S01]  /*3570*/  FFMA R86, R70.reuse, R95, R86 ;  /* 0x0000005f46567223 */ /* 0x040fe20000000056 */
[----:B------:R-:W-:Y:S02]  /*3580*/  FFMA R89, R70, R68, R89 ;  /* 0x0000004446597223 */ /* 0x000fe40000000059 */
.L_x_611:
[----:B------:R-:W-:Y:S05]  /*3590*/  BSYNC B7 ;  /* 0x0000000000077941 */ /* 0x000fea0003800000 */
.L_x_610:
[----:B------:R-:W-:Y:S01]  /*35a0*/  FADD R68, RZ, -R86 ;  /* 0x80000056ff447221 */ /* 0x000fe20000000000 */
[--C-:B------:R-:W-:Y:S01]  /*35b0*/  FADD R70, RZ, -R91.reuse ;  /* 0x8000005bff467221 */ /* 0x100fe20000000000 */
[----:B------:R-:W-:Y:S01]  /*35c0*/  FADD R88, R40, R91 ;  /* 0x0000005b28587221 */ /* 0x000fe20000000000 */
[C---:B------:R-:W-:Y:S01]  /*35d0*/  FMUL R69, R8.reuse, R83 ;  /* 0x0000005308457220 */ /* 0x040fe20000400000 */
[----:B------:R-:W-:Y:S01]  /*35e0*/  FMUL R84, R8, R68 ;  /* 0x0000004408547220 */ /* 0x000fe20000400000 */
[--C-:B------:R-:W-:Y:S01]  /*35f0*/  FADD R40, RZ, -R89.reuse ;  /* 0x80000059ff287221 */ /* 0x100fe20000000000 */
[----:B------:R-:W-:Y:S01]  /*3600*/  FADD R90, R38, R89 ;  /* 0x00000059265a7221 */ /* 0x000fe20000000000 */
[C---:B------:R-:W-:Y:S01]  /*3610*/  FFMA R38, R7.reuse, R82, R69 ;  /* 0x0000005207267223 */ /* 0x040fe20000000045 */
[-C--:B------:R-:W-:Y:S01]  /*3620*/  FFMA R84, R7, R70.reuse, R84 ;  /* 0x0000004607547223 */ /* 0x080fe20000000054 */
[----:B------:R-:W-:Y:S01]  /*3630*/  ISETP.NE.U32.AND P1, PT, RZ, c[0x0][0x338], PT ;  /* 0x0000ce00ff007a0c */ /* 0x000fe20003f25070 */
[----:B------:R-:W-:Y:S01]  /*3640*/  FADD R85, R39, R86 ;  /* 0x0000005627557221 */ /* 0x000fe20000000000 */
[----:B------:R-:W-:Y:S01]  /*3650*/  FFMA R39, R13, R70, RZ ;  /* 0x000000460d277223 */ /* 0x000fe200000000ff */
[C---:B------:R-:W-:Y:S01]  /*3660*/  FFMA R84, R9.reuse, R40, R84 ;  /* 0x0000002809547223 */ /* 0x040fe20000000054 */
[----:B------:R-:W-:Y:S01]  /*3670*/  FFMA R70, R9, R71, R38 ;  /* 0x0000004709467223 */ /* 0x000fe20000000026 */
[----:B------:R-:W-:Y:S01]  /*3680*/  ISETP.NE.AND.EX P1, PT, RZ, c[0x0][0x33c], PT, P1 ;  /* 0x0000cf00ff007a0c */ /* 0x000fe20003f25310 */
[C---:B------:R-:W-:Y:S01]  /*3690*/  FFMA R68, R13.reuse, R68, RZ ;  /* 0x000000440d447223 */ /* 0x040fe200000000ff */
[----:B------:R-:W-:Y:S01]  /*36a0*/  FADD R38, RZ, R84 ;  /* 0x00000054ff267221 */ /* 0x000fe20000000000 */
[----:B------:R-:W-:Y:S01]  /*36b0*/  FFMA R40, R13, R40, RZ ;  /* 0x000000280d287223 */ /* 0x000fe200000000ff */
[----:B------:R-:W-:-:S02]  /*36c0*/  FFMA R93, R14, R93, RZ ;  /* 0x0000005d0e5d7223 */ /* 0x000fc400000000ff */
[-C--:B------:R-:W-:Y:S01]  /*36d0*/  FFMA R39, R58, R38.reuse, R39 ;  /* 0x000000263a277223 */ /* 0x080fe20000000027 */
[-C--:B------:R-:W-:Y:S01]  /*36e0*/  FFMA R68, R53, R38.reuse, R68 ;  /* 0x0000002635447223 */ /* 0x080fe20000000044 */
[----:B------:R-:W-:Y:S01]  /*36f0*/  FFMA R40, R55, R38, R40 ;  /* 0x0000002637287223 */ /* 0x000fe20000000028 */
[----:B------:R-:W-:Y:S01]  /*3700*/  FADD R70, R93, R70 ;  /* 0x000000465d467221 */ /* 0x000fe20000000000 */
[C---:B------:R-:W-:Y:S01]  /*3710*/  FFMA R86, R74.reuse, R82, R39 ;  /* 0x000000524a567223 */ /* 0x040fe20000000027 */
[----:B------:R-:W-:Y:S01]  /*3720*/  FFMA R82, R74, R83, R68 ;  /* 0x000000534a527223 */ /* 0x000fe20000000044 */
[-C--:B------:R-:W-:Y:S01]  /*3730*/  FFMA R39, R7, R38.reuse, RZ ;  /* 0x0000002607277223 */ /* 0x080fe200000000ff */
[-C--:B------:R-:W-:Y:S01]  /*3740*/  FFMA R68, R8, R38.reuse, RZ ;  /* 0x0000002608447223 */ /* 0x080fe200000000ff */
[----:B------:R-:W-:Y:S01]  /*3750*/  FFMA R69, R9, R38, RZ ;  /* 0x0000002609457223 */ /* 0x000fe200000000ff */
[----:B------:R-:W-:Y:S01]  /*3760*/  FFMA R84, R74, R71, R40 ;  /* 0x000000474a547223 */ /* 0x000fe20000000028 */
[----:B------:R-:W-:Y:S01]  /*3770*/  FADD R40, R39, R88 ;  /* 0x0000005827287221 */ /* 0x000fe20000000000 */
[----:B------:R-:W-:Y:S01]  /*3780*/  FADD R83, RZ, -R39 ;  /* 0x80000027ff537221 */ /* 0x000fe20000000000 */
[----:B------:R-:W-:Y:S01]  /*3790*/  FADD R39, R68, R85 ;  /* 0x0000005544277221 */ /* 0x000fe20000000000 */
[----:B------:R-:W-:Y:S01]  /*37a0*/  FADD R70, RZ, R70 ;  /* 0x00000046ff467221 */ /* 0x000fe20000000000 */
[----:B------:R-:W-:Y:S01]  /*37b0*/  FADD R38, R69, R90 ;  /* 0x0000005a45267221 */ /* 0x000fe20000000000 */
[----:B------:R-:W-:Y:S01]  /*37c0*/  FADD R85, RZ, -R68 ;  /* 0x80000044ff557221 */ /* 0x000fe20000000000 */
[----:B------:R-:W-:Y:S01]  /*37d0*/  FADD R87, RZ, -R69 ;  /* 0x80000045ff577221 */ /* 0x000fe20000000000 */
        /* <DEDUP_REMOVED lines=10> */
.L_x_618:
        /* <DEDUP_REMOVED lines=11> */
.L_x_619:
[----:B0-----:R-:W-:Y:S01]  /*3930*/  FMUL R85, R57, R57 ;  /* 0x0000003939557220 */ /* 0x001fe20000400000 */
[----:B------:R-:W-:Y:S01]  /*3940*/  FMUL R69, R11, R82 ;  /* 0x000000520b457220 */ /* 0x000fe20000400000 */
[----:B------:R-:W-:Y:S02]  /*3950*/  BSSY B7, `(.L_x_620) ;  /* 0x000000f000077945 */ /* 0x000fe40003800000 */
[----:B------:R-:W0:Y:S01]  /*3960*/  MUFU.RCP R71, R85 ;  /* 0x0000005500477308 */ /* 0x000e220000001000 */
[----:B------:R-:W-:-:S04]  /*3970*/  FFMA R69, R10, R86, R69 ;  /* 0x000000560a457223 */ /* 0x000fc80000000045 */
[----:B------:R-:W-:-:S04]  /*3980*/  FFMA R68, R12, R84, R69 ;  /* 0x000000540c447223 */ /* 0x000fc80000000045 */
        /* <DEDUP_REMOVED lines=10> */
[----:B------:R-:W-:Y:S02]  /*3a30*/  MOV R83, R87 ;  /* 0x0000005700537202 */ /* 0x000fe40000000f00 */
.L_x_621:
[----:B------:R-:W-:Y:S05]  /*3a40*/  BSYNC B7 ;  /* 0x0000000000077941 */ /* 0x000fea0003800000 */
.L_x_620:
        /* <DEDUP_REMOVED lines=14> */
.L_x_623:
[----:B------:R-:W-:Y:S05]  /*3b30*/  BSYNC B7 ;  /* 0x0000000000077941 */ /* 0x000fea0003800000 */
.L_x_622:
        /* <DEDUP_REMOVED lines=15> */
.L_x_625:
[----:B------:R-:W-:Y:S05]  /*3c30*/  BSYNC B7 ;  /* 0x0000000000077941 */ /* 0x000fea0003800000 */
.L_x_624:
        /* <DEDUP_REMOVED lines=15> */
.L_x_627:
[----:B------:R-:W-:Y:S05]  /*3d30*/  BSYNC B7 ;  /* 0x0000000000077941 */ /* 0x000fea0003800000 */
.L_x_626:
[----:B------:R-:W-:Y:S01]  /*3d40*/  FADD R82, RZ, R82 ;  /* 0x00000052ff527221 */ /* 0x000fe20000000000 */
[----:B------:R-:W-:Y:S01]  /*3d50*/  FADD R83, RZ, -R83 ;  /* 0x80000053ff537221 */ /* 0x000fe20000000000 */
[----:B------:R-:W-:Y:S02]  /*3d60*/  FADD R69, RZ, -R81 ;  /* 0x80000051ff457221 */ /* 0x000fe40000000000 */
.L_x_593:
[----:B------:R-:W-:Y:S05]  /*3d70*/  BSYNC B3 ;  /* 0x0000000000037941 */ /* 0x000fea0003800000 */
.L_x_592:
[----:B------:R-:W-:Y:S01]  /*3d80*/  ISETP.NE.U32.AND P1, PT, RZ, c[0x0][0x370], PT ;  /* 0x0000dc00ff007a0c */ /* 0x000fe20003f25070 */
[----:B------:R-:W-:Y:S01]  /*3d90*/  FADD R42, R69, R42 ;  /* 0x0000002a452a7221 */ /* 0x000fe20000000000 */
[----:B------:R-:W-:Y:S02]  /*3da0*/  FADD R85, RZ, R69 ;  /* 0x00000045ff557221 */ /* 0x000fe40000000000 */
[----:B------:R-:W-:-:S13]  /*3db0*/  ISETP.NE.AND.EX P1, PT, RZ, c[0x0][0x374], PT, P1 ;  /* 0x0000dd00ff007a0c */ /* 0x000fda0003f25310 */
[----:B------:R-:W-:Y:S05]  /*3dc0*/  @!P1 BRA `(.L_x_628) ;  /* 0x0000007000009947 */ /* 0x000fea0003800000 */
[----:B------:R-:W-:Y:S02]  /*3dd0*/  IMAD R68, R80, c[0x0][0x390], RZ ;  /* 0x0000e40050447a24 */ /* 0x000fe400078e02ff */
[----:B------:R-:W-:Y:S02]  /*3de0*/  IMAD.MOV.U32 R84, RZ, RZ, c[0x0][0x390] ;  /* 0x0000e400ff547624 */ /* 0x000fe400078e00ff */
[C---:B------:R-:W-:Y:S02]  /*3df0*/  IMAD R81, R79.reuse, UR11, R68 ;  /* 0x0000000b4f517c24 */ /* 0x040fe4000f8e0244 */
[----:B------:R-:W-:-:S05]  /*3e00*/  IMAD.WIDE.U32 R68, R79, R84, c[0x0][0x370] ;  /* 0x0000dc004f447625 */ /* 0x000fca00078e0054 */
[----:B------:R-:W-:-:S05]  /*3e10*/  IADD3 R69, R69, R81, RZ ;  /* 0x0000005145457210 */ /* 0x000fca0007ffe0ff */
[----:B------:R0:W-:Y:S01]  /*3e20*/  RED.E.ADD.F32.FTZ.RN.STRONG.GPU [R68.64], R85 ;  /* 0x000000554400798e */ /* 0x0001e2000c10e792 */
[----:B------:R-:W-:Y:S05]  /*3e30*/  BRA `(.L_x_629) ;  /* 0x0000009000007947 */ /* 0x000fea0003800000 */
.L_x_628:
        /* <DEDUP_REMOVED lines=9> */
.L_x_629:
[----:B------:R-:W-:Y:S01]  /*3ed0*/  ISETP.NE.U32.AND P1, PT, RZ, c[0x0][0x3a8], PT ;  /* 0x0000ea00ff007a0c */ /* 0x000fe20003f25070 */
[----:B0-----:R-:W-:-:S03]  /*3ee0*/  FADD R85, RZ, -R70 ;  /* 0x80000046ff557221 */ /* 0x001fc60000000000 */
[----:B------:R-:W-:-:S13]  /*3ef0*/  ISETP.NE.AND.EX P1, PT, RZ, c[0x0][0x3ac], PT, P1 ;  /* 0x0000eb00ff007a0c */ /* 0x000fda0003f25310 */
        /* <DEDUP_REMOVED lines=8> */
.L_x_630:
        /* <DEDUP_REMOVED lines=9> */
.L_x_631:
[----:B------:R-:W-:Y:S01]  /*4010*/  FSETP.GT.AND P1, PT, R57, RZ, PT ;  /* 0x000000ff3900720b */ /* 0x000fe20003f24000 */
[----:B------:R-:W-:Y:S01]  /*4020*/  FADD R70, RZ, R70 ;  /* 0x00000046ff467221 */ /* 0x000fe20000000000 */
[----:B------:R-:W-:Y:S03]  /*4030*/  BSSY B3, `(.L_x_632) ;  /* 0x0000034000037945 */ /* 0x000fe60003800000 */
[----:B------:R-:W-:Y:S01]  /*4040*/  FADD R81, R70, R83 ;  /* 0x0000005346517221 */ /* 0x000fe20000000000 */
[----:B------:R-:W-:-:S07]  /*4050*/  FADD R41, R41, -R70 ;  /* 0x8000004629297221 */ /* 0x000fce0000000000 */
[----:B------:R-:W-:Y:S05]  /*4060*/  @!P1 BRA `(.L_x_633) ;  /* 0x0000030000009947 */ /* 0x000fea0003800000 */
[----:B0-----:R-:W0:Y:S01]  /*4070*/  MUFU.RCP R68, R57 ;  /* 0x0000003900447308 */ /* 0x001e220000001000 */
        /* <DEDUP_REMOVED lines=13> */
.L_x_635:
[----:B------:R-:W-:Y:S05]  /*4150*/  BSYNC B7 ;  /* 0x0000000000077941 */ /* 0x000fea0003800000 */
.L_x_634:
        /* <DEDUP_REMOVED lines=14> */
.L_x_637:
[----:B------:R-:W-:Y:S05]  /*4240*/  BSYNC B7 ;  /* 0x0000000000077941 */ /* 0x000fea0003800000 */
.L_x_636:
        /* <DEDUP_REMOVED lines=14> */
.L_x_639:
[----:B------:R-:W-:Y:S05]  /*4330*/  BSYNC B7 ;  /* 0x0000000000077941 */ /* 0x000fea0003800000 */
.L_x_638:
[C---:B------:R-:W-:Y:S01]  /*4340*/  FFMA R86, R81.reuse, R70, R86 ;  /* 0x0000004651567223 */ /* 0x040fe20000000056 */
[C---:B------:R-:W-:Y:S01]  /*4350*/  FFMA R71, R81.reuse, R84, R71 ;  /* 0x0000005451477223 */ /* 0x040fe20000000047 */
[----:B------:R-:W-:Y:S02]  /*4360*/  FFMA R82, R81, R69, R82 ;  /* 0x0000004551527223 */ /* 0x000fe40000000052 */
.L_x_633:
[----:B------:R-:W-:Y:S05]  /*4370*/  BSYNC B3 ;  /* 0x0000000000037941 */ /* 0x000fea0003800000 */
.L_x_632:
[----:B------:R-:W-:Y:S01]  /*4380*/  ISETP.NE.U32.AND P1, PT, RZ, c[0x0][0x300], PT ;  /* 0x0000c000ff007a0c */ /* 0x000fe20003f25070 */
[----:B------:R-:W-:Y:S01]  /*4390*/  FADD R37, R37, R86 ;  /* 0x0000005625257221 */ /* 0x000fe20000000000 */
[--C-:B------:R-:W-:Y:S01]  /*43a0*/  FADD R36, R36, R71.reuse ;  /* 0x0000004724247221 */ /* 0x100fe20000000000 */
[----:B------:R-:W-:Y:S01]  /*43b0*/  FADD R35, R35, R82 ;  /* 0x0000005223237221 */ /* 0x000fe20000000000 */
[----:B------:R-:W-:Y:S01]  /*43c0*/  ISETP.NE.AND.EX P1, PT, RZ, c[0x0][0x304], PT, P1 ;  /* 0x0000c100ff007a0c */ /* 0x000fe20003f25310 */
[----:B------:R-:W-:Y:S01]  /*43d0*/  FADD R81, RZ, -R86 ;  /* 0x80000056ff517221 */ /* 0x000fe20000000000 */
[----:B------:R-:W-:Y:S01]  /*43e0*/  FADD R83, RZ, -R71 ;  /* 0x80000047ff537221 */ /* 0x000fe20000000000 */
[----:B0-----:R-:W-:-:S10]  /*43f0*/  FADD R85, RZ, -R82 ;  /* 0x80000052ff557221 */ /* 0x001fd40000000000 */
        /* <DEDUP_REMOVED lines=10> */
.L_x_640:
        /* <DEDUP_REMOVED lines=11> */
.L_x_591:
[----:B------:R-:W-:Y:S05]  /*4550*/  BSYNC B6 ;  /* 0x0000000000067941 */ /* 0x000fea0003800000 */
.L_x_590:
[----:B------:R-:W-:Y:S05]  /*4560*/  BRA `(.L_x_641) ;  /* 0xffffcb6000007947 */ /* 0x000fea000383ffff */
.L_x_560:
[----:B------:R-:W-:Y:S05]  /*4570*/  BSYNC B0 ;  /* 0x0000000000007941 */ /* 0x000fea0003800000 */
.L_x_556:
[----:B------:R-:W-:Y:S01]  /*4580*/  ISETP.NE.U32.AND P1, PT, RZ, c[0x0][0x370], PT ;  /* 0x0000dc00ff007a0c */ /* 0x000fe20003f25070 */
[----:B------:R-:W-:Y:S01]  /*4590*/  FADD R41, RZ, R41 ;  /* 0x00000029ff297221 */ /* 0x000fe20000000000 */
[----:B------:R-:W-:-:S02]  /*45a0*/  FADD R7, RZ, R42 ;  /* 0x0000002aff077221 */ /* 0x000fc40000000000 */
        /* <DEDUP_REMOVED lines=9> */
.L_x_642:
[----:B------:R-:W-:-:S04]  /*4640*/  ISETP.NE.U32.AND P1, PT, RZ, c[0x0][0x200], PT ;  /* 0x00008000ff007a0c */ /* 0x000fc80003f25070 */
[----:B------:R-:W-:-:S13]  /*4650*/  ISETP.NE.AND.EX P1, PT, RZ, c[0x0][0x204], PT, P1 ;  /* 0x00008100ff007a0c */ /* 0x000fda0003f25310 */
[----:B------:R-:W-:Y:S05]  /*4660*/  @!P1 BRA `(.L_x_643) ;  /* 0x0000006000009947 */ /* 0x000fea0003800000 */
[----:B------:R-:W-:Y:S01]  /*4670*/  MOV R3, c[0x0][0x218] ;  /* 0x0000860000037a02 */ /* 0x000fe20000000f00 */
[----:B------:R-:W-:-:S04]  /*4680*/  IMAD R5, R20, c[0x0][0x218], RZ ;  /* 0x0000860014057a24 */ /* 0x000fc800078e02ff */
[C---:B------:R-:W-:Y:S02]  /*4690*/  IMAD R5, R18.reuse, UR8, R5 ;  /* 0x0000000812057c24 */ /* 0x040fe4000f8e0205 */
[----:B------:R-:W-:-:S04]  /*46a0*/  IMAD.WIDE.U32 R2, R18, R3, c[0x0][0x200] ;  /* 0x0000800012027625 */ /* 0x000fc800078e0003 */
[----:B------:R-:W-:-:S05]  /*46b0*/  IMAD.IADD R3, R5, 0x1, R3 ;  /* 0x0000000105037824 */ /* 0x000fca00078e0203 */
[----:B------:R0:W-:Y:S02]  /*46c0*/  RED.E.ADD.F32.FTZ.RN.STRONG.GPU [R2.64], R7 ;  /* 0x000000070200798e */ /* 0x0001e4000c10e792 */
.L_x_643:
        /* <DEDUP_REMOVED lines=8> */
[----:B------:R0:W-:Y:S01]  /*4750*/  RED.E.ADD.F32.FTZ.RN.STRONG.GPU [R2.64], R41 ;  /* 0x000000290200798e */ /* 0x0001e2000c10e792 */
[----:B------:R-:W-:Y:S05]  /*4760*/  BRA `(.L_x_645) ;  /* 0x0000009000007947 */ /* 0x000fea0003800000 */
.L_x_644:
        /* <DEDUP_REMOVED lines=8> */
[----:B------:R0:W-:Y:S02]  /*47f0*/  RED.E.ADD.F32.FTZ.RN.STRONG.GPU [R2.64], R41 ;  /* 0x000000290200798e */ /* 0x0001e4000c10e792 */
.L_x_645:
        /* <DEDUP_REMOVED lines=15> */
.L_x_646:
        /* <DEDUP_REMOVED lines=8> */
[----:B------:R0:W-:Y:S04]  /*4970*/  RED.E.ADD.F32.FTZ.RN.STRONG.GPU [R2.64], R7 ;  /* 0x000000070200798e */ /* 0x0001e8000c10e792 */
[----:B------:R0:W-:Y:S04]  /*4980*/  RED.E.ADD.F32.FTZ.RN.STRONG.GPU [R2.64+0x4], R39 ;  /* 0x000004270200798e */ /* 0x0001e8000c10e792 */
[----:B------:R0:W-:Y:S02]  /*4990*/  RED.E.ADD.F32.FTZ.RN.STRONG.GPU [R2.64+0x8], R9 ;  /* 0x000008090200798e */ /* 0x0001e4000c10e792 */
.L_x_647:
[----:B------:R-:W-:Y:S01]  /*49a0*/  ISETP.NE.U32.AND P1, PT, RZ, c[0x0][0x300], PT ;  /* 0x0000c000ff007a0c */ /* 0x000fe20003f25070 */
[----:B------:R-:W-:Y:S01]  /*49b0*/  FADD R37, RZ, R37 ;  /* 0x00000025ff257221 */ /* 0x000fe20000000000 */
[----:B0-----:R-:W-:Y:S01]  /*49c0*/  FADD R7, RZ, R36 ;  /* 0x00000024ff077221 */ /* 0x001fe20000000000 */
        /* <DEDUP_REMOVED lines=12> */
.L_x_648:
        /* <DEDUP_REMOVED lines=11> */
.L_x_554:
[----:B------:R-:W-:Y:S05]  /*4b40*/  BSYNC B1 ;  /* 0x0000000000017941 */ /* 0x000fea0003800000 */
.L_x_553:
[----:B0-----:R-:W-:-:S05]  /*4b50*/  MOV R3, c[0x0][0x0] ;  /* 0x0000000000037a02 */ /* 0x001fca0000000f00 */
[----:B------:R-:W-:-:S05]  /*4b60*/  IMAD.WIDE.U32 R16, R3, c[0x0][0xc], R16 ;  /* 0x0000030003107a25 */ /* 0x000fca00078e0010 */
[----:B------:R-:W-:-:S04]  /*4b70*/  ISETP.GE.U32.AND P1, PT, R16, c[0x0][0x178], PT ;  /* 0x00005e0010007a0c */ /* 0x000fc80003f26070 */
[----:B------:R-:W-:-:S13]  /*4b80*/  ISETP.GE.U32.AND.EX P1, PT, R17, c[0x0][0x17c], PT, P1 ;  /* 0x00005f0011007a0c */ /* 0x000fda0003f26110 */
[----:B------:R-:W-:Y:S01]  /*4b90*/  @P1 CALL.REL.NOINC `(.L_x_649) ;  /* 0x0000001000001944 */ /* 0x000fe20003c00000 */
[----:B------:R-:W-:Y:S05]  /*4ba0*/  BRA `(.L_x_650) ;  /* 0xffffb66000007947 */ /* 0x000fea000383ffff */
.L_x_649:
[----:B------:R-:W-:Y:S05]  /*4bb0*/  BSYNC B2 ;  /* 0x0000000000027941 */ /* 0x000fea0003800000 */
.L_x_552:
[----:B------:R-:W-:Y:S05]  /*4bc0*/  EXIT ;  /* 0x000000000000794d */ /* 0x000fea0003800000 */
        .weak           $__internal_13_$__cuda_sm20_rcp_rn_f32_slowpath
        .type           $__internal_13_$__cuda_sm20_rcp_rn_f32_slowpath,@function
        .size           $__internal_13_$__cuda_sm20_rcp_rn_f32_slowpath,($__internal_14_$__cuda_sm20_sqrt_rn_f32_slowpath - $__internal_13_$__cuda_sm20_rcp_rn_f32_slowpath)
$__internal_13_$__cuda_sm20_rcp_rn_f32_slowpath:
        /* <DEDUP_REMOVED lines=15> */
.L_x_652:
[----:B------:R-:W-:-:S04]  /*4cc0*/  IADD3 R94, R92, -0xfd, RZ ;  /* 0xffffff035c5e7810 */ /* 0x000fc80007ffe0ff */
[----:B------:R-:W-:-:S13]  /*4cd0*/  ISETP.GT.U32.AND P1, PT, R94, 0x1, PT ;  /* 0x000000015e00780c */ /* 0x000fda0003f24070 */
[----:B------:R-:W-:Y:S05]  /*4ce0*/  @P1 BRA `(.L_x_654) ;  /* 0x000001e000001947 */ /* 0x000fea0003800000 */
[----:B------:R-:W-:Y:S01]  /*4cf0*/  LOP3.LUT R68, R69, 0x7fffff, RZ, 0xc0, !PT ;  /* 0x007fffff45447812 */ /* 0x000fe200078ec0ff */
[----:B------:R-:W-:-:S03]  /*4d00*/  IMAD.MOV.U32 R91, RZ, RZ, 0x3 ;  /* 0x00000003ff5b7424 */ /* 0x000fc600078e00ff */
        /* <DEDUP_REMOVED lines=28> */
.L_x_654:
[----:B------:R0:W1:Y:S02]  /*4ed0*/  MUFU.RCP R86, R69 ;  /* 0x0000004500567308 */ /* 0x0000640000001000 */
.L_x_653:
[----:B------:R-:W-:Y:S05]  /*4ee0*/  BSYNC B7 ;  /* 0x0000000000077941 */ /* 0x000fea0003800000 */
.L_x_651:
[----:B------:R-:W-:Y:S02]  /*4ef0*/  MOV R68, R90 ;  /* 0x0000005a00447202 */ /* 0x000fe40000000f00 */
[----:B0-----:R-:W-:-:S04]  /*4f00*/  MOV R69, 0x0 ;  /* 0x0000000000457802 */ /* 0x001fc80000000f00 */
[----:B------:R-:W-:Y:S05]  /*4f10*/  RET.REL.NODEC R68 `(my_solve_particle_particle_contacts_cuda_kernel_backward) ;  /* 0xffffb0e044007950 */ /* 0x000fea0003c3ffff */
        .weak           $__internal_14_$__cuda_sm20_sqrt_rn_f32_slowpath
        .type           $__internal_14_$__cuda_sm20_sqrt_rn_f32_slowpath,@function
        .size           $__internal_14_$__cuda_sm20_sqrt_rn_f32_slowpath,($__internal_15_$__cuda_sm3x_div_rn_noftz_f32_slowpath - $__internal_14_$__cuda_sm20_sqrt_rn_f32_slowpath)
$__internal_14_$__cuda_sm20_sqrt_rn_f32_slowpath:
        /* <DEDUP_REMOVED lines=14> */
[----:B------:R-:W-:Y:S02]  /*5000*/  @!P2 IMAD.MOV.U32 R69, RZ, RZ, R68 ;  /* 0x000000ffff45a224 */ /* 0x000fe400078e0044 */
[----:B------:R-:W-:-:S04]  /*5010*/  @P2 FADD.FTZ R88, -R89, -RZ ;  /* 0x800000ff59582221 */ /* 0x000fc80000010100 */
[----:B------:R-:W-:-:S04]  /*5020*/  @P2 FFMA R88, R89, R88, R86 ;  /* 0x0000005859582223 */ /* 0x000fc80000000056 */
[----:B------:R-:W-:-:S04]  /*5030*/  @P2 FFMA R88, R88, R90, R89 ;  /* 0x0000005a58582223 */ /* 0x000fc80000000059 */
[----:B------:R-:W-:-:S05]  /*5040*/  @P2 FMUL.FTZ R69, R88, 2.3283064365386962891e-10 ;  /* 0x2f80000058452820 */ /* 0x000fca0000410000 */
.L_x_655:
[----:B------:R-:W-:Y:S02]  /*5050*/  MOV R86, R69 ;  /* 0x0000004500567202 */ /* 0x000fe40000000f00 */
[----:B------:R-:W-:Y:S02]  /*5060*/  MOV R68, R91 ;  /* 0x0000005b00447202 */ /* 0x000fe40000000f00 */
[----:B------:R-:W-:-:S04]  /*5070*/  MOV R69, 0x0 ;  /* 0x0000000000457802 */ /* 0x000fc80000000f00 */
[----:B------:R-:W-:Y:S05]  /*5080*/  RET.REL.NODEC R68 `(my_solve_particle_particle_contacts_cuda_kernel_backward) ;  /* 0xffffaf7044007950 */ /* 0x000fea0003c3ffff */
        .weak           $__internal_15_$__cuda_sm3x_div_rn_noftz_f32_slowpath
        .type           $__internal_15_$__cuda_sm3x_div_rn_noftz_f32_slowpath,@function
        .size           $__internal_15_$__cuda_sm3x_div_rn_noftz_f32_slowpath,(.L_x_1256 - $__internal_15_$__cuda_sm3x_div_rn_noftz_f32_slowpath)
$__internal_15_$__cuda_sm3x_div_rn_noftz_f32_slowpath:
        /* <DEDUP_REMOVED lines=34> */
.L_x_657:
[----:B------:R-:W-:Y:S01]  /*52b0*/  LEA R90, R88, 0xc0800000, 0x17 ;  /* 0xc0800000585a7811 */ /* 0x000fe200078eb8ff */
[----:B------:R-:W-:Y:S01]  /*52c0*/  BSSY B5, `(.L_x_662) ;  /* 0x0000036000057945 */ /* 0x000fe20003800000 */
[----:B------:R-:W-:Y:S02]  /*52d0*/  IADD3 R97, R97, -0x7f, RZ ;  /* 0xffffff8161617810 */ /* 0x000fe40007ffe0ff */
[----:B------:R-:W-:-:S03]  /*52e0*/  IADD3 R90, -R90, R69, RZ ;  /* 0x000000455a5a7210 */ /* 0x000fc60007ffe1ff */
[C---:B------:R-:W-:Y:S01]  /*52f0*/  IMAD R68, R97.reuse, -0x800000, R68 ;  /* 0xff80000061447824 */ /* 0x040fe200078e0244 */
[----:B------:R0:W1:Y:S01]  /*5300*/  MUFU.RCP R69, R90 ;  /* 0x0000005a00457308 */ /* 0x0000620000001000 */
[----:B------:R-:W-:Y:S01]  /*5310*/  FADD.FTZ R99, -R90, -RZ ;  /* 0x800000ff5a637221 */ /* 0x000fe20000010100 */
[----:B0-----:R-:W-:-:S05]  /*5320*/  IADD3 R90, R97, 0x7f, -R88 ;  /* 0x0000007f615a7810 */ /* 0x001fca0007ffe858 */
[----:B------:R-:W-:Y:S01]  /*5330*/  IMAD.IADD R87, R90, 0x1, R87 ;  /* 0x000000015a577824 */ /* 0x000fe200078e0257 */
[----:B-1----:R-:W-:-:S04]  /*5340*/  FFMA R92, R69, R99, 1 ;  /* 0x3f800000455c7423 */ /* 0x002fc80000000063 */
        /* <DEDUP_REMOVED lines=19> */
[CCC-:B------:R-:W-:Y:S01]  /*5480*/  FFMA.RZ R87, R69.reuse, R99.reuse, R94.reuse ;  /* 0x0000006345577223 */ /* 0x1c0fe2000000c05e */
[-CC-:B------:R-:W-:Y:S01]  /*5490*/  FFMA.RM R88, R69, R99.reuse, R94.reuse ;  /* 0x0000006345587223 */ /* 0x180fe2000000405e */
[C---:B------:R-:W-:Y:S02]  /*54a0*/  ISETP.NE.AND P4, PT, R92.reuse, RZ, PT ;  /* 0x000000ff5c00720c */ /* 0x040fe40003f85270 */
[C---:B------:R-:W-:Y:S02]  /*54b0*/  ISETP.NE.AND P3, PT, R92.reuse, RZ, PT ;  /* 0x000000ff5c00720c */ /* 0x040fe40003f65270 */
[----:B------:R-:W-:Y:S01]  /*54c0*/  LOP3.LUT R90, R87, 0x7fffff, RZ, 0xc0, !PT ;  /* 0x007fffff575a7812 */ /* 0x000fe200078ec0ff */
[----:B------:R-:W-:Y:S01]  /*54d0*/  FFMA.RP R87, R69, R99, R94 ;  /* 0x0000006345577223 */ /* 0x000fe2000000805e */
        /* <DEDUP_REMOVED lines=16> */
.L_x_664:
[----:B------:R-:W-:-:S04]  /*55e0*/  LOP3.LUT R68, R68, 0x80000000, RZ, 0xc0, !PT ;  /* 0x8000000044447812 */ /* 0x000fc800078ec0ff */
[----:B------:R-:W-:Y:S01]  /*55f0*/  LOP3.LUT R68, R68, 0x7f800000, RZ, 0xfc, !PT ;  /* 0x7f80000044447812 */ /* 0x000fe200078efcff */
[----:B------:R-:W-:Y:S05]  /*5600*/  BRA `(.L_x_665) ;  /* 0x0000001000007947 */ /* 0x000fea0003800000 */
.L_x_663:
[----:B------:R-:W-:Y:S02]  /*5610*/  LEA R68, R87, R68, 0x17 ;  /* 0x0000004457447211 */ /* 0x000fe400078eb8ff */
.L_x_665:
[----:B------:R-:W-:Y:S05]  /*5620*/  BSYNC B5 ;  /* 0x0000000000057941 */ /* 0x000fea0003800000 */
.L_x_662:
[----:B------:R-:W-:Y:S05]  /*5630*/  BRA `(.L_x_666) ;  /* 0x0000008000007947 */ /* 0x000fea0003800000 */
.L_x_661:
[----:B------:R-:W-:-:S04]  /*5640*/  LOP3.LUT R68, R69, 0x80000000, R68, 0x48, !PT ;  /* 0x8000000045447812 */ /* 0x000fc800078e4844 */
[----:B------:R-:W-:Y:S01]  /*5650*/  LOP3.LUT R68, R68, 0x7f800000, RZ, 0xfc, !PT ;  /* 0x7f80000044447812 */ /* 0x000fe200078efcff */
[----:B------:R-:W-:Y:S05]  /*5660*/  BRA `(.L_x_666) ;  /* 0x0000005000007947 */ /* 0x000fea0003800000 */
.L_x_660:
[----:B------:R-:W-:Y:S01]  /*5670*/  LOP3.LUT R68, R69, 0x80000000, R68, 0x48, !PT ;  /* 0x8000000045447812 */ /* 0x000fe200078e4844 */
[----:B------:R-:W-:Y:S05]  /*5680*/  BRA `(.L_x_666) ;  /* 0x0000003000007947 */ /* 0x000fea0003800000 */
.L_x_659:
[----:B------:R-:W0:Y:S01]  /*5690*/  MUFU.RSQ R68, -QNAN ;  /* 0xffc0000000447908 */ /* 0x000e220000001400 */
[----:B------:R-:W-:Y:S05]  /*56a0*/  BRA `(.L_x_666) ;  /* 0x0000001000007947 */ /* 0x000fea0003800000 */
.L_x_658:
[----:B------:R-:W-:Y:S02]  /*56b0*/  FADD.FTZ R68, R68, R69 ;  /* 0x0000004544447221 */ /* 0x000fe40000010000 */
.L_x_666:
[----:B------:R-:W-:Y:S05]  /*56c0*/  BSYNC B4 ;  /* 0x0000000000047941 */ /* 0x000fea0003800000 */
.L_x_656:
[----:B0-----:R-:W-:Y:S02]  /*56d0*/  MOV R87, R68 ;  /* 0x0000004400577202 */ /* 0x001fe40000000f00 */
[----:B------:R-:W-:Y:S02]  /*56e0*/  MOV R68, R85 ;  /* 0x0000005500447202 */ /* 0x000fe40000000f00 */
[----:B------:R-:W-:-:S04]  /*56f0*/  MOV R69, 0x0 ;  /* 0x0000000000457802 */ /* 0x000fc80000000f00 */
[----:B------:R-:W-:Y:S05]  /*5700*/  RET.REL.NODEC R68 `(my_solve_particle_particle_contacts_cuda_kernel_backward) ;  /* 0xffffa8f044007950 */ /* 0x000fea0003c3ffff */
.L_x_667:
        /* <DEDUP_REMOVED lines=15> */
.L_x_1256:


//--------------------- .text.my_solve_particle_particle_contacts_cuda_kernel_forward --------------------------
	.section	.text.my_solve_particle_particle_contacts_cuda_kernel_forward,"ax",@progbits
	.sectioninfo	@"SHI_REGISTERS=59"
	.align	128
        .global         my_solve_particle_particle_contacts_cuda_kernel_forward
        .type           my_solve_particle_particle_contacts_cuda_kernel_forward,@function
        .size           my_solve_particle_particle_contacts_cuda_kernel_forward,(.L_x_1258 - my_solve_particle_particle_contacts_cuda_kernel_forward)
        .other          my_solve_particle_particle_contacts_cuda_kernel_forward,@"STO_CUDA_ENTRY STV_DEFAULT"
my_solve_particle_particle_contacts_cuda_kernel_forward:
.text.my_solve_particle_particle_contacts_cuda_kernel_forward:
        /* <DEDUP_REMOVED lines=8> */
[----:B------:R-:W-:Y:S01]  /*0080*/  ULDC UR6, c[0x0][0x0] ;  /* 0x0000000000067ab9 */ /* 0x000fe20000000800 */
[----:B------:R-:W-:Y:S01]  /*0090*/  IMAD.MOV.U32 R18, RZ, RZ, c[0x0][0x2a0] ;  /* 0x0000a800ff127624 */ /* 0x000fe200078e00ff */
[----:B------:R-:W-:Y:S02]  /*00a0*/  ULDC UR7, c[0x0][0xc] ;  /* 0x0000030000077ab9 */ /* 0x000fe40000000800 */
[----:B------:R-:W-:Y:S02]  /*00b0*/  UIMAD.WIDE.U32 UR6, UR6, UR7, URZ ;  /* 0x00000007060672a5 */ /* 0x000fe4000f8e003f */
[----:B------:R-:W-:Y:S02]  /*00c0*/  ULDC UR5, c[0x0][0x288] ;  /* 0x0000a20000057ab9 */ /* 0x000fe40000000800 */
[----:B------:R-:W-:Y:S02]  /*00d0*/  ULDC UR8, c[0x0][0x1a8] ;  /* 0x00006a0000087ab9 */ /* 0x000fe40000000800 */
[----:B------:R-:W-:-:S02]  /*00e0*/  ULDC UR9, c[0x0][0x1e0] ;  /* 0x0000780000097ab9 */ /* 0x000fc40000000800 */
[----:B------:R-:W-:Y:S02]  /*00f0*/  ULDC UR10, c[0x0][0x250] ;  /* 0x00009400000a7ab9 */ /* 0x000fe40000000800 */
[----:B------:R-:W-:Y:S02]  /*0100*/  ULDC UR11, c[0x0][0x218] ;  /* 0x00008600000b7ab9 */ /* 0x000fe40000000800 */
[----:B------:R-:W-:Y:S02]  /*0110*/  ULDC UR12, c[0x0][0x2e0] ;  /* 0x0000b800000c7ab9 */ /* 0x000fe40000000800 */
[----:B------:R-:W-:Y:S02]  /*0120*/  UMOV UR4, URZ ;  /* 0x0000003f00047c82 */ /* 0x000fe40008000000 */
        /* <DEDUP_REMOVED lines=8> */
.L_x_705:
[----:B------:R-:W-:Y:S01]  /*01b0*/  MOV R8, c[0x0][0x180] ;  /* 0x0000600000087a02 */ /* 0x000fe20000000f00 */
[----:B------:R-:W-:-:S06]  /*01c0*/  IMAD.MOV.U32 R9, RZ, RZ, c[0x0][0x184] ;  /* 0x00006100ff097624 */ /* 0x000fcc00078e00ff */
[----:B------:R-:W2:Y:S01]  /*01d0*/  LDG.E.64 R8, [R8.64+0x10] ;  /* 0x0000101008087981 */ /* 0x000ea2000c1e1b00 */
[----:B------:R-:W-:Y:S02]  /*01e0*/  MOV R19, 0xffffffff ;  /* 0xffffffff00137802 */ /* 0x000fe40000000f00 */
[----:B--2---:R-:W-:-:S04]  /*01f0*/  ISETP.NE.U32.AND P0, PT, R8, RZ, PT ;  /* 0x000000ff0800720c */ /* 0x004fc80003f05070 */
[----:B------:R-:W-:-:S13]  /*0200*/  ISETP.NE.AND.EX P0, PT, R9, RZ, PT, P0 ;  /* 0x000000ff0900720c */ /* 0x000fda0003f05300 */
[----:B0-----:R-:W-:-:S04]  /*0210*/  @P0 SHF.R.S64 R3, RZ, 0x1e, R16 ;  /* 0x0000001eff030819 */ /* 0x001fc80000001010 */
[----:B------:R-:W-:-:S04]  /*0220*/  @P0 IADD3 R2, P1, R8, R3, RZ ;  /* 0x0000000308020210 */ /* 0x000fc80007f3e0ff */
[----:B------:R-:W-:-:S05]  /*0230*/  @P0 LEA.HI.X.SX32 R3, R16, R9, 0x2, P1 ;  /* 0x0000000910030211 */ /* 0x000fca00008f16ff */
[----:B------:R-:W2:Y:S01]  /*0240*/  @P0 LDG.E R19, [R2.64] ;  /* 0x0000001002130981 */ /* 0x000ea2000c1e1900 */
[----:B------:R-:W-:Y:S01]  /*0250*/  YIELD ;  /* 0x0000000000007946 */ /* 0x000fe20003800000 */
[----:B------:R-:W-:Y:S02]  /*0260*/  ULDC.64 UR14, c[0x0][0x180] ;  /* 0x00006000000e7ab9 */ /* 0x000fe40000000a00 */
[----:B------:R-:W-:-:S04]  /*0270*/  UIADD3 UR13, UP0, UR14, 0x10, URZ ;  /* 0x000000100e0d7890 */ /* 0x000fc8000ff1e03f */
[----:B------:R-:W-:Y:S02]  /*0280*/  UIADD3.X UR14, URZ, UR15, URZ, UP0, !UPT ;  /* 0x0000000f3f0e7290 */ /* 0x000fe400087fe43f */
[----:B------:R-:W-:-:S04]  /*0290*/  IMAD.U32 R4, RZ, RZ, UR13 ;  /* 0x0000000dff047e24 */ /* 0x000fc8000f8e00ff */
[----:B------:R-:W-:Y:S02]  /*02a0*/  MOV R5, UR14 ;  /* 0x0000000e00057c02 */ /* 0x000fe40008000f00 */
[----:B--2---:R-:W-:-:S13]  /*02b0*/  ISETP.NE.AND P0, PT, R19, -0x1, PT ;  /* 0xffffffff1300780c */ /* 0x004fda0003f05270 */
[----:B------:R-:W-:Y:S05]  /*02c0*/  @!P0 EXIT ;  /* 0x000000000000894d */ /* 0x000fea0003800000 */
[----:B------:R-:W-:Y:S01]  /*02d0*/  SHF.R.S32.HI R20, RZ, 0x1f, R19 ;  /* 0x0000001fff147819 */ /* 0x000fe20000011413 */
[----:B------:R-:W-:-:S04]  /*02e0*/  IMAD.MOV.U32 R2, RZ, RZ, c[0x0][0x288] ;  /* 0x0000a200ff027624 */ /* 0x000fc800078e00ff */
        /* <DEDUP_REMOVED lines=8> */
[----:B------:R-:W2:Y:S01]  /*0370*/  LDG.E.64 R12, [R4.64+-0x8] ;  /* 0xfffff810040c7981 */ /* 0x000ea2000c1e1b00 */
[----:B------:R-:W-:Y:S01]  /*0380*/  IMAD R0, R20, c[0x0][0x1a8], RZ ;  /* 0x00006a0014007a24 */ /* 0x000fe200078e02ff */
[----:B------:R-:W-:Y:S01]  /*0390*/  MOV R10, c[0x0][0x250] ;  /* 0x00009400000a7a02 */ /* 0x000fe20000000f00 */
[----:B------:R-:W-:Y:S01]  /*03a0*/  IMAD.MOV.U32 R30, RZ, RZ, c[0x0][0x1a8] ;  /* 0x00006a00ff1e7624 */ /* 0x000fe200078e00ff */
[----:B------:R-:W-:Y:S01]  /*03b0*/  CS2R R22, SRZ ;  /* 0x0000000000167805 */ /* 0x000fe2000001ff00 */
[C---:B------:R-:W-:Y:S02]  /*03c0*/  IMAD R3, R19.reuse, UR8, R0 ;  /* 0x0000000813037c24 */ /* 0x040fe4000f8e0200 */
[----:B------:R-:W-:-:S04]  /*03d0*/  IMAD.WIDE.U32 R30, R19, R30, c[0x0][0x188] ;  /* 0x00006200131e7625 */ /* 0x000fc800078e001e */
[C---:B------:R-:W-:Y:S01]  /*03e0*/  IMAD R2, R20.reuse, c[0x0][0x250], RZ ;  /* 0x0000940014027a24 */ /* 0x040fe200078e02ff */
[----:B------:R-:W-:Y:S01]  /*03f0*/  IADD3 R31, R31, R3, RZ ;  /* 0x000000031f1f7210 */ /* 0x000fe20007ffe0ff */
[----:B------:R-:W-:Y:S02]  /*0400*/  IMAD R6, R20, c[0x0][0x218], RZ ;  /* 0x0000860014067a24 */ /* 0x000fe400078e02ff */
[----:B------:R-:W-:Y:S02]  /*0410*/  IMAD.MOV.U32 R0, RZ, RZ, c[0x0][0x218] ;  /* 0x00008600ff007624 */ /* 0x000fe400078e00ff */
[C---:B------:R-:W-:Y:S02]  /*0420*/  IMAD R33, R19.reuse, UR10, R2 ;  /* 0x0000000a13217c24 */ /* 0x040fe4000f8e0202 */
[C---:B------:R-:W-:Y:S02]  /*0430*/  IMAD R11, R19.reuse, UR11, R6 ;  /* 0x0000000b130b7c24 */ /* 0x040fe4000f8e0206 */
[----:B------:R-:W-:-:S04]  /*0440*/  IMAD.WIDE.U32 R2, R19, R10, c[0x0][0x230] ;  /* 0x00008c0013027625 */ /* 0x000fc800078e000a */
[----:B------:R-:W-:Y:S01]  /*0450*/  IMAD.WIDE.U32 R6, R19, R0, c[0x0][0x1f8] ;  /* 0x00007e0013067625 */ /* 0x000fe200078e0000 */
[----:B------:R-:W-:-:S03]  /*0460*/  MOV R32, R2 ;  /* 0x0000000200207202 */ /* 0x000fc60000000f00 */
[----:B------:R-:W-:Y:S01]  /*0470*/  IMAD.IADD R33, R3, 0x1, R33 ;  /* 0x0000000103217824 */ /* 0x000fe200078e0221 */
[----:B------:R-:W-:Y:S01]  /*0480*/  IADD3 R3, R7, R11, RZ ;  /* 0x0000000b07037210 */ /* 0x000fe20007ffe0ff */
[----:B------:R-:W-:Y:S02]  /*0490*/  IMAD.MOV.U32 R21, RZ, RZ, RZ ;  /* 0x000000ffff157224 */ /* 0x000fe400078e00ff */
[----:B------:R-:W-:Y:S01]  /*04a0*/  IMAD.MOV.U32 R2, RZ, RZ, R6 ;  /* 0x000000ffff027224 */ /* 0x000fe200078e0006 */
[----:B--2---:R-:W-:-:S04]  /*04b0*/  ISETP.NE.U32.AND P0, PT, R12, RZ, PT ;  /* 0x000000ff0c00720c */ /* 0x004fc80003f05070 */
[----:B------:R-:W-:-:S13]  /*04c0*/  ISETP.NE.AND.EX P0, PT, R13, RZ, PT, P0 ;  /* 0x000000ff0d00720c */ /* 0x000fda0003f05300 */
[----:B------:R-:W-:Y:S05]  /*04d0*/  @!P0 BRA `(.L_x_668) ;  /* 0x00001f7000008947 */ /* 0x000fea0003800000 */
[----:B------:R-:W2:Y:S04]  /*04e0*/  LDG.E.64 R6, [R4.64+0x18] ;  /* 0x0000181004067981 */ /* 0x000ea8000c1e1b00 */
[----:B------:R-:W3:Y:S04]  /*04f0*/  LDG.E R24, [R4.64+0x20] ;  /* 0x0000201004187981 */ /* 0x000ee8000c1e1900 */
[----:B------:R-:W4:Y:S04]  /*0500*/  LDG.E R25, [R32.64] ;  /* 0x0000001020197981 */ /* 0x000f28000c1e1900 */
[----:B------:R-:W4:Y:S04]  /*0510*/  LDG.E R26, [R30.64+0x4] ;  /* 0x000004101e1a7981 */ /* 0x000f28000c1e1900 */
[----:B------:R-:W4:Y:S04]  /*0520*/  LDG.E R0, [R4.64+-0xc] ;  /* 0xfffff41004007981 */ /* 0x000f28000c1e1900 */
[----:B------:R0:W4:Y:S04]  /*0530*/  LDG.E R27, [R30.64] ;  /* 0x000000101e1b7981 */ /* 0x000128000c1e1900 */
[----:B------:R0:W4:Y:S04]  /*0540*/  LDG.E R28, [R30.64+0x8] ;  /* 0x000008101e1c7981 */ /* 0x000128000c1e1900 */
[----:B------:R1:W4:Y:S04]  /*0550*/  LDG.E.64 R10, [R4.64+0x8] ;  /* 0x00000810040a7981 */ /* 0x000328000c1e1b00 */
[----:B------:R1:W4:Y:S01]  /*0560*/  LDG.E.64 R12, [R4.64+0x10] ;  /* 0x00001010040c7981 */ /* 0x000322000c1e1b00 */
[----:B--2---:R-:W-:-:S02]  /*0570*/  IABS R35, R7 ;  /* 0x0000000700237213 */ /* 0x004fc40000000000 */
[----:B------:R-:W-:Y:S02]  /*0580*/  IABS R34, R6 ;  /* 0x0000000600227213 */ /* 0x000fe40000000000 */
[----:B------:R-:W2:Y:S01]  /*0590*/  I2F.RP R36, R35 ;  /* 0x0000002300247306 */ /* 0x000ea20000209400 */
[----:B---3--:R-:W-:Y:S02]  /*05a0*/  IABS R14, R24 ;  /* 0x00000018000e7213 */ /* 0x008fe40000000000 */
[----:B------:R-:W-:Y:S01]  /*05b0*/  IABS R38, R6 ;  /* 0x0000000600267213 */ /* 0x000fe20000000000 */
[----:B----4-:R-:W-:-:S04]  /*05c0*/  FADD R21, R25, c[0x0][0x2b0] ;  /* 0x0000ac0019157621 */ /* 0x010fc80000000000 */
[----:B------:R-:W3:Y:S01]  /*05d0*/  I2F.RP R37, R34 ;  /* 0x0000002200257306 */ /* 0x000ee20000209400 */
[----:B------:R-:W-:-:S04]  /*05e0*/  FADD R21, R21, c[0x0][0x2ac] ;  /* 0x0000ab0015157621 */ /* 0x000fc80000000000 */
[----:B------:R-:W-:-:S03]  /*05f0*/  FADD R29, -R21, R26 ;  /* 0x0000001a151d7221 */ /* 0x000fc60000000100 */
[----:B0-----:R-:W0:Y:S01]  /*0600*/  I2F.RP R31, R14 ;  /* 0x0000000e001f7306 */ /* 0x001e220000209400 */
[----:B------:R-:W-:Y:S01]  /*0610*/  FMUL R30, R0, R29 ;  /* 0x0000001d001e7220 */ /* 0x000fe20000400000 */
[----:B------:R-:W-:-:S04]  /*0620*/  FADD R29, -R21, R27 ;  /* 0x0000001b151d7221 */ /* 0x000fc80000000100 */
[----:B------:R-:W-:Y:S02]  /*0630*/  FMUL R29, R0, R29 ;  /* 0x0000001d001d7220 */ /* 0x000fe40000400000 */
[----:B--2---:R-:W2:Y:S08]  /*0640*/  MUFU.RCP R36, R36 ;  /* 0x0000002400247308 */ /* 0x004eb00000001000 */
[----:B---3--:R-:W1:Y:S08]  /*0650*/  MUFU.RCP R37, R37 ;  /* 0x0000002500257308 */ /* 0x008e700000001000 */
[----:B0-----:R-:W0:Y:S01]  /*0660*/  MUFU.RCP R31, R31 ;  /* 0x0000001f001f7308 */ /* 0x001e220000001000 */
[----:B--2---:R-:W-:-:S02]  /*0670*/  IADD3 R22, R36, 0xffffffe, RZ ;  /* 0x0ffffffe24167810 */ /* 0x004fc40007ffe0ff */
[----:B------:R-:W-:-:S04]  /*0680*/  IABS R36, R7 ;  /* 0x0000000700247213 */ /* 0x000fc80000000000 */
[----:B------:R-:W-:Y:S01]  /*0690*/  IADD3 R36, RZ, -R36, RZ ;  /* 0x80000024ff247210 */ /* 0x000fe20007ffe0ff */
[----:B------:R2:W3:Y:S01]  /*06a0*/  F2I.FTZ.U32.TRUNC.NTZ R23, R22 ;  /* 0x0000001600177305 */ /* 0x0004e2000021f000 */
[----:B-1----:R-:W-:-:S07]  /*06b0*/  IADD3 R4, R37, 0xffffffe, RZ ;  /* 0x0ffffffe25047810 */ /* 0x002fce0007ffe0ff */
[----:B------:R3:W1:Y:S01]  /*06c0*/  F2I.FTZ.U32.TRUNC.NTZ R5, R4 ;  /* 0x0000000400057305 */ /* 0x000662000021f000 */
[----:B0-----:R-:W-:Y:S01]  /*06d0*/  IADD3 R32, R31, 0xffffffe, RZ ;  /* 0x0ffffffe1f207810 */ /* 0x001fe20007ffe0ff */
[----:B------:R-:W-:Y:S01]  /*06e0*/  FADD R31, -R21, R28 ;  /* 0x0000001c151f7221 */ /* 0x000fe20000000100 */
[----:B--2---:R-:W-:-:S03]  /*06f0*/  IMAD.MOV.U32 R22, RZ, RZ, RZ ;  /* 0x000000ffff167224 */ /* 0x004fc600078e00ff */
[----:B------:R-:W-:Y:S02]  /*0700*/  FMUL R31, R0, R31 ;  /* 0x0000001f001f7220 */ /* 0x000fe40000400000 */
[----:B------:R-:W0:Y:S01]  /*0710*/  F2I.FTZ.U32.TRUNC.NTZ R33, R32 ;  /* 0x0000002000217305 */ /* 0x000e22000021f000 */
[----:B---3--:R-:W-:-:S05]  /*0720*/  IADD3 R4, RZ, -R23, RZ ;  /* 0x80000017ff047210 */ /* 0x008fca0007ffe0ff */
[----:B------:R-:W-:Y:S01]  /*0730*/  IMAD R37, R4, R35, RZ ;  /* 0x0000002304257224 */ /* 0x000fe200078e02ff */
[----:B------:R-:W-:Y:S01]  /*0740*/  MOV R4, RZ ;  /* 0x000000ff00047202 */ /* 0x000fe20000000f00 */
[----:B------:R-:W2:Y:S01]  /*0750*/  F2I.TRUNC.NTZ R30, R30 ;  /* 0x0000001e001e7305 */ /* 0x000ea2000020f100 */
[----:B-1----:R-:W-:Y:S02]  /*0760*/  IMAD.MOV R39, RZ, RZ, -R5 ;  /* 0x000000ffff277224 */ /* 0x002fe400078e0a05 */
[----:B------:R-:W-:-:S04]  /*0770*/  IMAD.HI.U32 R22, R23, R37, R22 ;  /* 0x0000002517167227 */ /* 0x000fc800078e0016 */
[----:B------:R-:W-:Y:S01]  /*0780*/  IMAD R39, R39, R34, RZ ;  /* 0x0000002227277224 */ /* 0x000fe200078e02ff */
[----:B------:R-:W1:Y:S01]  /*0790*/  F2I.TRUNC.NTZ R29, R29 ;  /* 0x0000001d001d7305 */ /* 0x000e62000020f100 */
[----:B0-----:R-:W-:Y:S01]  /*07a0*/  IADD3 R41, RZ, -R33, RZ ;  /* 0x80000021ff297210 */ /* 0x001fe20007ffe0ff */
[----:B------:R-:W-:Y:S02]  /*07b0*/  IMAD.MOV.U32 R32, RZ, RZ, RZ ;  /* 0x000000ffff207224 */ /* 0x000fe400078e00ff */
[----:B------:R-:W-:-:S04]  /*07c0*/  IMAD.HI.U32 R23, R5, R39, R4 ;  /* 0x0000002705177227 */ /* 0x000fc800078e0004 */
[----:B------:R-:W0:Y:S01]  /*07d0*/  F2I.TRUNC.NTZ R31, R31 ;  /* 0x0000001f001f7305 */ /* 0x000e22000020f100 */
[----:B--2---:R-:W-:Y:S01]  /*07e0*/  IADD3 R4, R30, 0x100000, RZ ;  /* 0x001000001e047810 */ /* 0x004fe20007ffe0ff */
[----:B------:R-:W-:Y:S01]  /*07f0*/  IMAD R37, R41, R14, RZ ;  /* 0x0000000e29257224 */ /* 0x000fe200078e02ff */
[----:B------:R-:W-:Y:S01]  /*0800*/  IABS R41, R24 ;  /* 0x0000001800297213 */ /* 0x000fe20000000000 */
[----:B------:R-:W-:Y:S01]  /*0810*/  IMAD.MOV R39, RZ, RZ, -R38 ;  /* 0x000000ffff277224 */ /* 0x000fe200078e0a26 */
[----:B------:R-:W-:Y:S01]  /*0820*/  IMNMX R4, RZ, R4, !PT ;  /* 0x00000004ff047217 */ /* 0x000fe20007800200 */
[----:B------:R-:W-:Y:S01]  /*0830*/  IMAD.HI.U32 R33, R33, R37, R32 ;  /* 0x0000002521217227 */ /* 0x000fe200078e0020 */
[----:B------:R-:W-:Y:S02]  /*0840*/  IADD3 R41, RZ, -R41, RZ ;  /* 0x80000029ff297210 */ /* 0x000fe40007ffe0ff */
[----:B-1----:R-:W-:Y:S02]  /*0850*/  IADD3 R5, R29, 0x100000, RZ ;  /* 0x001000001d057810 */ /* 0x002fe40007ffe0ff */
[----:B------:R-:W-:-:S02]  /*0860*/  IABS R37, R4 ;  /* 0x0000000400257213 */ /* 0x000fc40000000000 */
[----:B------:R-:W-:Y:S02]  /*0870*/  IMNMX R5, RZ, R5, !PT ;  /* 0x00000005ff057217 */ /* 0x000fe40007800200 */
[----:B0-----:R-:W-:Y:S01]  /*0880*/  IADD3 R32, R31, 0x100000, RZ ;  /* 0x001000001f207810 */ /* 0x001fe20007ffe0ff */
[----:B------:R-:W-:Y:S01]  /*0890*/  IMAD.HI.U32 R22, R22, R37, RZ ;  /* 0x0000002516167227 */ /* 0x000fe200078e00ff */
[----:B------:R-:W-:Y:S02]  /*08a0*/  IABS R38, R5 ;  /* 0x0000000500267213 */ /* 0x000fe40000000000 */
[----:B------:R-:W-:Y:S01]  /*08b0*/  IMNMX R32, RZ, R32, !PT ;  /* 0x00000020ff207217 */ /* 0x000fe20007800200 */
[----:B------:R-:W-:Y:S01]  /*08c0*/  IMAD R22, R22, R36, R37 ;  /* 0x0000002416167224 */ /* 0x000fe200078e0225 */
[----:B------:R-:W-:Y:S01]  /*08d0*/  MOV R37, R41 ;  /* 0x0000002900257202 */ /* 0x000fe20000000f00 */
[----:B------:R-:W-:Y:S01]  /*08e0*/  IMAD.MOV.U32 R36, RZ, RZ, R39 ;  /* 0x000000ffff247224 */ /* 0x000fe200078e0027 */
[----:B------:R-:W-:Y:S01]  /*08f0*/  IABS R40, R32 ;  /* 0x0000002000287213 */ /* 0x000fe20000000000 */
[----:B------:R-:W-:Y:S01]  /*0900*/  IMAD.HI.U32 R23, R23, R38, RZ ;  /* 0x0000002617177227 */ /* 0x000fe200078e00ff */
[----:B------:R-:W-:-:S03]  /*0910*/  ISETP.GT.U32.AND P0, PT, R35, R22, PT ;  /* 0x000000162300720c */ /* 0x000fc60003f04070 */
[----:B------:R-:W-:-:S04]  /*0920*/  IMAD.HI.U32 R33, R33, R40, RZ ;  /* 0x0000002821217227 */ /* 0x000fc800078e00ff */
[----:B------:R-:W-:Y:S02]  /*0930*/  IMAD R23, R23, R36, R38 ;  /* 0x0000002417177224 */ /* 0x000fe400078e0226 */
[----:B------:R-:W-:-:S03]  /*0940*/  IMAD R33, R33, R37, R40 ;  /* 0x0000002521217224 */ /* 0x000fc600078e0228 */
[----:B------:R-:W-:Y:S01]  /*0950*/  ISETP.GT.U32.AND P1, PT, R34, R23, PT ;  /* 0x000000172200720c */ /* 0x000fe20003f24070 */
[----:B------:R-:W-:Y:S01]  /*0960*/  @!P0 IMAD.IADD R22, R22, 0x1, -R35 ;  /* 0x0000000116168824 */ /* 0x000fe200078e0a23 */
[----:B------:R-:W-:Y:S02]  /*0970*/  ISETP.GT.U32.AND P3, PT, R14, R33, PT ;  /* 0x000000210e00720c */ /* 0x000fe40003f64070 */
[----:B------:R-:W-:Y:S01]  /*0980*/  ISETP.GE.AND P0, PT, R4, RZ, PT ;  /* 0x000000ff0400720c */ /* 0x000fe20003f06270 */
[----:B------:R-:W-:Y:S01]  /*0990*/  IMAD R4, R20, c[0x0][0x1e0], RZ ;  /* 0x0000780014047a24 */ /* 0x000fe200078e02ff */
[----:B------:R-:W-:-:S07]  /*09a0*/  ISETP.GT.U32.AND P2, PT, R35, R22, PT ;  /* 0x000000162300720c */ /* 0x000fce0003f44070 */
[----:B------:R-:W-:Y:S02]  /*09b0*/  @!P1 IADD3 R23, R23, -R34, RZ ;  /* 0x8000002217179210 */ /* 0x000fe40007ffe0ff */
[----:B------:R-:W-:Y:S01]  /*09c0*/  @!P3 IMAD.IADD R33, R33, 0x1, -R14 ;  /* 0x000000012121b824 */ /* 0x000fe200078e0a0e */
[----:B------:R-:W-:Y:S02]  /*09d0*/  ISETP.GE.AND P1, PT, R5, RZ, PT ;  /* 0x000000ff0500720c */ /* 0x000fe40003f26270 */
[----:B------:R-:W-:Y:S02]  /*09e0*/  ISETP.GT.U32.AND P5, PT, R34, R23, PT ;  /* 0x000000172200720c */ /* 0x000fe40003fa4070 */
[----:B------:R-:W-:Y:S02]  /*09f0*/  ISETP.GT.U32.AND P4, PT, R14, R33, PT ;  /* 0x000000210e00720c */ /* 0x000fe40003f84070 */
[----:B------:R-:W-:Y:S01]  /*0a00*/  @!P2 IADD3 R22, R22, -R35, RZ ;  /* 0x800000231616a210 */ /* 0x000fe20007ffe0ff */
[----:B------:R-:W-:Y:S01]  /*0a10*/  IMAD R35, R19, UR9, R4 ;  /* 0x0000000913237c24 */ /* 0x000fe2000f8e0204 */
[----:B------:R-:W-:-:S02]  /*0a20*/  ISETP.NE.AND P3, PT, R7, RZ, PT ;  /* 0x000000ff0700720c */ /* 0x000fc40003f65270 */
[----:B------:R-:W-:Y:S01]  /*0a30*/  ISETP.NE.AND P2, PT, R6, RZ, PT ;  /* 0x000000ff0600720c */ /* 0x000fe20003f45270 */
[----:B------:R-:W-:-:S04]  /*0a40*/  @!P0 IMAD.MOV R22, RZ, RZ, -R22 ;  /* 0x000000ffff168224 */ /* 0x000fc800078e0a16 */
[----:B------:R-:W-:Y:S01]  /*0a50*/  @!P5 IMAD.IADD R23, R23, 0x1, -R34 ;  /* 0x000000011717d824 */ /* 0x000fe200078e0a22 */
[----:B------:R-:W-:Y:S02]  /*0a60*/  ISETP.GE.AND P5, PT, R32, RZ, PT ;  /* 0x000000ff2000720c */ /* 0x000fe40003fa6270 */
[----:B------:R-:W-:Y:S01]  /*0a70*/  @!P4 IADD3 R33, R33, -R14, RZ ;  /* 0x8000000e2121c210 */ /* 0x000fe20007ffe0ff */
[----:B------:R-:W-:Y:S01]  /*0a80*/  IMAD.MOV.U32 R14, RZ, RZ, c[0x0][0x1e0] ;  /* 0x00007800ff0e7624 */ /* 0x000fe200078e00ff */
[----:B------:R-:W-:Y:S01]  /*0a90*/  ISETP.NE.AND P4, PT, R24, RZ, PT ;  /* 0x000000ff1800720c */ /* 0x000fe20003f85270 */
[----:B------:R0:W5:Y:S01]  /*0aa0*/  LDG.E R32, [R2.64] ;  /* 0x0000001002207981 */ /* 0x000162000c1e1900 */
[----:B------:R-:W-:Y:S01]  /*0ab0*/  @!P1 IADD3 R23, -R23, RZ, RZ ;  /* 0x000000ff17179210 */ /* 0x000fe20007ffe1ff */
[----:B------:R-:W-:Y:S01]  /*0ac0*/  IMAD.WIDE.U32 R4, R19, R14, c[0x0][0x1c0] ;  /* 0x0000700013047625 */ /* 0x000fe200078e000e */
[-C--:B------:R-:W-:Y:S02]  /*0ad0*/  @!P3 LOP3.LUT R22, RZ, R7.reuse, RZ, 0x33, !PT ;  /* 0x00000007ff16b212 */ /* 0x080fe400078e33ff */
[----:B------:R-:W-:Y:S01]  /*0ae0*/  @!P2 LOP3.LUT R23, RZ, R6, RZ, 0x33, !PT ;  /* 0x00000006ff17a212 */ /* 0x000fe200078e33ff */
[----:B------:R-:W-:-:S02]  /*0af0*/  IMAD R14, R6, R7, RZ ;  /* 0x00000007060e7224 */ /* 0x000fc400078e02ff */
[----:B------:R-:W-:Y:S01]  /*0b00*/  @!P5 IADD3 R33, -R33, RZ, RZ ;  /* 0x000000ff2121d210 */ /* 0x000fe20007ffe1ff */
[----:B------:R-:W-:Y:S02]  /*0b10*/  IMAD.IADD R5, R5, 0x1, R35 ;  /* 0x0000000105057824 */ /* 0x000fe400078e0223 */
[----:B------:R-:W-:Y:S01]  /*0b20*/  IMAD R23, R6, R22, R23 ;  /* 0x0000001606177224 */ /* 0x000fe200078e0217 */
[----:B------:R-:W-:Y:S02]  /*0b30*/  @!P4 LOP3.LUT R33, RZ, R24, RZ, 0x33, !PT ;  /* 0x00000018ff21c212 */ /* 0x000fe400078e33ff */
[----:B------:R1:W5:Y:S03]  /*0b40*/  LDG.E R34, [R4.64+0x4] ;  /* 0x0000041004227981 */ /* 0x000366000c1e1900 */
[----:B------:R-:W-:Y:S01]  /*0b50*/  IMAD R23, R14, R33, R23 ;  /* 0x000000210e177224 */ /* 0x000fe200078e0217 */
[----:B------:R1:W5:Y:S04]  /*0b60*/  LDG.E R35, [R4.64+0x8] ;  /* 0x0000081004237981 */ /* 0x000368000c1e1900 */
[----:B------:R1:W5:Y:S01]  /*0b70*/  LDG.E R33, [R4.64] ;  /* 0x0000001004217981 */ /* 0x000362000c1e1900 */
[C---:B------:R-:W-:Y:S01]  /*0b80*/  FADD R41, R21.reuse, R26 ;  /* 0x0000001a15297221 */ /* 0x040fe20000000000 */
[C---:B0-----:R-:W-:Y:S01]  /*0b90*/  FADD R3, R21.reuse, R27 ;  /* 0x0000001b15037221 */ /* 0x041fe20000000000 */
[----:B------:R-:W-:-:S02]  /*0ba0*/  FADD R21, R21, R28 ;  /* 0x0000001c15157221 */ /* 0x000fc40000000000 */
[C---:B------:R-:W-:Y:S01]  /*0bb0*/  FMUL R41, R0.reuse, R41 ;  /* 0x0000002900297220 */ /* 0x040fe20000400000 */
[C---:B------:R-:W-:Y:S01]  /*0bc0*/  FMUL R3, R0.reuse, R3 ;  /* 0x0000000300037220 */ /* 0x040fe20000400000 */
[----:B------:R-:W-:-:S04]  /*0bd0*/  FMUL R21, R0, R21 ;  /* 0x0000001500157220 */ /* 0x000fc80000400000 */
[----:B------:R-:W-:Y:S01]  /*0be0*/  F2I.TRUNC.NTZ R41, R41 ;  /* 0x0000002900297305 */ /* 0x000fe2000020f100 */
[----:B------:R-:W-:-:S07]  /*0bf0*/  IMAD.WIDE R38, R23, 0x4, R10 ;  /* 0x0000000417267825 */ /* 0x000fce00078e020a */
[----:B------:R-:W0:Y:S08]  /*0c00*/  F2I.TRUNC.NTZ R3, R3 ;  /* 0x0000000300037305 */ /* 0x000e30000020f100 */
[----:B------:R-:W2:Y:S01]  /*0c10*/  F2I.TRUNC.NTZ R21, R21 ;  /* 0x0000001500157305 */ /* 0x000ea2000020f100 */
[----:B------:R-:W-:Y:S01]  /*0c20*/  IMAD.WIDE R22, R23, 0x4, R12 ;  /* 0x0000000417167825 */ /* 0x000fe200078e020c */
[----:B------:R3:W5:Y:S01]  /*0c30*/  LD.E R37, [R38.64] ;  /* 0x0000001026257980 */ /* 0x000762000c101900 */
[----:B------:R-:W-:-:S02]  /*0c40*/  IADD3 R0, R6, -0x1, R29 ;  /* 0xffffffff06007810 */ /* 0x000fc40007ffe01d */
[----:B------:R-:W-:Y:S01]  /*0c50*/  IADD3 R40, R24, -0x1, R31 ;  /* 0xffffffff18287810 */ /* 0x000fe20007ffe01f */
[----:B------:R-:W-:Y:S01]  /*0c60*/  BSSY B0, `(.L_x_668) ;  /* 0x000017e000007945 */ /* 0x000fe20003800000 */
[----:B------:R4:W5:Y:S01]  /*0c70*/  LD.E R36, [R22.64] ;  /* 0x0000001016247980 */ /* 0x000962000c101900 */
[--C-:B---3--:R-:W-:Y:S01]  /*0c80*/  IADD3 R38, R7, -0x1, R30.reuse ;  /* 0xffffffff07267810 */ /* 0x108fe20007ffe01e */
[----:B------:R-:W-:Y:S01]  /*0c90*/  IMAD.MOV.U32 R49, RZ, RZ, RZ ;  /* 0x000000ffff317224 */ /* 0x000fe200078e00ff */
[----:B0-----:R-:W-:Y:S01]  /*0ca0*/  IMNMX R39, R3, R0, PT ;  /* 0x0000000003277217 */ /* 0x001fe20003800200 */
[----:B------:R-:W-:Y:S01]  /*0cb0*/  IMAD.MOV.U32 R46, RZ, RZ, RZ ;  /* 0x000000ffff2e7224 */ /* 0x000fe200078e00ff */
[----:B------:R-:W-:Y:S01]  /*0cc0*/  IMNMX R38, R41, R38, PT ;  /* 0x0000002629267217 */ /* 0x000fe20003800200 */
[----:B------:R-:W-:Y:S01]  /*0cd0*/  CS2R R44, SRZ ;  /* 0x00000000002c7805 */ /* 0x000fe2000001ff00 */
[----:B--2---:R-:W-:Y:S01]  /*0ce0*/  IMNMX R40, R21, R40, PT ;  /* 0x0000002815287217 */ /* 0x004fe20003800200 */
[----:B----4-:R-:W-:Y:S01]  /*0cf0*/  IMAD.MOV.U32 R22, RZ, RZ, RZ ;  /* 0x000000ffff167224 */ /* 0x010fe200078e00ff */
[----:B------:R-:W-:Y:S01]  /*0d00*/  MOV R0, RZ ;  /* 0x000000ff00007202 */ /* 0x000fe20000000f00 */
[----:B------:R-:W-:Y:S01]  /*0d10*/  IMAD.MOV.U32 R41, RZ, RZ, R30 ;  /* 0x000000ffff297224 */ /* 0x000fe200078e001e */
[----:B------:R-:W-:-:S02]  /*0d20*/  MOV R14, RZ ;  /* 0x000000ff000e7202 */ /* 0x000fc40000000f00 */
[----:B------:R-:W-:Y:S02]  /*0d30*/  MOV R23, RZ ;  /* 0x000000ff00177202 */ /* 0x000fe40000000f00 */
[----:B------:R-:W-:Y:S02]  /*0d40*/  MOV R21, RZ ;  /* 0x000000ff00157202 */ /* 0x000fe40000000f00 */
[----:B-1----:R-:W-:Y:S02]  /*0d50*/  MOV R42, R29 ;  /* 0x0000001d002a7202 */ /* 0x002fe40000000f00 */
.L_x_703:
[----:B-----5:R-:W-:Y:S01]  /*0d60*/  ISETP.GE.AND P0, PT, R37, R36, PT ;  /* 0x000000242500720c */ /* 0x020fe20003f06270 */
[----:B------:R-:W-:-:S12]  /*0d70*/  BSSY B1, `(.L_x_669) ;  /* 0x0000066000017945 */ /* 0x000fd80003800000 */
[----:B------:R-:W-:Y:S05]  /*0d80*/  @!P0 BRA `(.L_x_670) ;  /* 0x0000064000008947 */ /* 0x000fea0003800000 */
[----:B------:R-:W-:Y:S01]  /*0d90*/  BSSY B2, `(.L_x_671) ;  /* 0x0000062000027945 */ /* 0x000fe20003800000 */
[----:B------:R-:W-:Y:S02]  /*0da0*/  ISETP.NE.AND P0, PT, R24, RZ, PT ;  /* 0x000000ff1800720c */ /* 0x000fe40003f05270 */
[----:B------:R-:W-:Y:S02]  /*0db0*/  LOP3.LUT R36, RZ, R24, RZ, 0x33, !PT ;  /* 0x00000018ff247212 */ /* 0x000fe400078e33ff */
.L_x_673:
[CC--:B------:R-:W-:Y:S02]  /*0dc0*/  ISETP.GE.AND P1, PT, R42.reuse, R39.reuse, PT ;  /* 0x000000272a00720c */ /* 0x0c0fe40003f26270 */
        /* <DEDUP_REMOVED lines=16> */
[----:B------:R-:W-:Y:S02]  /*0ed0*/  IABS R52, R6 ;  /* 0x0000000600347213 */ /* 0x000fe40000000000 */
[----:B------:R-:W-:-:S05]  /*0ee0*/  ISETP.NE.AND P6, PT, R7, RZ, PT ;  /* 0x000000ff0700720c */ /* 0x000fca0003fc5270 */
[----:B------:R-:W1:Y:S08]  /*0ef0*/  I2F.RP R50, R4 ;  /* 0x0000000400327306 */ /* 0x000e700000209400 */
[----:B0-----:R-:W0:Y:S08]  /*0f00*/  MUFU.RCP R31, R31 ;  /* 0x0000001f001f7308 */ /* 0x001e300000001000 */
[----:B-1----:R-:W-:Y:S01]  /*0f10*/  MUFU.RCP R50, R50 ;  /* 0x0000003200327308 */ /* 0x002fe20000001000 */
[----:B0-----:R-:W-:-:S07]  /*0f20*/  IADD3 R2, R31, 0xffffffe, RZ ;  /* 0x0ffffffe1f027810 */ /* 0x001fce0007ffe0ff */
[----:B------:R0:W1:Y:S02]  /*0f30*/  F2I.FTZ.U32.TRUNC.NTZ R3, R2 ;  /* 0x0000000200037305 */ /* 0x000064000021f000 */
[----:B0-----:R-:W-:Y:S01]  /*0f40*/  MOV R2, RZ ;  /* 0x000000ff00027202 */ /* 0x001fe20000000f00 */
[----:B-1----:R-:W-:-:S04]  /*0f50*/  IMAD.MOV R48, RZ, RZ, -R3 ;  /* 0x000000ffff307224 */ /* 0x002fc800078e0a03 */
[----:B------:R-:W-:-:S04]  /*0f60*/  IMAD R47, R48, R5, RZ ;  /* 0x00000005302f7224 */ /* 0x000fc800078e02ff */
[----:B------:R-:W-:Y:S01]  /*0f70*/  IMAD.HI.U32 R48, R3, R47, R2 ;  /* 0x0000002f03307227 */ /* 0x000fe200078e0002 */
[----:B------:R-:W-:Y:S02]  /*0f80*/  IADD3 R3, R50, 0xffffffe, RZ ;  /* 0x0ffffffe32037810 */ /* 0x000fe40007ffe0ff */
[----:B------:R-:W-:Y:S02]  /*0f90*/  IADD3 R47, R41, 0x100000, RZ ;  /* 0x00100000292f7810 */ /* 0x000fe40007ffe0ff */
[----:B------:R-:W-:Y:S02]  /*0fa0*/  IABS R2, R7 ;  /* 0x0000000700027213 */ /* 0x000fe40000000000 */
[----:B------:R-:W0:Y:S01]  /*0fb0*/  F2I.FTZ.U32.TRUNC.NTZ R3, R3 ;  /* 0x0000000300037305 */ /* 0x000e22000021f000 */
[----:B------:R-:W-:Y:S02]  /*0fc0*/  IMNMX R47, RZ, R47, !PT ;  /* 0x0000002fff2f7217 */ /* 0x000fe40007800200 */
[----:B------:R-:W-:-:S02]  /*0fd0*/  IMAD.MOV R2, RZ, RZ, -R2 ;  /* 0x000000ffff027224 */ /* 0x000fc400078e0a02 */
[----:B------:R-:W-:Y:S02]  /*0fe0*/  IABS R31, R47 ;  /* 0x0000002f001f7213 */ /* 0x000fe40000000000 */
[----:B------:R-:W-:-:S03]  /*0ff0*/  ISETP.GE.AND P2, PT, R47, RZ, PT ;  /* 0x000000ff2f00720c */ /* 0x000fc60003f46270 */
[----:B------:R-:W-:-:S04]  /*1000*/  IMAD.HI.U32 R48, R48, R31, RZ ;  /* 0x0000001f30307227 */ /* 0x000fc800078e00ff */
[----:B------:R-:W-:Y:S01]  /*1010*/  IMAD R48, R48, R2, R31 ;  /* 0x0000000230307224 */ /* 0x000fe200078e021f */
[----:B0-----:R-:W-:Y:S01]  /*1020*/  IADD3 R31, RZ, -R3, RZ ;  /* 0x80000003ff1f7210 */ /* 0x001fe20007ffe0ff */
[----:B------:R-:W-:-:S03]  /*1030*/  IMAD.MOV.U32 R2, RZ, RZ, RZ ;  /* 0x000000ffff027224 */ /* 0x000fc600078e00ff */
[----:B------:R-:W-:Y:S01]  /*1040*/  ISETP.GT.U32.AND P1, PT, R5, R48, PT ;  /* 0x000000300500720c */ /* 0x000fe20003f24070 */
[----:B------:R-:W-:-:S04]  /*1050*/  IMAD R31, R31, R4, RZ ;  /* 0x000000041f1f7224 */ /* 0x000fc800078e02ff */
[----:B------:R-:W-:Y:S01]  /*1060*/  IMAD.HI.U32 R3, R3, R31, R2 ;  /* 0x0000001f03037227 */ /* 0x000fe200078e0002 */
[----:B------:R-:W-:Y:S02]  /*1070*/  MOV R31, R37 ;  /* 0x00000025001f7202 */ /* 0x000fe40000000f00 */
[----:B------:R-:W-:Y:S02]  /*1080*/  IABS R37, R24 ;  /* 0x0000001800257213 */ /* 0x000fe40000000000 */
[----:B------:R-:W-:-:S03]  /*1090*/  IADD3 R50, R31, 0x100000, RZ ;  /* 0x001000001f327810 */ /* 0x000fc60007ffe0ff */
[----:B------:R-:W-:Y:S01]  /*10a0*/  @!P1 IADD3 R48, R48, -R5, RZ ;  /* 0x8000000530309210 */ /* 0x000fe20007ffe0ff */
[----:B------:R-:W-:Y:S01]  /*10b0*/  IMAD.MOV R51, RZ, RZ, -R37 ;  /* 0x000000ffff337224 */ /* 0x000fe200078e0a25 */
[----:B------:R-:W-:Y:S02]  /*10c0*/  IMNMX R50, RZ, R50, !PT ;  /* 0x00000032ff327217 */ /* 0x000fe40007800200 */
[----:B------:R-:W-:Y:S02]  /*10d0*/  ISETP.GT.U32.AND P3, PT, R5, R48, PT ;  /* 0x000000300500720c */ /* 0x000fe40003f64070 */
[----:B------:R-:W-:Y:S02]  /*10e0*/  IABS R2, R50 ;  /* 0x0000003200027213 */ /* 0x000fe40000000000 */
[----:B------:R-:W-:-:S03]  /*10f0*/  ISETP.GE.AND P1, PT, R50, RZ, PT ;  /* 0x000000ff3200720c */ /* 0x000fc60003f26270 */
[----:B------:R-:W-:-:S04]  /*1100*/  IMAD.HI.U32 R37, R3, R2, RZ ;  /* 0x0000000203257227 */ /* 0x000fc800078e00ff */
[----:B------:R-:W-:Y:S02]  /*1110*/  IMAD R37, R37, R51, R2 ;  /* 0x0000003325257224 */ /* 0x000fe400078e0202 */
[----:B------:R-:W0:Y:S01]  /*1120*/  I2F.RP R51, R52 ;  /* 0x0000003400337306 */ /* 0x000e220000209400 */
[----:B------:R-:W-:Y:S02]  /*1130*/  @!P3 IADD3 R48, R48, -R5, RZ ;  /* 0x800000053030b210 */ /* 0x000fe40007ffe0ff */
[----:B------:R-:W-:-:S03]  /*1140*/  ISETP.GT.U32.AND P4, PT, R4, R37, PT ;  /* 0x000000250400720c */ /* 0x000fc60003f84070 */
[----:B------:R-:W-:Y:S01]  /*1150*/  @!P2 IMAD.MOV R48, RZ, RZ, -R48 ;  /* 0x000000ffff30a224 */ /* 0x000fe200078e0a30 */
[----:B------:R-:W-:Y:S01]  /*1160*/  @!P6 LOP3.LUT R48, RZ, R7, RZ, 0x33, !PT ;  /* 0x00000007ff30e212 */ /* 0x000fe200078e33ff */
[----:B0-----:R-:W0:Y:S08]  /*1170*/  MUFU.RCP R51, R51 ;  /* 0x0000003300337308 */ /* 0x001e300000001000 */
[----:B------:R-:W-:-:S05]  /*1180*/  @!P4 IMAD.IADD R37, R37, 0x1, -R4 ;  /* 0x000000012525c824 */ /* 0x000fca00078e0a04 */
[----:B------:R-:W-:Y:S02]  /*1190*/  ISETP.GT.U32.AND P5, PT, R4, R37, PT ;  /* 0x000000250400720c */ /* 0x000fe40003fa4070 */
[----:B0-----:R-:W-:-:S11]  /*11a0*/  IADD3 R2, R51, 0xffffffe, RZ ;  /* 0x0ffffffe33027810 */ /* 0x001fd60007ffe0ff */
[----:B------:R-:W-:Y:S01]  /*11b0*/  @!P5 IMAD.IADD R37, R37, 0x1, -R4 ;  /* 0x000000012525d824 */ /* 0x000fe200078e0a04 */
[----:B------:R0:W1:Y:S01]  /*11c0*/  F2I.FTZ.U32.TRUNC.NTZ R3, R2 ;  /* 0x0000000200037305 */ /* 0x000062000021f000 */
[C---:B------:R-:W-:Y:S01]  /*11d0*/  ISETP.NE.AND P5, PT, R6.reuse, RZ, PT ;  /* 0x000000ff0600720c */ /* 0x040fe20003fa5270 */
[----:B------:R-:W-:Y:S02]  /*11e0*/  IMAD R4, R6, R7, RZ ;  /* 0x0000000706047224 */ /* 0x000fe400078e02ff */
[----:B------:R-:W-:Y:S02]  /*11f0*/  @!P1 IMAD.MOV R37, RZ, RZ, -R37 ;  /* 0x000000ffff259224 */ /* 0x000fe400078e0a25 */
[----:B0-----:R-:W-:-:S03]  /*1200*/  IMAD.MOV.U32 R2, RZ, RZ, RZ ;  /* 0x000000ffff027224 */ /* 0x001fc600078e00ff */
[----:B------:R-:W-:Y:S01]  /*1210*/  SEL R37, R36, R37, !P0 ;  /* 0x0000002524257207 */ /* 0x000fe20004000000 */
[----:B-1----:R-:W-:-:S04]  /*1220*/  IMAD.MOV R47, RZ, RZ, -R3 ;  /* 0x000000ffff2f7224 */ /* 0x002fc800078e0a03 */
[----:B------:R-:W-:-:S04]  /*1230*/  IMAD R5, R47, R52, RZ ;  /* 0x000000342f057224 */ /* 0x000fc800078e02ff */
[----:B------:R-:W-:Y:S01]  /*1240*/  IMAD.HI.U32 R3, R3, R5, R2 ;  /* 0x0000000503037227 */ /* 0x000fe200078e0002 */
[----:B------:R-:W-:Y:S02]  /*1250*/  IADD3 R2, R42, 0x100000, RZ ;  /* 0x001000002a027810 */ /* 0x000fe40007ffe0ff */
[----:B------:R-:W-:Y:S02]  /*1260*/  IABS R5, R6 ;  /* 0x0000000600057213 */ /* 0x000fe40000000000 */
[----:B------:R-:W-:Y:S02]  /*1270*/  IMNMX R2, RZ, R2, !PT ;  /* 0x00000002ff027217 */ /* 0x000fe40007800200 */
[----:B------:R-:W-:Y:S02]  /*1280*/  IADD3 R5, RZ, -R5, RZ ;  /* 0x80000005ff057210 */ /* 0x000fe40007ffe0ff */
[----:B------:R-:W-:Y:S02]  /*1290*/  IABS R50, R2 ;  /* 0x0000000200327213 */ /* 0x000fe40000000000 */
[----:B------:R-:W-:-:S03]  /*12a0*/  ISETP.GE.AND P4, PT, R2, RZ, PT ;  /* 0x000000ff0200720c */ /* 0x000fc60003f86270 */
[----:B------:R-:W-:-:S04]  /*12b0*/  IMAD.HI.U32 R3, R3, R50, RZ ;  /* 0x0000003203037227 */ /* 0x000fc800078e00ff */
[----:B------:R-:W-:-:S05]  /*12c0*/  IMAD R3, R3, R5, R50 ;  /* 0x0000000503037224 */ /* 0x000fca00078e0232 */
[----:B------:R-:W-:-:S13]  /*12d0*/  ISETP.GT.U32.AND P3, PT, R52, R3, PT ;  /* 0x000000033400720c */ /* 0x000fda0003f64070 */
[----:B------:R-:W-:-:S04]  /*12e0*/  @!P3 IADD3 R3, R3, -R52, RZ ;  /* 0x800000340303b210 */ /* 0x000fc80007ffe0ff */
[----:B------:R-:W-:-:S13]  /*12f0*/  ISETP.GT.U32.AND P3, PT, R52, R3, PT ;  /* 0x000000033400720c */ /* 0x000fda0003f64070 */
[----:B------:R-:W-:-:S04]  /*1300*/  @!P3 IADD3 R3, R3, -R52, RZ ;  /* 0x800000340303b210 */ /* 0x000fc80007ffe0ff */
[----:B------:R-:W-:Y:S02]  /*1310*/  @!P4 IADD3 R3, -R3, RZ, RZ ;  /* 0x000000ff0303c210 */ /* 0x000fe40007ffe1ff */
[----:B------:R-:W-:-:S05]  /*1320*/  @!P5 LOP3.LUT R3, RZ, R6, RZ, 0x33, !PT ;  /* 0x00000006ff03d212 */ /* 0x000fca00078e33ff */
[----:B------:R-:W-:-:S04]  /*1330*/  IMAD R2, R6, R48, R3 ;  /* 0x0000003006027224 */ /* 0x000fc800078e0203 */
[----:B------:R-:W-:-:S04]  /*1340*/  IMAD R37, R4, R37, R2 ;  /* 0x0000002504257224 */ /* 0x000fc800078e0202 */
[----:B------:R-:W-:-:S04]  /*1350*/  IMAD.WIDE R4, R37, 0x4, R12 ;  /* 0x0000000425047825 */ /* 0x000fc800078e020c */
[----:B------:R-:W-:Y:S02]  /*1360*/  IMAD.WIDE R2, R37, 0x4, R10 ;  /* 0x0000000425027825 */ /* 0x000fe400078e020a */
[----:B------:R-:W2:Y:S04]  /*1370*/  LD.E R4, [R4.64] ;  /* 0x0000001004047980 */ /* 0x000ea8000c101900 */
[----:B------:R-:W2:Y:S02]  /*1380*/  LD.E R37, [R2.64] ;  /* 0x0000001002257980 */ /* 0x000ea4000c101900 */
[----:B--2---:R-:W-:-:S13]  /*1390*/  ISETP.GE.AND P1, PT, R37, R4, PT ;  /* 0x000000042500720c */ /* 0x004fda0003f26270 */
[----:B------:R-:W-:Y:S05]  /*13a0*/  @P1 BRA `(.L_x_673) ;  /* 0xfffffa1000001947 */ /* 0x000fea000383ffff */
[----:B------:R-:W-:Y:S05]  /*13b0*/  BSYNC B2 ;  /* 0x0000000000027941 */ /* 0x000fea0003800000 */
.L_x_671:
[----:B------:R-:W-:Y:S02]  /*13c0*/  MOV R36, R4 ;  /* 0x0000000400247202 */ /* 0x000fe40000000f00 */
.L_x_670:
[----:B------:R-:W-:Y:S05]  /*13d0*/  BSYNC B1 ;  /* 0x0000000000017941 */ /* 0x000fea0003800000 */
.L_x_669:
[----:B------:R-:W-:-:S05]  /*13e0*/  IMAD.WIDE R2, R37, 0x4, R8 ;  /* 0x0000000425027825 */ /* 0x000fca00078e0208 */
[----:B------:R-:W2:Y:S01]  /*13f0*/  LD.E R48, [R2.64] ;  /* 0x0000001002307980 */ /* 0x000ea2000c101900 */
[----:B------:R-:W-:Y:S01]  /*1400*/  IMAD.MOV.U32 R53, RZ, RZ, c[0x0][0x288] ;  /* 0x0000a200ff357624 */ /* 0x000fe200078e00ff */
[----:B--2---:R-:W-:-:S05]  /*1410*/  SHF.R.S32.HI R47, RZ, 0x1f, R48 ;  /* 0x0000001fff2f7819 */ /* 0x004fca0000011430 */
[----:B------:R-:W-:-:S04]  /*1420*/  IMAD R5, R47, c[0x0][0x288], RZ ;  /* 0x0000a2002f057a24 */ /* 0x000fc800078e02ff */
[C---:B------:R-:W-:Y:S02]  /*1430*/  IMAD R51, R48.reuse, UR5, R5 ;  /* 0x0000000530337c24 */ /* 0x040fe4000f8e0205 */
[----:B------:R-:W-:-:S05]  /*1440*/  IMAD.WIDE.U32 R4, R48, R53, c[0x0][0x268] ;  /* 0x00009a0030047625 */ /* 0x000fca00078e0035 */
[----:B------:R-:W-:-:S05]  /*1450*/  IADD3 R5, R5, R51, RZ ;  /* 0x0000003305057210 */ /* 0x000fca0007ffe0ff */
[----:B------:R-:W2:Y:S01]  /*1460*/  LDG.E R4, [R4.64] ;  /* 0x0000001004047981 */ /* 0x000ea2000c1e1900 */
[----:B------:R-:W-:Y:S01]  /*1470*/  BSSY B1, `(.L_x_674) ;  /* 0x00000f6000017945 */ /* 0x000fe20003800000 */
[----:B--2---:R-:W-:-:S04]  /*1480*/  LOP3.LUT R50, R4, 0x1, RZ, 0xc0, !PT ;  /* 0x0000000104327812 */ /* 0x004fc800078ec0ff */
[----:B------:R-:W-:-:S04]  /*1490*/  ISETP.NE.U32.AND P0, PT, R50, 0x1, PT ;  /* 0x000000013200780c */ /* 0x000fc80003f05070 */
[----:B------:R-:W-:-:S13]  /*14a0*/  ISETP.NE.AND P0, PT, R48, R19, !P0 ;  /* 0x000000133000720c */ /* 0x000fda0004705270 */
[----:B------:R-:W-:Y:S05]  /*14b0*/  @!P0 BRA `(.L_x_675) ;  /* 0x00000f1000008947 */ /* 0x000fea0003800000 */
[----:B------:R-:W-:Y:S02]  /*14c0*/  IMAD R3, R47, c[0x0][0x1a8], RZ ;  /* 0x00006a002f037a24 */ /* 0x000fe400078e02ff */
[----:B------:R-:W-:Y:S02]  /*14d0*/  IMAD.MOV.U32 R15, RZ, RZ, c[0x0][0x1a8] ;  /* 0x00006a00ff0f7624 */ /* 0x000fe400078e00ff */
[C---:B------:R-:W-:Y:S02]  /*14e0*/  IMAD R5, R48.reuse, UR8, R3 ;  /* 0x0000000830057c24 */ /* 0x040fe4000f8e0203 */
[----:B------:R-:W-:-:S04]  /*14f0*/  IMAD.WIDE.U32 R2, R48, R15, c[0x0][0x188] ;  /* 0x0000620030027625 */ /* 0x000fc800078e000f */
[----:B------:R-:W-:Y:S01]  /*1500*/  IMAD.MOV.U32 R4, RZ, RZ, R2 ;  /* 0x000000ffff047224 */ /* 0x000fe200078e0002 */
[----:B------:R-:W-:-:S05]  /*1510*/  IADD3 R5, R3, R5, RZ ;  /* 0x0000000503057210 */ /* 0x000fca0007ffe0ff */
        /* <DEDUP_REMOVED lines=16> */
[----:B------:R-:W-:Y:S05]  /*1620*/  CALL.REL.NOINC `($__internal_16_$__cuda_sm20_sqrt_rn_f32_slowpath) ;  /* 0x00000f4000007944 */ /* 0x000fea0003c00000 */
[----:B------:R-:W-:Y:S05]  /*1630*/  BRA `(.L_x_678) ;  /* 0x0000004000007947 */ /* 0x000fea0003800000 */
.L_x_677:
[----:B01----:R-:W-:Y:S01]  /*1640*/  FMUL.FTZ R49, R50, R15 ;  /* 0x0000000f32317220 */ /* 0x003fe20000410000 */
[----:B------:R-:W-:-:S03]  /*1650*/  FMUL.FTZ R5, R15, 0.5 ;  /* 0x3f0000000f057820 */ /* 0x000fc60000410000 */
[----:B------:R-:W-:-:S04]  /*1660*/  FFMA R4, -R49, R49, R50 ;  /* 0x0000003131047223 */ /* 0x000fc80000000132 */
[----:B------:R-:W-:Y:S02]  /*1670*/  FFMA R49, R4, R5, R49 ;  /* 0x0000000504317223 */ /* 0x000fe40000000031 */
.L_x_678:
[----:B------:R-:W-:Y:S05]  /*1680*/  BSYNC B2 ;  /* 0x0000000000027941 */ /* 0x000fea0003800000 */
.L_x_676:
[----:B------:R-:W-:Y:S02]  /*1690*/  IMAD R5, R47, c[0x0][0x250], RZ ;  /* 0x000094002f057a24 */ /* 0x000fe400078e02ff */
[----:B------:R-:W-:Y:S02]  /*16a0*/  IMAD.MOV.U32 R51, RZ, RZ, c[0x0][0x250] ;  /* 0x00009400ff337624 */ /* 0x000fe400078e00ff */
[C---:B------:R-:W-:Y:S02]  /*16b0*/  IMAD R15, R48.reuse, UR10, R5 ;  /* 0x0000000a300f7c24 */ /* 0x040fe4000f8e0205 */
[----:B------:R-:W-:-:S04]  /*16c0*/  IMAD.WIDE.U32 R4, R48, R51, c[0x0][0x230] ;  /* 0x00008c0030047625 */ /* 0x000fc800078e0033 */
[----:B------:R-:W-:Y:S01]  /*16d0*/  IMAD.MOV.U32 R53, RZ, RZ, c[0x0][0x218] ;  /* 0x00008600ff357624 */ /* 0x000fe200078e00ff */
[----:B------:R-:W-:Y:S01]  /*16e0*/  IADD3 R5, R5, R15, RZ ;  /* 0x0000000f05057210 */ /* 0x000fe20007ffe0ff */
[----:B------:R-:W-:-:S04]  /*16f0*/  IMAD R15, R47, c[0x0][0x218], RZ ;  /* 0x000086002f0f7a24 */ /* 0x000fc800078e02ff */
[C---:B------:R-:W-:Y:S01]  /*1700*/  IMAD R51, R48.reuse, UR11, R15 ;  /* 0x0000000b30337c24 */ /* 0x040fe2000f8e020f */
[----:B------:R-:W2:Y:S01]  /*1710*/  LDG.E R5, [R4.64] ;  /* 0x0000001004057981 */ /* 0x000ea2000c1e1900 */
[----:B------:R-:W-:-:S05]  /*1720*/  IMAD.WIDE.U32 R14, R48, R53, c[0x0][0x1f8] ;  /* 0x00007e00300e7625 */ /* 0x000fca00078e0035 */
[----:B------:R-:W-:-:S06]  /*1730*/  IADD3 R15, R15, R51, RZ ;  /* 0x000000330f0f7210 */ /* 0x000fcc0007ffe0ff */
[----:B------:R-:W3:Y:S01]  /*1740*/  LDG.E R15, [R14.64] ;  /* 0x000000100e0f7981 */ /* 0x000ee2000c1e1900 */
[----:B------:R-:W-:Y:S01]  /*1750*/  FADD R50, -R25, R49 ;  /* 0x0000003119327221 */ /* 0x000fe20000000100 */
[----:B------:R-:W-:Y:S03]  /*1760*/  BSSY B2, `(.L_x_679) ;  /* 0x00000c2000027945 */ /* 0x000fe60003800000 */
[----:B--2---:R-:W-:Y:S01]  /*1770*/  FADD R50, R50, -R5 ;  /* 0x8000000532327221 */ /* 0x004fe20000000000 */
[----:B---3--:R-:W-:-:S04]  /*1780*/  FSETP.GT.AND P1, PT, R32, -R15, PT ;  /* 0x8000000f2000720b */ /* 0x008fc80003f24000 */
[----:B------:R-:W-:-:S13]  /*1790*/  FSETP.LE.AND P1, PT, R50, c[0x0][0x2ac], P1 ;  /* 0x0000ab0032007a0b */ /* 0x000fda0000f23000 */
[----:B------:R-:W-:Y:S05]  /*17a0*/  @!P1 BRA `(.L_x_680) ;  /* 0x00000bd000009947 */ /* 0x000fea0003800000 */
[----:B------:R-:W-:Y:S02]  /*17b0*/  IMAD R47, R47, c[0x0][0x1e0], RZ ;  /* 0x000078002f2f7a24 */ /* 0x000fe400078e02ff */
[----:B------:R-:W-:Y:S02]  /*17c0*/  IMAD.MOV.U32 R5, RZ, RZ, c[0x0][0x1e0] ;  /* 0x00007800ff057624 */ /* 0x000fe400078e00ff */
        /* <DEDUP_REMOVED lines=14> */
[----:B--2---:R-:W-:Y:S01]  /*18b0*/  FADD R43, R33, -R44 ;  /* 0x8000002c212b7221 */ /* 0x004fe20000000000 */
[----:B---3--:R-:W-:Y:S01]  /*18c0*/  FADD R48, R34, -R45 ;  /* 0x8000002d22307221 */ /* 0x008fe20000000000 */
[----:B----4-:R-:W-:Y:S01]  /*18d0*/  FADD R47, R35, -R46 ;  /* 0x8000002e232f7221 */ /* 0x010fe20000000000 */
[----:B-1----:R-:W-:Y:S05]  /*18e0*/  @!P2 BRA `(.L_x_682) ;  /* 0x000000400000a947 */ /* 0x002fea0003800000 */
[----:B------:R-:W-:Y:S01]  /*18f0*/  IMAD.MOV.U32 R4, RZ, RZ, R49 ;  /* 0x000000ffff047224 */ /* 0x000fe200078e0031 */
[----:B------:R-:W-:Y:S02]  /*1900*/  MOV R46, 0x1920 ;  /* 0x00001920002e7802 */ /* 0x000fe40000000f00 */
[----:B------:R-:W-:Y:S05]  /*1910*/  CALL.REL.NOINC `($__internal_17_$__cuda_sm3x_div_rn_noftz_f32_slowpath) ;  /* 0x00000dc000007944 */ /* 0x000fea0003c00000 */
[----:B0-----:R-:W-:Y:S02]  /*1920*/  MOV R14, R3 ;  /* 0x00000003000e7202 */ /* 0x001fe40000000f00 */
.L_x_682:
[----:B------:R-:W-:Y:S05]  /*1930*/  BSYNC B5 ;  /* 0x0000000000057941 */ /* 0x000fea0003800000 */
.L_x_681:
        /* <DEDUP_REMOVED lines=9> */
[----:B------:R-:W-:Y:S01]  /*19d0*/  IMAD.MOV.U32 R3, RZ, RZ, R2 ;  /* 0x000000ffff037224 */ /* 0x000fe200078e0002 */
[----:B------:R-:W-:Y:S02]  /*19e0*/  MOV R4, R49 ;  /* 0x0000003100047202 */ /* 0x000fe40000000f00 */
[----:B------:R-:W-:Y:S02]  /*19f0*/  MOV R46, 0x1a10 ;  /* 0x00001a10002e7802 */ /* 0x000fe40000000f00 */
[----:B------:R-:W-:Y:S05]  /*1a00*/  CALL.REL.NOINC `($__internal_17_$__cuda_sm3x_div_rn_noftz_f32_slowpath) ;  /* 0x00000cd000007944 */ /* 0x000fea0003c00000 */
[----:B0-----:R-:W-:Y:S02]  /*1a10*/  IMAD.MOV.U32 R45, RZ, RZ, R3 ;  /* 0x000000ffff2d7224 */ /* 0x001fe400078e0003 */
.L_x_684:
[----:B------:R-:W-:Y:S05]  /*1a20*/  BSYNC B5 ;  /* 0x0000000000057941 */ /* 0x000fea0003800000 */
.L_x_683:
        /* <DEDUP_REMOVED lines=9> */
[----:B------:R-:W-:Y:S01]  /*1ac0*/  MOV R3, R0 ;  /* 0x0000000000037202 */ /* 0x000fe20000000f00 */
[----:B------:R-:W-:Y:S01]  /*1ad0*/  IMAD.MOV.U32 R4, RZ, RZ, R49 ;  /* 0x000000ffff047224 */ /* 0x000fe200078e0031 */
[----:B------:R-:W-:Y:S02]  /*1ae0*/  MOV R46, 0x1b00 ;  /* 0x00001b00002e7802 */ /* 0x000fe40000000f00 */
[----:B------:R-:W-:Y:S05]  /*1af0*/  CALL.REL.NOINC `($__internal_17_$__cuda_sm3x_div_rn_noftz_f32_slowpath) ;  /* 0x00000be000007944 */ /* 0x000fea0003c00000 */
[----:B0-----:R-:W-:Y:S02]  /*1b00*/  MOV R44, R3 ;  /* 0x00000003002c7202 */ /* 0x001fe40000000f00 */
.L_x_686:
[----:B------:R-:W-:Y:S05]  /*1b10*/  BSYNC B5 ;  /* 0x0000000000057941 */ /* 0x000fea0003800000 */
.L_x_685:
[----:B------:R-:W-:Y:S01]  /*1b20*/  FMUL R48, R48, R45 ;  /* 0x0000002d30307220 */ /* 0x000fe20000400000 */
[----:B------:R-:W-:Y:S03]  /*1b30*/  BSSY B3, `(.L_x_687) ;  /* 0x0000017000037945 */ /* 0x000fe60003800000 */
[----:B------:R-:W-:-:S04]  /*1b40*/  FFMA R48, R43, R14, R48 ;  /* 0x0000000e2b307223 */ /* 0x000fc80000000030 */
[----:B------:R-:W-:-:S04]  /*1b50*/  FFMA R47, R47, R44, R48 ;  /* 0x0000002c2f2f7223 */ /* 0x000fc80000000030 */
[C---:B------:R-:W-:Y:S01]  /*1b60*/  FFMA R0, R47.reuse, -R45, R34 ;  /* 0x8000002d2f007223 */ /* 0x040fe20000000022 */
[C---:B------:R-:W-:Y:S01]  /*1b70*/  FFMA R2, R47.reuse, -R14, R33 ;  /* 0x8000000e2f027223 */ /* 0x040fe20000000021 */
[C---:B------:R-:W-:Y:S01]  /*1b80*/  FFMA R3, R47.reuse, -R44, R35 ;  /* 0x8000002c2f037223 */ /* 0x040fe20000000023 */
[----:B------:R-:W-:Y:S01]  /*1b90*/  FSETP.GEU.AND P2, PT, |R47|, c[0x0][0x2a4], PT ;  /* 0x0000a9002f007a0b */ /* 0x000fe20003f4e200 */
[----:B------:R-:W-:-:S04]  /*1ba0*/  FMUL R5, R0, R0 ;  /* 0x0000000000057220 */ /* 0x000fc80000400000 */
[----:B------:R-:W-:-:S04]  /*1bb0*/  FFMA R4, R2, R2, R5 ;  /* 0x0000000202047223 */ /* 0x000fc80000000005 */
[----:B------:R-:W-:-:S04]  /*1bc0*/  FFMA R4, R3, R3, R4 ;  /* 0x0000000303047223 */ /* 0x000fc80000000004 */
[----:B------:R0:W1:Y:S01]  /*1bd0*/  MUFU.RSQ R5, R4 ;  /* 0x0000000400057308 */ /* 0x0000620000001400 */
[----:B------:R-:W-:-:S04]  /*1be0*/  IADD3 R43, R4, -0xd000000, RZ ;  /* 0xf3000000042b7810 */ /* 0x000fc80007ffe0ff */
[----:B------:R-:W-:Y:S02]  /*1bf0*/  ISETP.GT.U32.AND P3, PT, R43, 0x727fffff, PT ;  /* 0x727fffff2b00780c */ /* 0x000fe40003f64070 */
[----:B------:R-:W-:-:S11]  /*1c00*/  FSEL R43, R18, c[0x0][0x2a8], P2 ;  /* 0x0000aa00122b7a08 */ /* 0x000fd60001000000 */
[----:B------:R-:W-:Y:S05]  /*1c10*/  @!P3 BRA `(.L_x_688) ;  /* 0x000000400000b947 */ /* 0x000fea0003800000 */
[----:B01----:R-:W-:Y:S02]  /*1c20*/  MOV R51, 0x1c40 ;  /* 0x00001c4000337802 */ /* 0x003fe40000000f00 */
[----:B------:R-:W-:Y:S05]  /*1c30*/  CALL.REL.NOINC `($__internal_16_$__cuda_sm20_sqrt_rn_f32_slowpath) ;  /* 0x0000093000007944 */ /* 0x000fea0003c00000 */
[----:B------:R-:W-:Y:S01]  /*1c40*/  IMAD.MOV.U32 R47, RZ, RZ, R49 ;  /* 0x000000ffff2f7224 */ /* 0x000fe200078e0031 */
[----:B------:R-:W-:Y:S05]  /*1c50*/  BRA `(.L_x_689) ;  /* 0x0000004000007947 */ /* 0x000fea0003800000 */
.L_x_688:
[----:B01----:R-:W-:Y:S01]  /*1c60*/  FMUL.FTZ R47, R4, R5 ;  /* 0x00000005042f7220 */ /* 0x003fe20000410000 */
[----:B------:R-:W-:-:S03]  /*1c70*/  FMUL.FTZ R5, R5, 0.5 ;  /* 0x3f00000005057820 */ /* 0x000fc60000410000 */
[----:B------:R-:W-:-:S04]  /*1c80*/  FFMA R4, -R47, R47, R4 ;  /* 0x0000002f2f047223 */ /* 0x000fc80000000104 */
[----:B------:R-:W-:Y:S02]  /*1c90*/  FFMA R47, R4, R5, R47 ;  /* 0x00000005042f7223 */ /* 0x000fe4000000002f */
.L_x_689:
[----:B------:R-:W-:Y:S05]  /*1ca0*/  BSYNC B3 ;  /* 0x0000000000037941 */ /* 0x000fea0003800000 */
.L_x_687:
[----:B------:R-:W-:Y:S01]  /*1cb0*/  FSETP.GT.AND P2, PT, R47, RZ, PT ;  /* 0x000000ff2f00720b */ /* 0x000fe20003f44000 */
[----:B------:R-:W-:Y:S01]  /*1cc0*/  BSSY B5, `(.L_x_690) ;  /* 0x0000030000057945 */ /* 0x000fe20003800000 */
[----:B------:R-:W-:Y:S01]  /*1cd0*/  MOV R4, RZ ;  /* 0x000000ff00047202 */ /* 0x000fe20000000f00 */
        /* <DEDUP_REMOVED lines=12> */
[----:B------:R-:W-:Y:S02]  /*1da0*/  MOV R46, 0x1dc0 ;  /* 0x00001dc0002e7802 */ /* 0x000fe40000000f00 */
[----:B------:R-:W-:Y:S05]  /*1db0*/  CALL.REL.NOINC `($__internal_17_$__cuda_sm3x_div_rn_noftz_f32_slowpath) ;  /* 0x0000092000007944 */ /* 0x000fea0003c00000 */
[----:B0-----:R-:W-:Y:S02]  /*1dc0*/  MOV R48, R3 ;  /* 0x0000000300307202 */ /* 0x001fe40000000f00 */
.L_x_693:
[----:B------:R-:W-:Y:S05]  /*1dd0*/  BSYNC B6 ;  /* 0x0000000000067941 */ /* 0x000fea0003800000 */
.L_x_692:
        /* <DEDUP_REMOVED lines=14> */
.L_x_695:
[----:B------:R-:W-:Y:S05]  /*1ec0*/  BSYNC B6 ;  /* 0x0000000000067941 */ /* 0x000fea0003800000 */
.L_x_694:
        /* <DEDUP_REMOVED lines=14> */
.L_x_696:
[----:B------:R-:W-:Y:S05]  /*1fb0*/  BSYNC B6 ;  /* 0x0000000000067941 */ /* 0x000fea0003800000 */
.L_x_691:
[----:B------:R-:W-:Y:S05]  /*1fc0*/  BSYNC B5 ;  /* 0x0000000000057941 */ /* 0x000fea0003800000 */
.L_x_690:
[----:B------:R-:W-:Y:S01]  /*1fd0*/  FADD R47, RZ, -R47 ;  /* 0x8000002fff2f7221 */ /* 0x000fe20000000000 */
[----:B------:R-:W-:Y:S01]  /*1fe0*/  FADD R15, R32, R15 ;  /* 0x0000000f200f7221 */ /* 0x000fe20000000000 */
[C---:B------:R-:W-:Y:S01]  /*1ff0*/  FMUL R0, R50.reuse, R43 ;  /* 0x0000002b32007220 */ /* 0x040fe20000400000 */
[----:B------:R-:W-:Y:S01]  /*2000*/  FMUL R14, R50, R14 ;  /* 0x0000000e320e7220 */ /* 0x000fe20000400000 */
[----:B------:R-:W-:Y:S01]  /*2010*/  FMUL R47, R47, c[0x0][0x2b4] ;  /* 0x0000ad002f2f7a20 */ /* 0x000fe20000400000 */
[----:B------:R-:W0:Y:S01]  /*2020*/  MUFU.RCP R2, R15 ;  /* 0x0000000f00027308 */ /* 0x000e220000001000 */
[----:B------:R-:W-:Y:S03]  /*2030*/  BSSY B5, `(.L_x_697) ;  /* 0x0000013000057945 */ /* 0x000fe60003800000 */
[----:B------:R-:W-:-:S04]  /*2040*/  FSETP.GT.AND P2, PT, R0, R47, PT ;  /* 0x0000002f0000720b */ /* 0x000fc80003f44000 */
[----:B------:R-:W-:Y:S01]  /*2050*/  FSEL R47, R0, R47, P2 ;  /* 0x0000002f002f7208 */ /* 0x000fe20001000000 */
[----:B------:R-:W-:-:S04]  /*2060*/  FMUL R0, R50, R45 ;  /* 0x0000002d32007220 */ /* 0x000fc80000400000 */
[C---:B------:R-:W-:Y:S01]  /*2070*/  FFMA R3, R47.reuse, R4, -R14 ;  /* 0x000000042f037223 */ /* 0x040fe2000000080e */
[----:B------:R-:W-:Y:S01]  /*2080*/  FFMA R0, R47, R49, -R0 ;  /* 0x000000312f007223 */ /* 0x000fe20000000800 */
[----:B0-----:R-:W-:Y:S02]  /*2090*/  FFMA R5, -R15, R2, 1 ;  /* 0x3f8000000f057423 */ /* 0x001fe40000000102 */
[----:B------:R-:W0:Y:S02]  /*20a0*/  FCHK P2, R3, R15 ;  /* 0x0000000f03007302 */ /* 0x000e240000040000 */
[----:B------:R-:W-:Y:S01]  /*20b0*/  FFMA R14, R2, R5, R2 ;  /* 0x00000005020e7223 */ /* 0x000fe20000000002 */
[----:B------:R-:W-:-:S03]  /*20c0*/  FMUL R5, R50, R44 ;  /* 0x0000002c32057220 */ /* 0x000fc60000400000 */
[----:B------:R-:W-:Y:S01]  /*20d0*/  FFMA R51, R3, R14, RZ ;  /* 0x0000000e03337223 */ /* 0x000fe200000000ff */
[----:B------:R-:W-:-:S03]  /*20e0*/  FFMA R2, R47, R48, -R5 ;  /* 0x000000302f027223 */ /* 0x000fc60000000805 */
[----:B------:R-:W-:-:S04]  /*20f0*/  FFMA R4, -R15, R51, R3 ;  /* 0x000000330f047223 */ /* 0x000fc80000000103 */
[----:B------:R-:W-:Y:S01]  /*2100*/  FFMA R14, R14, R4, R51 ;  /* 0x000000040e0e7223 */ /* 0x000fe20000000033 */
[----:B0-----:R-:W-:Y:S05]  /*2110*/  @!P2 BRA `(.L_x_698) ;  /* 0x000000400000a947 */ /* 0x001fea0003800000 */
[----:B------:R-:W-:Y:S01]  /*2120*/  IMAD.MOV.U32 R4, RZ, RZ, R15 ;  /* 0x000000ffff047224 */ /* 0x000fe200078e000f */
[----:B------:R-:W-:Y:S02]  /*2130*/  MOV R46, 0x2150 ;  /* 0x00002150002e7802 */ /* 0x000fe40000000f00 */
[----:B------:R-:W-:Y:S05]  /*2140*/  CALL.REL.NOINC `($__internal_17_$__cuda_sm3x_div_rn_noftz_f32_slowpath) ;  /* 0x0000059000007944 */ /* 0x000fea0003c00000 */
[----:B0-----:R-:W-:Y:S02]  /*2150*/  MOV R14, R3 ;  /* 0x00000003000e7202 */ /* 0x001fe40000000f00 */
.L_x_698:
[----:B------:R-:W-:Y:S05]  /*2160*/  BSYNC B5 ;  /* 0x0000000000057941 */ /* 0x000fea0003800000 */
.L_x_697:
        /* <DEDUP_REMOVED lines=12> */
[----:B------:R-:W-:Y:S05]  /*2230*/  CALL.REL.NOINC `($__internal_17_$__cuda_sm3x_div_rn_noftz_f32_slowpath) ;  /* 0x000004a000007944 */ /* 0x000fea0003c00000 */
[----:B0-----:R-:W-:Y:S02]  /*2240*/  IMAD.MOV.U32 R45, RZ, RZ, R3 ;  /* 0x000000ffff2d7224 */ /* 0x001fe400078e0003 */
.L_x_700:
[----:B------:R-:W-:Y:S05]  /*2250*/  BSYNC B5 ;  /* 0x0000000000057941 */ /* 0x000fea0003800000 */
.L_x_699:
        /* <DEDUP_REMOVED lines=12> */
[----:B------:R-:W-:Y:S05]  /*2320*/  CALL.REL.NOINC `($__internal_17_$__cuda_sm3x_div_rn_noftz_f32_slowpath) ;  /* 0x000003b000007944 */ /* 0x000fea0003c00000 */
[----:B0-----:R-:W-:Y:S02]  /*2330*/  MOV R0, R3 ;  /* 0x0000000300007202 */ /* 0x001fe40000000f00 */
.L_x_702:
[----:B------:R-:W-:Y:S05]  /*2340*/  BSYNC B5 ;  /* 0x0000000000057941 */ /* 0x000fea0003800000 */
.L_x_701:
[C---:B------:R-:W-:Y:S01]  /*2350*/  FFMA R46, R32.reuse, R14, R23 ;  /* 0x0000000e202e7223 */ /* 0x040fe20000000017 */
[C---:B------:R-:W-:Y:S01]  /*2360*/  FFMA R45, R32.reuse, R45, R22 ;  /* 0x0000002d202d7223 */ /* 0x040fe20000000016 */
[----:B------:R-:W-:Y:S02]  /*2370*/  FFMA R44, R32, R0, R21 ;  /* 0x00000000202c7223 */ /* 0x000fe40000000015 */
.L_x_680:
[----:B------:R-:W-:Y:S05]  /*2380*/  BSYNC B2 ;  /* 0x0000000000027941 */ /* 0x000fea0003800000 */
.L_x_679:
[----:B------:R-:W-:Y:S02]  /*2390*/  FSEL R15, R43, R18, P1 ;  /* 0x000000122b0f7208 */ /* 0x000fe40000800000 */
[----:B------:R-:W-:Y:S02]  /*23a0*/  FSEL R14, R44, R21, P1 ;  /* 0x000000152c0e7208 */ /* 0x000fe40000800000 */
[----:B------:R-:W-:Y:S02]  /*23b0*/  FSEL R49, R45, R22, P1 ;  /* 0x000000162d317208 */ /* 0x000fe40000800000 */
[----:B------:R-:W-:-:S02]  /*23c0*/  FSEL R0, R46, R23, P1 ;  /* 0x000000172e007208 */ /* 0x000fc40000800000 */
.L_x_675:
[----:B------:R-:W-:Y:S05]  /*23d0*/  BSYNC B1 ;  /* 0x0000000000017941 */ /* 0x000fea0003800000 */
.L_x_674:
[----:B------:R-:W-:Y:S02]  /*23e0*/  FSEL R18, R15, R18, P0 ;  /* 0x000000120f127208 */ /* 0x000fe40000000000 */
[----:B------:R-:W-:-:S02]  /*23f0*/  FSEL R21, R14, R21, P0 ;  /* 0x000000150e157208 */ /* 0x000fc40000000000 */
[----:B------:R-:W-:Y:S02]  /*2400*/  FSEL R22, R49, R22, P0 ;  /* 0x0000001631167208 */ /* 0x000fe40000000000 */
[----:B------:R-:W-:Y:S02]  /*2410*/  FSEL R23, R0, R23, P0 ;  /* 0x0000001700177208 */ /* 0x000fe40000000000 */
[----:B------:R-:W-:Y:S01]  /*2420*/  IADD3 R37, R37, 0x1, RZ ;  /* 0x0000000125257810 */ /* 0x000fe20007ffe0ff */
[----:B------:R-:W-:Y:S05]  /*2430*/  BRA `(.L_x_703) ;  /* 0xffffe92000007947 */ /* 0x000fea000383ffff */
.L_x_672:
[----:B------:R-:W-:Y:S05]  /*2440*/  BSYNC B0 ;  /* 0x0000000000007941 */ /* 0x000fea0003800000 */
.L_x_668:
[----:B------:R-:W-:Y:S01]  /*2450*/  IADD3 R16, P0, R16, UR6, RZ ;  /* 0x0000000610107c10 */ /* 0x000fe2000ff1e0ff */
[----:B------:R-:W-:Y:S01]  /*2460*/  IMAD R20, R20, c[0x0][0x2e0], RZ ;  /* 0x0000b80014147a24 */ /* 0x000fe200078e02ff */
[----:B------:R-:W-:Y:S01]  /*2470*/  FMUL R23, R23, c[0x0][0x2b8] ;  /* 0x0000ae0017177a20 */ /* 0x000fe20000400000 */
[----:B------:R-:W-:Y:S01]  /*2480*/  IMAD.MOV.U32 R2, RZ, RZ, c[0x0][0x2e0] ;  /* 0x0000b800ff027624 */ /* 0x000fe200078e00ff */
[----:B------:R-:W-:Y:S01]  /*2490*/  IADD3.X R17, R17, UR4, RZ, P0, !PT ;  /* 0x0000000411117c10 */ /* 0x000fe200087fe4ff */
[C---:B------:R-:W-:Y:S01]  /*24a0*/  IMAD R5, R19.reuse, UR12, R20 ;  /* 0x0000000c13057c24 */ /* 0x040fe2000f8e0214 */
[----:B------:R-:W-:Y:S01]  /*24b0*/  ISETP.GE.U32.AND P0, PT, R16, c[0x0][0x178], PT ;  /* 0x00005e0010007a0c */ /* 0x000fe20003f06070 */
[----:B------:R-:W-:Y:S01]  /*24c0*/  IMAD.WIDE.U32 R2, R19, R2, c[0x0][0x2c0] ;  /* 0x0000b00013027625 */ /* 0x000fe200078e0002 */
[----:B------:R-:W-:-:S02]  /*24d0*/  FMUL R21, R21, c[0x0][0x2b8] ;  /* 0x0000ae0015157a20 */ /* 0x000fc40000400000 */
[----:B------:R-:W-:Y:S02]  /*24e0*/  ISETP.GE.U32.AND.EX P0, PT, R17, c[0x0][0x17c], PT, P0 ;  /* 0x00005f0011007a0c */ /* 0x000fe40003f06100 */
[----:B------:R-:W-:Y:S01]  /*24f0*/  IADD3 R3, R3, R5, RZ ;  /* 0x0000000503037210 */ /* 0x000fe20007ffe0ff */
[----:B------:R-:W-:-:S04]  /*2500*/  FMUL R5, R22, c[0x0][0x2b8] ;  /* 0x0000ae0016057a20 */ /* 0x000fc80000400000 */
[----:B------:R0:W-:Y:S04]  /*2510*/  RED.E.ADD.F32.FTZ.RN.STRONG.GPU [R2.64], R23 ;  /* 0x000000170200798e */ /* 0x0001e8000c10e790 */
[----:B------:R0:W-:Y:S04]  /*2520*/  RED.E.ADD.F32.FTZ.RN.STRONG.GPU [R2.64+0x4], R5 ;  /* 0x000004050200798e */ /* 0x0001e8000c10e790 */
[----:B------:R0:W-:Y:S01]  /*2530*/  RED.E.ADD.F32.FTZ.RN.STRONG.GPU [R2.64+0x8], R21 ;  /* 0x000008150200798e */ /* 0x0001e2000c10e790 */
[----:B------:R-:W-:Y:S01]  /*2540*/  @P0 CALL.REL.NOINC `(.L_x_704) ;  /* 0x0000001000000944 */ /* 0x000fe20003c00000 */
[----:B------:R-:W-:Y:S05]  /*2550*/  BRA `(.L_x_705) ;  /* 0xffffdc5000007947 */ /* 0x000fea000383ffff */
.L_x_704:
[----:B------:R-:W-:Y:S05]  /*2560*/  EXIT ;  /* 0x000000000000794d */ /* 0x000fea0003800000 */
        .weak           $__internal_16_$__cuda_sm20_sqrt_rn_f32_slowpath
        .type           $__internal_16_$__cuda_sm20_sqrt_rn_f32_slowpath,@function
        .size           $__internal_16_$__cuda_sm20_sqrt_rn_f32_slowpath,($__internal_17_$__cuda_sm3x_div_rn_noftz_f32_slowpath - $__internal_16_$__cuda_sm20_sqrt_rn_f32_slowpath)
$__internal_16_$__cuda_sm20_sqrt_rn_f32_slowpath:
[----:B------:R-:W-:-:S13]  /*2570*/  LOP3.LUT P2, RZ, R4, 0x7fffffff, RZ, 0xc0, !PT ;  /* 0x7fffffff04ff7812 */ /* 0x000fda000784c0ff */
[----:B------:R-:W-:Y:S01]  /*2580*/  @!P2 IMAD.MOV.U32 R5, RZ, RZ, R4 ;  /* 0x000000ffff05a224 */ /* 0x000fe200078e0004 */
        /* <DEDUP_REMOVED lines=15> */
[----:B------:R-:W-:-:S03]  /*2680*/  @!P2 IMAD.MOV.U32 R5, RZ, RZ, R4 ;  /* 0x000000ffff05a224 */ /* 0x000fc600078e0004 */
[----:B------:R-:W-:-:S05]  /*2690*/  @P2 FMUL.FTZ R5, R52, 2.3283064365386962891e-10 ;  /* 0x2f80000034052820 */ /* 0x000fca0000410000 */
.L_x_706:
[----:B------:R-:W-:Y:S01]  /*26a0*/  MOV R49, R5 ;  /* 0x0000000500317202 */ /* 0x000fe20000000f00 */
[----:B------:R-:W-:Y:S01]  /*26b0*/  IMAD.MOV.U32 R4, RZ, RZ, R51 ;  /* 0x000000ffff047224 */ /* 0x000fe200078e0033 */
[----:B------:R-:W-:-:S04]  /*26c0*/  MOV R5, 0x0 ;  /* 0x0000000000057802 */ /* 0x000fc80000000f00 */
[----:B------:R-:W-:Y:S05]  /*26d0*/  RET.REL.NODEC R4 `(my_solve_particle_particle_contacts_cuda_kernel_forward) ;  /* 0xffffd92004007950 */ /* 0x000fea0003c3ffff */
        .weak           $__internal_17_$__cuda_sm3x_div_rn_noftz_f32_slowpath
        .type           $__internal_17_$__cuda_sm3x_div_rn_noftz_f32_slowpath,@function
        .size           $__internal_17_$__cuda_sm3x_div_rn_noftz_f32_slowpath,(.L_x_1258 - $__internal_17_$__cuda_sm3x_div_rn_noftz_f32_slowpath)
$__internal_17_$__cuda_sm3x_div_rn_noftz_f32_slowpath:
        /* <DEDUP_REMOVED lines=9> */
[----:B------:R-:W-:Y:S01]  /*2770*/  @!P2 IMAD.MOV.U32 R5, RZ, RZ, RZ ;  /* 0x000000ffff05a224 */ /* 0x000fe200078e00ff */
        /* <DEDUP_REMOVED lines=20> */
[----:B------:R-:W-:Y:S01]  /*28c0*/  @!P2 IMAD.MOV.U32 R5, RZ, RZ, -0x40 ;  /* 0xffffffc0ff05a424 */ /* 0x000fe200078e00ff */
[----:B------:R-:W-:Y:S01]  /*28d0*/  @!P2 FFMA R3, R3, 1.84467440737095516160e+19, RZ ;  /* 0x5f8000000303a823 */ /* 0x000fe200000000ff */
[----:B------:R-:W-:-:S03]  /*28e0*/  @!P3 FFMA R4, R4, 1.84467440737095516160e+19, RZ ;  /* 0x5f8000000404b823 */ /* 0x000fc600000000ff */
[----:B------:R-:W-:Y:S02]  /*28f0*/  @!P3 IADD3 R5, R5, 0x40, RZ ;  /* 0x000000400505b810 */ /* 0x000fe40007ffe0ff */
.L_x_708:
[----:B------:R-:W-:Y:S01]  /*2900*/  LEA R53, R51, 0xc0800000, 0x17 ;  /* 0xc080000033357811 */ /* 0x000fe200078eb8ff */
[----:B------:R-:W-:Y:S01]  /*2910*/  BSSY B4, `(.L_x_713) ;  /* 0x0000036000047945 */ /* 0x000fe20003800000 */
[----:B------:R-:W-:Y:S02]  /*2920*/  IADD3 R52, R52, -0x7f, RZ ;  /* 0xffffff8134347810 */ /* 0x000fe40007ffe0ff */
[----:B------:R-:W-:Y:S02]  /*2930*/  IADD3 R53, -R53, R4, RZ ;  /* 0x0000000435357210 */ /* 0x000fe40007ffe1ff */
[C---:B------:R-:W-:Y:S01]  /*2940*/  IADD3 R54, R52.reuse, 0x7f, -R51 ;  /* 0x0000007f34367810 */ /* 0x040fe20007ffe833 */
[----:B------:R-:W-:Y:S01]  /*2950*/  IMAD R3, R52, -0x800000, R3 ;  /* 0xff80000034037824 */ /* 0x000fe200078e0203 */
[----:B------:R-:W0:Y:S01]  /*2960*/  MUFU.RCP R55, R53 ;  /* 0x0000003500377308 */ /* 0x000e220000001000 */
[----:B------:R-:W-:Y:S02]  /*2970*/  FADD.FTZ R4, -R53, -RZ ;  /* 0x800000ff35047221 */ /* 0x000fe40000010100 */
[----:B------:R-:W-:-:S02]  /*2980*/  IMAD.IADD R54, R54, 0x1, R5 ;  /* 0x0000000136367824 */ /* 0x000fc400078e0205 */
        /* <DEDUP_REMOVED lines=20> */
[CCC-:B------:R-:W-:Y:S01]  /*2ad0*/  FFMA.RP R51, R52.reuse, R56.reuse, R5.reuse ;  /* 0x0000003834337223 */ /* 0x1c0fe20000008005 */
[CCC-:B------:R-:W-:Y:S01]  /*2ae0*/  FFMA.RM R54, R52.reuse, R56.reuse, R5.reuse ;  /* 0x0000003834367223 */ /* 0x1c0fe20000004005 */
[----:B------:R-:W-:Y:S01]  /*2af0*/  FFMA.RZ R5, R52, R56, R5 ;  /* 0x0000003834057223 */ /* 0x000fe2000000c005 */
[C---:B------:R-:W-:Y:S02]  /*2b00*/  IADD3 R52, R4.reuse, 0x20, RZ ;  /* 0x0000002004347810 */ /* 0x040fe40007ffe0ff */
[C---:B------:R-:W-:Y:S02]  /*2b10*/  ISETP.NE.AND P4, PT, R4.reuse, RZ, PT ;  /* 0x000000ff0400720c */ /* 0x040fe40003f85270 */
[----:B------:R-:W-:Y:S02]  /*2b20*/  LOP3.LUT R5, R5, 0x7fffff, RZ, 0xc0, !PT ;  /* 0x007fffff05057812 */ /* 0x000fe400078ec0ff */
[----:B------:R-:W-:Y:S01]  /*2b30*/  ISETP.NE.AND P3, PT, R4, RZ, PT ;  /* 0x000000ff0400720c */ /* 0x000fe20003f65270 */
[----:B------:R-:W-:Y:S01]  /*2b40*/  IMAD.MOV R4, RZ, RZ, -R4 ;  /* 0x000000ffff047224 */ /* 0x000fe200078e0a04 */
[----:B------:R-:W-:-:S02]  /*2b50*/  LOP3.LUT R5, R5, 0x800000, RZ, 0xfc, !PT ;  /* 0x0080000005057812 */ /* 0x000fc400078efcff */
[----:B------:R-:W-:Y:S02]  /*2b60*/  FSETP.NEU.FTZ.AND P2, PT, R51, R54, PT ;  /* 0x000000363300720b */ /* 0x000fe40003f5d000 */
[----:B------:R-:W-:Y:S02]  /*2b70*/  SHF.L.U32 R52, R5, R52, RZ ;  /* 0x0000003405347219 */ /* 0x000fe400000006ff */
        /* <DEDUP_REMOVED lines=11> */
.L_x_715:
[----:B------:R-:W-:-:S04]  /*2c30*/  LOP3.LUT R3, R3, 0x80000000, RZ, 0xc0, !PT ;  /* 0x8000000003037812 */ /* 0x000fc800078ec0ff */
[----:B------:R-:W-:Y:S01]  /*2c40*/  LOP3.LUT R3, R3, 0x7f800000, RZ, 0xfc, !PT ;  /* 0x7f80000003037812 */ /* 0x000fe200078efcff */
[----:B------:R-:W-:Y:S05]  /*2c50*/  BRA `(.L_x_716) ;  /* 0x0000001000007947 */ /* 0x000fea0003800000 */
.L_x_714:
[----:B------:R-:W-:Y:S02]  /*2c60*/  IMAD R3, R54, 0x800000, R3 ;  /* 0x0080000036037824 */ /* 0x000fe400078e0203 */
.L_x_716:
[----:B------:R-:W-:Y:S05]  /*2c70*/  BSYNC B4 ;  /* 0x0000000000047941 */ /* 0x000fea0003800000 */
.L_x_713:
[----:B------:R-:W-:Y:S05]  /*2c80*/  BRA `(.L_x_717) ;  /* 0x0000008000007947 */ /* 0x000fea0003800000 */
.L_x_712:
[----:B------:R-:W-:-:S04]  /*2c90*/  LOP3.LUT R3, R4, 0x80000000, R3, 0x48, !PT ;  /* 0x8000000004037812 */ /* 0x000fc800078e4803 */
[----:B------:R-:W-:Y:S01]  /*2ca0*/  LOP3.LUT R3, R3, 0x7f800000, RZ, 0xfc, !PT ;  /* 0x7f80000003037812 */ /* 0x000fe200078efcff */
[----:B------:R-:W-:Y:S05]  /*2cb0*/  BRA `(.L_x_717) ;  /* 0x0000005000007947 */ /* 0x000fea0003800000 */
.L_x_711:
[----:B------:R-:W-:Y:S01]  /*2cc0*/  LOP3.LUT R3, R4, 0x80000000, R3, 0x48, !PT ;  /* 0x8000000004037812 */ /* 0x000fe200078e4803 */
[----:B------:R-:W-:Y:S05]  /*2cd0*/  BRA `(.L_x_717) ;  /* 0x0000003000007947 */ /* 0x000fea0003800000 */
.L_x_710:
[----:B------:R-:W0:Y:S01]  /*2ce0*/  MUFU.RSQ R3, -QNAN ;  /* 0xffc0000000037908 */ /* 0x000e220000001400 */
[----:B------:R-:W-:Y:S05]  /*2cf0*/  BRA `(.L_x_717) ;  /* 0x0000001000007947 */ /* 0x000fea0003800000 */
.L_x_709:
[----:B------:R-:W-:Y:S02]  /*2d00*/  FADD.FTZ R3, R3, R4 ;  /* 0x0000000403037221 */ /* 0x000fe40000010000 */
.L_x_717:
[----:B------:R-:W-:Y:S05]  /*2d10*/  BSYNC B3 ;  /* 0x0000000000037941 */ /* 0x000fea0003800000 */
.L_x_707:
[----:B------:R-:W-:Y:S01]  /*2d20*/  MOV R4, R46 ;  /* 0x0000002e00047202 */ /* 0x000fe20000000f00 */
[----:B------:R-:W-:-:S04]  /*2d30*/  IMAD.MOV.U32 R5, RZ, RZ, 0x0 ;  /* 0x00000000ff057424 */ /* 0x000fc800078e00ff */
[----:B------:R-:W-:Y:S05]  /*2d40*/  RET.REL.NODEC R4 `(my_solve_particle_particle_contacts_cuda_kernel_forward) ;  /* 0xffffd2b004007950 */ /* 0x000fea0003c3ffff */
.L_x_718:
        /* <DEDUP_REMOVED lines=11> */
.L_x_1258:


//--------------------- .text.my_solve_particle_ground_contacts_cuda_kernel_backward --------------------------
	.section	.text.my_solve_particle_ground_contacts_cuda_kernel_backward,"ax",@progbits
	.sectioninfo	@"SHI_REGISTERS=56"
	.align	128
        .global         my_solve_particle_ground_contacts_cuda_kernel_backward
        .type           my_solve_particle_ground_contacts_cuda_kernel_backward,@function
        .size           my_solve_particle_ground_contacts_cuda_kernel_backward,(.L_x_1261 - my_solve_particle_ground_contacts_cuda_kernel_backward)
        .other          my_solve_particle_ground_contacts_cuda_kernel_backward,@"STO_CUDA_ENTRY STV_DEFAULT"
my_solve_particle_ground_contacts_cuda_kernel_backward:
.text.my_solve_particle_ground_contacts_cuda_kernel_backward:
        /* <DEDUP_REMOVED lines=9> */
[----:B------:R-:W-:Y:S01]  /*0090*/  BSSY B3, `(.L_x_719) ;  /* 0x0000299000037945 */ /* 0x000fe20003800000 */
[----:B------:R-:W-:Y:S01]  /*00a0*/  ULDC.64 UR8, c[0x0][0x2b8] ;  /* 0x0000ae0000087ab9 */ /* 0x000fe20000000a00 */
[----:B------:R-:W-:Y:S01]  /*00b0*/  MOV R40, R38 ;  /* 0x0000002600287202 */ /* 0x000fe20000000f00 */
[----:B------:R-:W-:Y:S02]  /*00c0*/  ULDC.64 UR4, c[0x0][0x2b0] ;  /* 0x0000ac0000047ab9 */ /* 0x000fe40000000a00 */
[----:B------:R-:W-:Y:S02]  /*00d0*/  USHF.R.S32.HI UR14, URZ, 0x1f, UR20 ;  /* 0x0000001f3f0e7899 */ /* 0x000fe40008011414 */
[----:B------:R-:W-:Y:S02]  /*00e0*/  UIADD3 UR23, UP2, UR20, UR8, URZ ;  /* 0x0000000814177290 */ /* 0x000fe4000ff5e03f */
[----:B------:R-:W-:-:S02]  /*00f0*/  UIADD3 UR27, UP0, UR20, UR4, URZ ;  /* 0x00000004141b7290 */ /* 0x000fc4000ff1e03f */
[----:B------:R-:W-:Y:S02]  /*0100*/  ULDC UR19, c[0x0][0x478] ;  /* 0x00011e0000137ab9 */ /* 0x000fe40000000800 */
[----:B------:R-:W-:Y:S02]  /*0110*/  ULDC.64 UR6, c[0x0][0x458] ;  /* 0x0001160000067ab9 */ /* 0x000fe40000000a00 */
[----:B------:R-:W-:Y:S02]  /*0120*/  UIADD3 UR25, UP1, UR19, UR6, URZ ;  /* 0x0000000613197290 */ /* 0x000fe4000ff3e03f */
[----:B------:R-:W-:Y:S02]  /*0130*/  UIADD3.X UR24, UR14, UR9, URZ, UP2, !UPT ;  /* 0x000000090e187290 */ /* 0x000fe400097fe43f */
[----:B------:R-:W-:Y:S02]  /*0140*/  UMOV UR10, 0x3 ;  /* 0x00000003000a7882 */ /* 0x000fe40000000000 */
[----:B------:R-:W-:-:S02]  /*0150*/  ULDC.64 UR12, c[0x0][0x458] ;  /* 0x00011600000c7ab9 */ /* 0x000fc40000000a00 */
[----:B------:R-:W-:Y:S02]  /*0160*/  ULDC UR33, c[0x0][0x2d0] ;  /* 0x0000b40000217ab9 */ /* 0x000fe40000000800 */
[----:B------:R-:W-:Y:S02]  /*0170*/  UIADD3.X UR28, UR14, UR5, URZ, UP0, !UPT ;  /* 0x000000050e1c7290 */ /* 0x000fe400087fe43f */
[----:B------:R-:W-:Y:S02]  /*0180*/  ULDC.64 UR8, c[0x0][0x2b8] ;  /* 0x0000ae0000087ab9 */ /* 0x000fe40000000a00 */
[----:B------:R-:W-:Y:S02]  /*0190*/  UMOV UR21, 0x2 ;  /* 0x0000000200157882 */ /* 0x000fe40000000000 */
[----:B------:R-:W-:Y:S02]  /*01a0*/  UIMAD.WIDE UR30, UR19, UR10, UR12 ;  /* 0x0000000a131e72a5 */ /* 0x000fe4000f8e020c */
[----:B------:R-:W-:-:S02]  /*01b0*/  UIADD3 UR34, UP0, UR27, UR33, URZ ;  /* 0x000000211b227290 */ /* 0x000fc4000ff1e03f */
[----:B------:R-:W-:Y:S02]  /*01c0*/  ULDC UR29, c[0x0][0x380] ;  /* 0x0000e000001d7ab9 */ /* 0x000fe40000000800 */
[----:B------:R-:W-:Y:S02]  /*01d0*/  UIMAD.WIDE UR10, UR20, UR10, UR8 ;  /* 0x0000000a140a72a5 */ /* 0x000fe4000f8e0208 */
[----:B------:R-:W-:Y:S02]  /*01e0*/  ULEA.HI.X.SX32 UR26, UR19, UR7, 0x1, UP1 ;  /* 0x00000007131a7291 */ /* 0x000fe400088f0e3f */
[----:B------:R-:W-:Y:S02]  /*01f0*/  ULDC UR22, c[0x0][0x310] ;  /* 0x0000c40000167ab9 */ /* 0x000fe40000000800 */
[----:B------:R-:W-:Y:S02]  /*0200*/  UIMAD.WIDE UR8, UR20, UR21, UR8 ;  /* 0x00000015140872a5 */ /* 0x000fe4000f8e0208 */
[----:B------:R-:W-:-:S02]  /*0210*/  ULDC UR6, c[0x0][0x0] ;  /* 0x0000000000067ab9 */ /* 0x000fc40000000800 */
[----:B------:R-:W-:Y:S02]  /*0220*/  ULDC UR7, c[0x0][0xc] ;  /* 0x0000030000077ab9 */ /* 0x000fe40000000800 */
[----:B------:R-:W-:Y:S02]  /*0230*/  UIMAD.WIDE UR12, UR19, UR21, UR12 ;  /* 0x00000015130c72a5 */ /* 0x000fe4000f8e020c */
[----:B------:R-:W-:Y:S02]  /*0240*/  USHF.R.S32.HI UR20, URZ, 0x1f, UR29 ;  /* 0x0000001f3f147899 */ /* 0x000fe4000801141d */
[----:B------:R-:W-:Y:S02]  /*0250*/  USHF.R.S32.HI UR19, URZ, 0x1f, UR22 ;  /* 0x0000001f3f137899 */ /* 0x000fe40008011416 */
[----:B------:R-:W-:Y:S02]  /*0260*/  UIADD3.X UR29, UR14, UR28, URZ, UP0, !UPT ;  /* 0x0000001c0e1d7290 */ /* 0x000fe400087fe43f */
[----:B------:R-:W-:-:S02]  /*0270*/  UIMAD.WIDE.U32 UR6, UR6, UR7, URZ ;  /* 0x00000007060672a5 */ /* 0x000fc4000f8e003f */
[----:B------:R-:W-:Y:S02]  /*0280*/  UIADD3 UR22, UP0, UR34, UR33, URZ ;  /* 0x0000002122167290 */ /* 0x000fe4000ff1e03f */
[----:B------:R-:W-:Y:S02]  /*0290*/  ULDC UR32, c[0x0][0x348] ;  /* 0x0000d20000207ab9 */ /* 0x000fe40000000800 */
[----:B------:R-:W-:Y:S02]  /*02a0*/  ULDC UR5, c[0x0][0x280] ;  /* 0x0000a00000057ab9 */ /* 0x000fe40000000800 */
[----:B------:R-:W-:Y:S02]  /*02b0*/  UMOV UR4, URZ ;  /* 0x0000003f00047c82 */ /* 0x000fe40008000000 */
        /* <DEDUP_REMOVED lines=10> */
[----:B------:R-:W-:Y:S02]  /*0360*/  UIADD3 UR4, UR7, UR4, URZ ;  /* 0x0000000407047290 */ /* 0x000fe4000fffe03f */
[----:B------:R-:W-:Y:S02]  /*0370*/  UIADD3.X UR14, UR14, UR29, URZ, UP0, !UPT ;  /* 0x0000001d0e0e7290 */ /* 0x000fe400087fe43f */
[----:B------:R-:W-:Y:S02]  /*0380*/  ULDC.64 UR32, c[0x0][0x118] ;  /* 0x0000460000207ab9 */ /* 0x000fe40000000a00 */
.L_x_778:
[----:B------:R-:W-:Y:S02]  /*0390*/  SHF.R.S32.HI R38, RZ, 0x1f, R40 ;  /* 0x0000001fff267819 */ /* 0x000fe40000011428 */
[----:B0-----:R-:W-:-:S03]  /*03a0*/  MOV R3, c[0x0][0x280] ;  /* 0x0000a00000037a02 */ /* 0x001fc60000000f00 */
[----:B------:R-:W-:Y:S02]  /*03b0*/  IMAD R5, R38, c[0x0][0x280], RZ ;  /* 0x0000a00026057a24 */ /* 0x000fe400078e02ff */
[----:B------:R-:W-:-:S04]  /*03c0*/  IMAD.WIDE.U32 R2, R40, R3, c[0x0][0x260] ;  /* 0x0000980028027625 */ /* 0x000fc800078e0003 */
[----:B------:R-:W-:-:S05]  /*03d0*/  IMAD R5, R40, UR5, R5 ;  /* 0x0000000528057c24 */ /* 0x000fca000f8e0205 */
[----:B------:R-:W-:-:S05]  /*03e0*/  IADD3 R3, R3, R5, RZ ;  /* 0x0000000503037210 */ /* 0x000fca0007ffe0ff */
[----:B------:R-:W2:Y:S01]  /*03f0*/  LDG.E R2, [R2.64] ;  /* 0x0000002002027981 */ /* 0x000ea2000c1e1900 */
[----:B------:R-:W-:Y:S01]  /*0400*/  YIELD ;  /* 0x0000000000007946 */ /* 0x000fe20003800000 */
[----:B------:R-:W-:Y:S01]  /*0410*/  BSSY B2, `(.L_x_720) ;  /* 0x000025a000027945 */ /* 0x000fe20003800000 */
[----:B--2---:R-:W-:-:S04]  /*0420*/  LOP3.LUT R0, R2, 0x1, RZ, 0xc0, !PT ;  /* 0x0000000102007812 */ /* 0x004fc800078ec0ff */
[----:B------:R-:W-:-:S13]  /*0430*/  ISETP.NE.U32.AND P0, PT, R0, 0x1, PT ;  /* 0x000000010000780c */ /* 0x000fda0003f05070 */
[----:B-1----:R-:W-:Y:S05]  /*0440*/  @P0 BRA `(.L_x_721) ;  /* 0x0000256000000947 */ /* 0x002fea0003800000 */
[----:B------:R-:W-:Y:S01]  /*0450*/  MOV R3, c[0x0][0x210] ;  /* 0x0000840000037a02 */ /* 0x000fe20000000f00 */
[----:B------:R-:W-:-:S03]  /*0460*/  IMAD R0, R38, c[0x0][0x210], RZ ;  /* 0x0000840026007a24 */ /* 0x000fc600078e02ff */
[----:B------:R-:W-:Y:S01]  /*0470*/  SHF.R.S32.HI R37, RZ, 0x1f, R3 ;  /* 0x0000001fff257819 */ /* 0x000fe20000011403 */
[----:B------:R-:W-:-:S04]  /*0480*/  IMAD.WIDE.U32 R2, R40, R3, c[0x0][0x1f0] ;  /* 0x00007c0028027625 */ /* 0x000fc800078e0003 */
[----:B------:R-:W-:-:S04]  /*0490*/  IMAD R5, R37, R40, R0 ;  /* 0x0000002825057224 */ /* 0x000fc800078e0200 */
[----:B------:R-:W-:-:S05]  /*04a0*/  IMAD.IADD R3, R3, 0x1, R5 ;  /* 0x0000000103037824 */ /* 0x000fca00078e0205 */
[----:B------:R-:W2:Y:S01]  /*04b0*/  LDG.E R10, [R2.64] ;  /* 0x00000020020a7981 */ /* 0x000ea2000c1e1900 */
[----:B------:R-:W-:Y:S01]  /*04c0*/  BSSY B1, `(.L_x_722) ;  /* 0x0000239000017945 */ /* 0x000fe20003800000 */
[----:B------:R-:W-:Y:S02]  /*04d0*/  MOV R13, RZ ;  /* 0x000000ff000d7202 */ /* 0x000fe40000000f00 */
[----:B--2---:R-:W-:-:S13]  /*04e0*/  FSETP.NEU.AND P0, PT, R10, RZ, PT ;  /* 0x000000ff0a00720b */ /* 0x004fda0003f0d000 */
[----:B------:R-:W-:Y:S05]  /*04f0*/  @!P0 BRA `(.L_x_723) ;  /* 0x0000235000008947 */ /* 0x000fea0003800000 */
[----:B------:R-:W-:Y:S01]  /*0500*/  MOV R9, c[0x0][0x1a0] ;  /* 0x0000680000097a02 */ /* 0x000fe20000000f00 */
[----:B------:R-:W-:Y:S01]  /*0510*/  IMAD R0, R38, c[0x0][0x1a0], RZ ;  /* 0x0000680026007a24 */ /* 0x000fe200078e02ff */
[----:B------:R-:W-:Y:S02]  /*0520*/  MOV R5, UR28 ;  /* 0x0000001c00057c02 */ /* 0x000fe40008000f00 */
[----:B------:R-:W-:Y:S01]  /*0530*/  SHF.R.S32.HI R35, RZ, 0x1f, R9 ;  /* 0x0000001fff237819 */ /* 0x000fe20000011409 */
[----:B------:R-:W-:Y:S01]  /*0540*/  IMAD.WIDE.U32 R8, R40, R9, c[0x0][0x180] ;  /* 0x0000600028087625 */ /* 0x000fe200078e0009 */
[----:B------:R-:W-:Y:S02]  /*0550*/  MOV R4, UR27 ;  /* 0x0000001b00047c02 */ /* 0x000fe40008000f00 */
[----:B------:R-:W-:Y:S01]  /*0560*/  MOV R2, c[0x0][0x2b0] ;  /* 0x0000ac0000027a02 */ /* 0x000fe20000000f00 */
[----:B------:R-:W-:Y:S01]  /*0570*/  IMAD R7, R35, R40, R0 ;  /* 0x0000002823077224 */ /* 0x000fe200078e0200 */
[----:B------:R-:W-:Y:S01]  /*0580*/  MOV R3, c[0x0][0x2b4] ;  /* 0x0000ad0000037a02 */ /* 0x000fe20000000f00 */
[----:B------:R-:W-:Y:S01]  /*0590*/  IMAD R11, R38, c[0x0][0x248], RZ ;  /* 0x00009200260b7a24 */ /* 0x000fe200078e02ff */
[----:B------:R0:W2:Y:S01]  /*05a0*/  LDG.E R5, [R4.64] ;  /* 0x0000002004057981 */ /* 0x0000a2000c1e1900 */
[----:B------:R-:W-:Y:S01]  /*05b0*/  IMAD.IADD R9, R9, 0x1, R7 ;  /* 0x0000000109097824 */ /* 0x000fe200078e0207 */
[----:B------:R-:W-:Y:S01]  /*05c0*/  MOV R12, UR34 ;  /* 0x00000022000c7c02 */ /* 0x000fe20008000f00 */
[C---:B------:R-:W-:Y:S01]  /*05d0*/  IMAD.WIDE.U32 R24, R40.reuse, c[0x0][0x248], RZ ;  /* 0x0000920028187a25 */ /* 0x040fe200078e00ff */
[----:B------:R-:W-:Y:S01]  /*05e0*/  MOV R13, UR29 ;  /* 0x0000001d000d7c02 */ /* 0x000fe20008000f00 */
[----:B------:R1:W3:Y:S02]  /*05f0*/  LDG.E R7, [R2.64] ;  /* 0x0000002002077981 */ /* 0x0002e4000c1e1900 */
[----:B------:R-:W-:-:S02]  /*0600*/  IMAD R11, R40, UR15, R11 ;  /* 0x0000000f280b7c24 */ /* 0x000fc4000f8e020b */
[----:B------:R-:W2:Y:S01]  /*0610*/  LDG.E R36, [R8.64+0x4] ;  /* 0x0000042008247981 */ /* 0x000ea2000c1e1900 */
[----:B------:R-:W-:-:S03]  /*0620*/  MOV R15, UR14 ;  /* 0x0000000e000f7c02 */ /* 0x000fc60008000f00 */
[----:B------:R-:W3:Y:S01]  /*0630*/  LDG.E R34, [R8.64] ;  /* 0x0000002008227981 */ /* 0x000ee2000c1e1900 */
[----:B------:R-:W-:Y:S02]  /*0640*/  MOV R14, UR22 ;  /* 0x00000016000e7c02 */ /* 0x000fe40008000f00 */
[----:B------:R-:W-:Y:S01]  /*0650*/  IADD3 R16, P0, R24, c[0x0][0x228], RZ ;  /* 0x00008a0018107a10 */ /* 0x000fe20007f1e0ff */
[----:B-1----:R1:W4:Y:S01]  /*0660*/  LDG.E R3, [R12.64] ;  /* 0x000000200c037981 */ /* 0x002322000c1e1900 */
[----:B------:R-:W-:-:S03]  /*0670*/  IADD3 R33, R25, R11, RZ ;  /* 0x0000000b19217210 */ /* 0x000fc60007ffe0ff */
[----:B------:R-:W4:Y:S01]  /*0680*/  LDG.E R32, [R8.64+0x8] ;  /* 0x0000082008207981 */ /* 0x000f22000c1e1900 */
[----:B------:R-:W-:-:S03]  /*0690*/  IADD3.X R17, R33, c[0x0][0x22c], RZ, P0, !PT ;  /* 0x00008b0021117a10 */ /* 0x000fc600007fe4ff */
[----:B------:R-:W5:Y:S04]  /*06a0*/  LDG.E R15, [R14.64] ;  /* 0x000000200e0f7981 */ /* 0x000f68000c1e1900 */
[----:B------:R0:W5:Y:S01]  /*06b0*/  LDG.E R31, [R16.64] ;  /* 0x00000020101f7981 */ /* 0x000162000c1e1900 */
[----:B------:R-:W-:-:S04]  /*06c0*/  MOV R23, c[0x0][0x1d8] ;  /* 0x0000760000177a02 */ /* 0x000fc80000000f00 */
[----:B------:R-:W-:Y:S01]  /*06d0*/  SHF.R.S32.HI R27, RZ, 0x1f, R23 ;  /* 0x0000001fff1b7819 */ /* 0x000fe20000011417 */
[----:B------:R-:W-:Y:S01]  /*06e0*/  BSSY B0, `(.L_x_724) ;  /* 0x0000191000007945 */ /* 0x000fe20003800000 */
[----:B------:R-:W-:Y:S01]  /*06f0*/  IMAD.MOV.U32 R19, RZ, RZ, RZ ;  /* 0x000000ffff137224 */ /* 0x000fe200078e00ff */
[----:B------:R-:W-:Y:S02]  /*0700*/  MOV R21, RZ ;  /* 0x000000ff00157202 */ /* 0x000fe40000000f00 */
[----:B0-----:R-:W-:Y:S02]  /*0710*/  MOV R17, RZ ;  /* 0x000000ff00117202 */ /* 0x001fe40000000f00 */
[----:B-1----:R-:W-:Y:S02]  /*0720*/  MOV R13, RZ ;  /* 0x000000ff000d7202 */ /* 0x002fe40000000f00 */
[----:B------:R-:W-:Y:S02]  /*0730*/  MOV R4, RZ ;  /* 0x000000ff00047202 */ /* 0x000fe40000000f00 */
[----:B------:R-:W-:-:S02]  /*0740*/  MOV R2, RZ ;  /* 0x000000ff00027202 */ /* 0x000fc40000000f00 */
[----:B------:R-:W-:Y:S01]  /*0750*/  MOV R6, RZ ;  /* 0x000000ff00067202 */ /* 0x000fe20000000f00 */
[----:B--2---:R-:W-:-:S04]  /*0760*/  FMUL R0, R5, R36 ;  /* 0x0000002405007220 */ /* 0x004fc80000400000 */
[----:B---3--:R-:W-:-:S04]  /*0770*/  FFMA R0, R7, R34, R0 ;  /* 0x0000002207007223 */ /* 0x008fc80000000000 */
[----:B----4-:R-:W-:-:S04]  /*0780*/  FFMA R0, R3, R32, R0 ;  /* 0x0000002003007223 */ /* 0x010fc80000000000 */
[----:B-----5:R-:W-:-:S04]  /*0790*/  FADD R30, R0, R15 ;  /* 0x0000000f001e7221 */ /* 0x020fc80000000000 */
[----:B------:R-:W-:-:S05]  /*07a0*/  FADD R29, R30, -R31 ;  /* 0x8000001f1e1d7221 */ /* 0x000fca0000000000 */
[----:B------:R-:W-:-:S04]  /*07b0*/  FMNMX R11, RZ, R29, PT ;  /* 0x0000001dff0b7209 */ /* 0x000fc80003800000 */
[----:B------:R-:W-:Y:S01]  /*07c0*/  FSETP.GT.AND P0, PT, R11, RZ, PT ;  /* 0x000000ff0b00720b */ /* 0x000fe20003f04000 */
[----:B------:R-:W-:Y:S02]  /*07d0*/  IMAD R0, R38, c[0x0][0x1d8], RZ ;  /* 0x0000760026007a24 */ /* 0x000fe400078e02ff */
[----:B------:R-:W-:-:S04]  /*07e0*/  IMAD.WIDE.U32 R14, R40, R23, c[0x0][0x1b8] ;  /* 0x00006e00280e7625 */ /* 0x000fc800078e0017 */
[----:B------:R-:W-:Y:S02]  /*07f0*/  IMAD R9, R27, R40, R0 ;  /* 0x000000281b097224 */ /* 0x000fe400078e0200 */
[----:B------:R-:W-:-:S03]  /*0800*/  IMAD.MOV.U32 R0, RZ, RZ, RZ ;  /* 0x000000ffff007224 */ /* 0x000fc600078e00ff */
[----:B------:R-:W-:Y:S01]  /*0810*/  IADD3 R15, R15, R9, RZ ;  /* 0x000000090f0f7210 */ /* 0x000fe20007ffe0ff */
[----:B------:R-:W-:Y:S05]  /*0820*/  @P0 BRA `(.L_x_725) ;  /* 0x000017c000000947 */ /* 0x000fea0003800000 */
[----:B------:R-:W2:Y:S04]  /*0830*/  LDG.E R28, [R14.64+0x4] ;  /* 0x000004200e1c7981 */ /* 0x000ea8000c1e1900 */
[----:B------:R-:W3:Y:S04]  /*0840*/  LDG.E R26, [R14.64] ;  /* 0x000000200e1a7981 */ /* 0x000ee8000c1e1900 */
[----:B------:R-:W4:Y:S01]  /*0850*/  LDG.E R20, [R14.64+0x8] ;  /* 0x000008200e147981 */ /* 0x000f22000c1e1900 */
[----:B------:R-:W-:Y:S01]  /*0860*/  MOV R0, c[0x0][0x2ac] ;  /* 0x0000ab0000007a02 */ /* 0x000fe20000000f00 */
[----:B------:R-:W-:Y:S01]  /*0870*/  BSSY B4, `(.L_x_726) ;  /* 0x0000018000047945 */ /* 0x000fe20003800000 */
[----:B--2---:R-:W-:-:S04]  /*0880*/  FMUL R9, R28, R5 ;  /* 0x000000051c097220 */ /* 0x004fc80000400000 */
[----:B---3--:R-:W-:-:S04]  /*0890*/  FFMA R9, R26, R7, R9 ;  /* 0x000000071a097223 */ /* 0x008fc80000000009 */
[----:B----4-:R-:W-:-:S04]  /*08a0*/  FFMA R2, R20, R3, R9 ;  /* 0x0000000314027223 */ /* 0x010fc80000000009 */
[-C--:B------:R-:W-:Y:S01]  /*08b0*/  FFMA R8, -R5, R2.reuse, R28 ;  /* 0x0000000205087223 */ /* 0x080fe2000000011c */
[-C--:B------:R-:W-:Y:S01]  /*08c0*/  FFMA R6, -R7, R2.reuse, R26 ;  /* 0x0000000207067223 */ /* 0x080fe2000000011a */
[----:B------:R-:W-:Y:S01]  /*08d0*/  FFMA R4, -R3, R2, R20 ;  /* 0x0000000203047223 */ /* 0x000fe20000000114 */
[----:B------:R-:W-:Y:S01]  /*08e0*/  FSETP.GEU.AND P0, PT, |R2|, c[0x0][0x2a8], PT ;  /* 0x0000aa0002007a0b */ /* 0x000fe20003f0e200 */
[----:B------:R-:W-:-:S03]  /*08f0*/  FMUL R9, R8, R8 ;  /* 0x0000000808097220 */ /* 0x000fc60000400000 */
[----:B------:R-:W-:Y:S01]  /*0900*/  FSEL R0, R0, c[0x0][0x2a4], !P0 ;  /* 0x0000a90000007a08 */ /* 0x000fe20004000000 */
        /* <DEDUP_REMOVED lines=8> */
[----:B------:R-:W-:Y:S05]  /*0990*/  CALL.REL.NOINC `($__internal_19_$__cuda_sm20_sqrt_rn_f32_slowpath) ;  /* 0x000023f000007944 */ /* 0x000fea0003c00000 */
[----:B------:R-:W-:Y:S05]  /*09a0*/  BRA `(.L_x_728) ;  /* 0x0000004000007947 */ /* 0x000fea0003800000 */
.L_x_727:
[----:B01----:R-:W-:Y:S01]  /*09b0*/  FMUL.FTZ R9, R12, R13 ;  /* 0x0000000d0c097220 */ /* 0x003fe20000410000 */
[----:B------:R-:W-:-:S03]  /*09c0*/  FMUL.FTZ R13, R13, 0.5 ;  /* 0x3f0000000d0d7820 */ /* 0x000fc60000410000 */
[----:B------:R-:W-:-:S04]  /*09d0*/  FFMA R12, -R9, R9, R12 ;  /* 0x00000009090c7223 */ /* 0x000fc8000000010c */
[----:B------:R-:W-:Y:S02]  /*09e0*/  FFMA R9, R12, R13, R9 ;  /* 0x0000000d0c097223 */ /* 0x000fe40000000009 */
.L_x_728:
[----:B------:R-:W-:Y:S05]  /*09f0*/  BSYNC B4 ;  /* 0x0000000000047941 */ /* 0x000fea0003800000 */
.L_x_726:
        /* <DEDUP_REMOVED lines=18> */
[----:B------:R-:W-:Y:S05]  /*0b20*/  CALL.REL.NOINC `($__internal_20_$__cuda_sm3x_div_rn_noftz_f32_slowpath) ;  /* 0x000023d000007944 */ /* 0x000fea0003c00000 */
[----:B0-----:R-:W-:Y:S02]  /*0b30*/  MOV R42, R18 ;  /* 0x00000012002a7202 */ /* 0x001fe40000000f00 */
.L_x_732:
[----:B------:R-:W-:Y:S05]  /*0b40*/  BSYNC B7 ;  /* 0x0000000000077941 */ /* 0x000fea0003800000 */
.L_x_731:
        /* <DEDUP_REMOVED lines=12> */
[----:B------:R-:W-:Y:S05]  /*0c10*/  CALL.REL.NOINC `($__internal_20_$__cuda_sm3x_div_rn_noftz_f32_slowpath) ;  /* 0x000022e000007944 */ /* 0x000fea0003c00000 */
[----:B0-----:R-:W-:Y:S02]  /*0c20*/  MOV R44, R18 ;  /* 0x00000012002c7202 */ /* 0x001fe40000000f00 */
.L_x_734:
[----:B------:R-:W-:Y:S05]  /*0c30*/  BSYNC B7 ;  /* 0x0000000000077941 */ /* 0x000fea0003800000 */
.L_x_733:
        /* <DEDUP_REMOVED lines=13> */
[----:B0-----:R-:W-:Y:S02]  /*0d10*/  IMAD.MOV.U32 R41, RZ, RZ, R18 ;  /* 0x000000ffff297224 */ /* 0x001fe400078e0012 */
.L_x_735:
[----:B------:R-:W-:Y:S05]  /*0d20*/  BSYNC B7 ;  /* 0x0000000000077941 */ /* 0x000fea0003800000 */
.L_x_730:
[----:B------:R-:W-:Y:S05]  /*0d30*/  BSYNC B6 ;  /* 0x0000000000067941 */ /* 0x000fea0003800000 */
.L_x_729:
[----:B------:R-:W-:-:S04]  /*0d40*/  ISETP.NE.U32.AND P0, PT, RZ, c[0x0][0x498], PT ;  /* 0x00012600ff007a0c */ /* 0x000fc80003f05070 */
[----:B------:R-:W-:-:S13]  /*0d50*/  ISETP.NE.AND.EX P0, PT, RZ, c[0x0][0x49c], PT, P0 ;  /* 0x00012700ff007a0c */ /* 0x000fda0003f05300 */
[----:B------:R-:W-:Y:S05]  /*0d60*/  @!P0 BRA `(.L_x_736) ;  /* 0x000000d000008947 */ /* 0x000fea0003800000 */
[----:B------:R-:W-:Y:S02]  /*0d70*/  SHF.R.S32.HI R13, RZ, 0x1f, R40 ;  /* 0x0000001fff0d7819 */ /* 0x000fe40000011428 */
[----:B------:R-:W-:-:S03]  /*0d80*/  MOV R17, c[0x0][0x4b8] ;  /* 0x00012e0000117a02 */ /* 0x000fc60000000f00 */
[----:B------:R-:W-:Y:S02]  /*0d90*/  IMAD R13, R13, c[0x0][0x4b8], RZ ;  /* 0x00012e000d0d7a24 */ /* 0x000fe400078e02ff */
[----:B------:R-:W-:-:S04]  /*0da0*/  IMAD.WIDE.U32 R16, R40, R17, c[0x0][0x498] ;  /* 0x0001260028107625 */ /* 0x000fc800078e0011 */
[----:B------:R-:W-:-:S05]  /*0db0*/  IMAD R13, R40, UR18, R13 ;  /* 0x00000012280d7c24 */ /* 0x000fca000f8e020d */
[----:B------:R-:W-:-:S05]  /*0dc0*/  IADD3 R17, R17, R13, RZ ;  /* 0x0000000d11117210 */ /* 0x000fca0007ffe0ff */
[----:B------:R-:W2:Y:S04]  /*0dd0*/  LDG.E R15, [R16.64] ;  /* 0x00000020100f7981 */ /* 0x000ea8000c1e1900 */
[----:B------:R-:W3:Y:S04]  /*0de0*/  LDG.E R43, [R16.64+0x4] ;  /* 0x00000420102b7981 */ /* 0x000ee8000c1e1900 */
[----:B------:R-:W4:Y:S01]  /*0df0*/  LDG.E R13, [R16.64+0x8] ;  /* 0x00000820100d7981 */ /* 0x000f22000c1e1900 */
[----:B--2---:R-:W-:Y:S01]  /*0e00*/  FADD R15, RZ, R15 ;  /* 0x0000000fff0f7221 */ /* 0x004fe20000000000 */
[----:B---3--:R-:W-:Y:S01]  /*0e10*/  FADD R43, RZ, R43 ;  /* 0x0000002bff2b7221 */ /* 0x008fe20000000000 */
[----:B----4-:R-:W-:Y:S01]  /*0e20*/  FADD R13, RZ, R13 ;  /* 0x0000000dff0d7221 */ /* 0x010fe20000000000 */
[----:B------:R-:W-:Y:S05]  /*0e30*/  BRA `(.L_x_737) ;  /* 0x0000012000007947 */ /* 0x000fea0003800000 */
.L_x_736:
[----:B------:R-:W-:Y:S02]  /*0e40*/  ISETP.NE.U32.AND P0, PT, RZ, c[0x0][0x2f8], PT ;  /* 0x0000be00ff007a0c */ /* 0x000fe40003f05070 */
[----:B------:R-:W-:-:S02]  /*0e50*/  MOV R13, RZ ;  /* 0x000000ff000d7202 */ /* 0x000fc40000000f00 */
[----:B------:R-:W-:Y:S02]  /*0e60*/  ISETP.NE.AND.EX P0, PT, RZ, c[0x0][0x2fc], PT, P0 ;  /* 0x0000bf00ff007a0c */ /* 0x000fe40003f05300 */
[----:B------:R-:W-:Y:S02]  /*0e70*/  MOV R43, RZ ;  /* 0x000000ff002b7202 */ /* 0x000fe40000000f00 */
[----:B------:R-:W-:-:S09]  /*0e80*/  MOV R15, RZ ;  /* 0x000000ff000f7202 */ /* 0x000fd20000000f00 */
[----:B------:R-:W-:Y:S05]  /*0e90*/  @!P0 BRA `(.L_x_737) ;  /* 0x000000c000008947 */ /* 0x000fea0003800000 */
[----:B------:R-:W-:Y:S02]  /*0ea0*/  SHF.R.S32.HI R13, RZ, 0x1f, R40 ;  /* 0x0000001fff0d7819 */ /* 0x000fe40000011428 */
[----:B------:R-:W-:-:S03]  /*0eb0*/  MOV R17, c[0x0][0x310] ;  /* 0x0000c40000117a02 */ /* 0x000fc60000000f00 */
[----:B------:R-:W-:Y:S02]  /*0ec0*/  IMAD R13, R13, c[0x0][0x310], RZ ;  /* 0x0000c4000d0d7a24 */ /* 0x000fe400078e02ff */
[----:B------:R-:W-:-:S04]  /*0ed0*/  IMAD.WIDE.U32 R16, R40, R17, c[0x0][0x2f8] ;  /* 0x0000be0028107625 */ /* 0x000fc800078e0011 */
[----:B------:R-:W-:-:S04]  /*0ee0*/  IMAD R13, R40, UR19, R13 ;  /* 0x00000013280d7c24 */ /* 0x000fc8000f8e020d */
[----:B------:R-:W-:-:S05]  /*0ef0*/  IMAD.IADD R17, R17, 0x1, R13 ;  /* 0x0000000111117824 */ /* 0x000fca00078e020d */
[----:B------:R-:W2:Y:S04]  /*0f00*/  LDG.E R15, [R16.64] ;  /* 0x00000020100f7981 */ /* 0x000ea8000c1e1900 */
[----:B------:R-:W3:Y:S04]  /*0f10*/  LDG.E R43, [R16.64+0x4] ;  /* 0x00000420102b7981 */ /* 0x000ee8000c1e1900 */
[----:B------:R-:W4:Y:S01]  /*0f20*/  LDG.E R13, [R16.64+0x8] ;  /* 0x00000820100d7981 */ /* 0x000f22000c1e1900 */
[----:B--2---:R-:W-:Y:S01]  /*0f30*/  FADD R15, RZ, R15 ;  /* 0x0000000fff0f7221 */ /* 0x004fe20000000000 */
[----:B---3--:R-:W-:Y:S01]  /*0f40*/  FADD R43, RZ, R43 ;  /* 0x0000002bff2b7221 */ /* 0x008fe20000000000 */
[----:B----4-:R-:W-:Y:S01]  /*0f50*/  FADD R13, RZ, R13 ;  /* 0x0000000dff0d7221 */ /* 0x010fe20000000000 */
.L_x_737:
[----:B------:R-:W0:Y:S01]  /*0f60*/  MUFU.RCP R17, R10 ;  /* 0x0000000a00117308 */ /* 0x000e220000001000 */
[----:B------:R-:W-:Y:S01]  /*0f70*/  FFMA R12, -R9, c[0x0][0x2e8], RZ ;  /* 0x0000ba00090c7a23 */ /* 0x000fe200000001ff */
[----:B------:R-:W-:Y:S01]  /*0f80*/  FMNMX R46, RZ, R29, PT ;  /* 0x0000001dff2e7209 */ /* 0x000fe20003800000 */
[----:B------:R-:W-:Y:S03]  /*0f90*/  BSSY B6, `(.L_x_738) ;  /* 0x0000018000067945 */ /* 0x000fe60003800000 */
[----:B------:R-:W-:Y:S01]  /*0fa0*/  FSETP.GT.AND P2, PT, R11, R12, PT ;  /* 0x0000000c0b00720b */ /* 0x000fe20003f44000 */
[----:B------:R-:W-:-:S03]  /*0fb0*/  FMUL R18, R7, R46 ;  /* 0x0000002e07127220 */ /* 0x000fc60000400000 */
[----:B------:R-:W-:Y:S01]  /*0fc0*/  FSEL R11, R11, R12, P2 ;  /* 0x0000000c0b0b7208 */ /* 0x000fe20001000000 */
[----:B------:R-:W-:-:S04]  /*0fd0*/  FMUL R12, R5, R46 ;  /* 0x0000002e050c7220 */ /* 0x000fc80000400000 */
[----:B------:R-:W-:Y:S01]  /*0fe0*/  FFMA R21, R11, R41, -R18 ;  /* 0x000000290b157223 */ /* 0x000fe20000000812 */
[----:B0-----:R-:W-:-:S04]  /*0ff0*/  FFMA R14, -R10, R17, 1 ;  /* 0x3f8000000a0e7423 */ /* 0x001fc80000000111 */
[----:B------:R-:W-:Y:S01]  /*1000*/  FFMA R14, R17, R14, R17 ;  /* 0x0000000e110e7223 */ /* 0x000fe20000000011 */
[----:B------:R-:W-:Y:S01]  /*1010*/  FFMA R17, R11, R44, -R12 ;  /* 0x0000002c0b117223 */ /* 0x000fe2000000080c */
[----:B------:R-:W-:-:S03]  /*1020*/  FFMA R12, R10, R15, RZ ;  /* 0x0000000f0a0c7223 */ /* 0x000fc600000000ff */
[----:B------:R-:W0:Y:S01]  /*1030*/  FCHK P0, R17, R10 ;  /* 0x0000000a11007302 */ /* 0x000e220000000000 */
[----:B------:R-:W-:-:S04]  /*1040*/  FFMA R19, R17, R14, RZ ;  /* 0x0000000e11137223 */ /* 0x000fc800000000ff */
[----:B------:R-:W-:-:S04]  /*1050*/  FFMA R16, -R10, R19, R17 ;  /* 0x000000130a107223 */ /* 0x000fc80000000111 */
[----:B------:R-:W-:Y:S01]  /*1060*/  FFMA R22, R14, R16, R19 ;  /* 0x000000100e167223 */ /* 0x000fe20000000013 */
[----:B------:R-:W-:Y:S01]  /*1070*/  FMUL R19, R3, R46 ;  /* 0x0000002e03137220 */ /* 0x000fe20000400000 */
[C---:B------:R-:W-:Y:S01]  /*1080*/  FFMA R16, R10.reuse, R43, RZ ;  /* 0x0000002b0a107223 */ /* 0x040fe200000000ff */
[----:B------:R-:W-:Y:S02]  /*1090*/  FFMA R14, R10, R13, RZ ;  /* 0x0000000d0a0e7223 */ /* 0x000fe400000000ff */
[----:B------:R-:W-:Y:S01]  /*10a0*/  FFMA R19, R11, R42, -R19 ;  /* 0x0000002a0b137223 */ /* 0x000fe20000000813 */
[----:B0-----:R-:W-:Y:S05]  /*10b0*/  @!P0 BRA `(.L_x_739) ;  /* 0x0000005000008947 */ /* 0x001fea0003800000 */
[----:B------:R-:W-:Y:S02]  /*10c0*/  MOV R18, R17 ;  /* 0x0000001100127202 */ /* 0x000fe40000000f00 */
[----:B------:R-:W-:Y:S02]  /*10d0*/  MOV R23, R10 ;  /* 0x0000000a00177202 */ /* 0x000fe40000000f00 */
[----:B------:R-:W-:-:S02]  /*10e0*/  MOV R22, 0x1100 ;  /* 0x0000110000167802 */ /* 0x000fc40000000f00 */
[----:B------:R-:W-:Y:S05]  /*10f0*/  CALL.REL.NOINC `($__internal_20_$__cuda_sm3x_div_rn_noftz_f32_slowpath) ;  /* 0x00001e0000007944 */ /* 0x000fea0003c00000 */
[----:B0-----:R-:W-:Y:S02]  /*1100*/  MOV R22, R18 ;  /* 0x0000001200167202 */ /* 0x001fe40000000f00 */
.L_x_739:
[----:B------:R-:W-:Y:S05]  /*1110*/  BSYNC B6 ;  /* 0x0000000000067941 */ /* 0x000fea0003800000 */
.L_x_738:
[----:B------:R-:W0:Y:S01]  /*1120*/  MUFU.RCP R23, R10 ;  /* 0x0000000a00177308 */ /* 0x000e220000001000 */
[----:B------:R-:W-:Y:S01]  /*1130*/  FMUL R22, R22, c[0x0][0x2ec] ;  /* 0x0000bb0016167a20 */ /* 0x000fe20000400000 */
[----:B------:R-:W-:Y:S03]  /*1140*/  BSSY B6, `(.L_x_740) ;  /* 0x000000d000067945 */ /* 0x000fe60003800000 */
[----:B------:R-:W-:-:S03]  /*1150*/  FMUL R48, R22, R43 ;  /* 0x0000002b16307220 */ /* 0x000fc60000400000 */
        /* <DEDUP_REMOVED lines=10> */
[----:B------:R-:W-:Y:S05]  /*1200*/  CALL.REL.NOINC `($__internal_20_$__cuda_sm3x_div_rn_noftz_f32_slowpath) ;  /* 0x00001cf000007944 */ /* 0x000fea0003c00000 */
.L_x_741:
[----:B------:R-:W-:Y:S05]  /*1210*/  BSYNC B6 ;  /* 0x0000000000067941 */ /* 0x000fea0003800000 */
.L_x_740:
[----:B------:R-:W1:Y:S01]  /*1220*/  MUFU.RCP R23, R10 ;  /* 0x0000000a00177308 */ /* 0x000e620000001000 */
[----:B------:R-:W-:Y:S07]  /*1230*/  BSSY B6, `(.L_x_742) ;  /* 0x000000f000067945 */ /* 0x000fee0003800000 */
[----:B------:R-:W2:Y:S01]  /*1240*/  FCHK P0, R19, R10 ;  /* 0x0000000a13007302 */ /* 0x000ea20000000000 */
[----:B-1----:R-:W-:-:S04]  /*1250*/  FFMA R22, -R10, R23, 1 ;  /* 0x3f8000000a167423 */ /* 0x002fc80000000117 */
[----:B------:R-:W-:Y:S01]  /*1260*/  FFMA R45, R23, R22, R23 ;  /* 0x00000016172d7223 */ /* 0x000fe20000000017 */
[----:B0-----:R-:W-:-:S03]  /*1270*/  FMUL R23, R18, c[0x0][0x2ec] ;  /* 0x0000bb0012177a20 */ /* 0x001fc60000400000 */
[----:B------:R-:W-:Y:S01]  /*1280*/  FFMA R22, R19, R45, RZ ;  /* 0x0000002d13167223 */ /* 0x000fe200000000ff */
[----:B------:R-:W-:-:S03]  /*1290*/  FFMA R48, R23, R15, R48 ;  /* 0x0000000f17307223 */ /* 0x000fc60000000030 */
[----:B------:R-:W-:-:S04]  /*12a0*/  FFMA R43, -R10, R22, R19 ;  /* 0x000000160a2b7223 */ /* 0x000fc80000000113 */
[----:B------:R-:W-:Y:S01]  /*12b0*/  FFMA R22, R45, R43, R22 ;  /* 0x0000002b2d167223 */ /* 0x000fe20000000016 */
[----:B--2---:R-:W-:Y:S05]  /*12c0*/  @!P0 BRA `(.L_x_743) ;  /* 0x0000005000008947 */ /* 0x004fea0003800000 */
[----:B------:R-:W-:Y:S01]  /*12d0*/  MOV R18, R19 ;  /* 0x0000001300127202 */ /* 0x000fe20000000f00 */
[----:B------:R-:W-:Y:S01]  /*12e0*/  IMAD.MOV.U32 R23, RZ, RZ, R10 ;  /* 0x000000ffff177224 */ /* 0x000fe200078e000a */
[----:B------:R-:W-:Y:S02]  /*12f0*/  MOV R22, 0x1310 ;  /* 0x0000131000167802 */ /* 0x000fe40000000f00 */
[----:B------:R-:W-:Y:S05]  /*1300*/  CALL.REL.NOINC `($__internal_20_$__cuda_sm3x_div_rn_noftz_f32_slowpath) ;  /* 0x00001bf000007944 */ /* 0x000fea0003c00000 */
[----:B0-----:R-:W-:Y:S02]  /*1310*/  MOV R22, R18 ;  /* 0x0000001200167202 */ /* 0x001fe40000000f00 */
.L_x_743:
[----:B------:R-:W-:Y:S05]  /*1320*/  BSYNC B6 ;  /* 0x0000000000067941 */ /* 0x000fea0003800000 */
.L_x_742:
[----:B------:R-:W-:Y:S01]  /*1330*/  FMUL R47, R10, R10 ;  /* 0x0000000a0a2f7220 */ /* 0x000fe20000400000 */
[----:B------:R-:W-:Y:S01]  /*1340*/  FFMA R43, R16, c[0x0][0x2ec], RZ ;  /* 0x0000bb00102b7a23 */ /* 0x000fe200000000ff */
[----:B------:R-:W-:Y:S01]  /*1350*/  FFMA R45, R12, c[0x0][0x2ec], RZ ;  /* 0x0000bb000c2d7a23 */ /* 0x000fe200000000ff */
[----:B------:R-:W-:Y:S01]  /*1360*/  FFMA R15, R14, c[0x0][0x2ec], RZ ;  /* 0x0000bb000e0f7a23 */ /* 0x000fe200000000ff */
[----:B------:R-:W0:Y:S01]  /*1370*/  MUFU.RCP R23, R47 ;  /* 0x0000002f00177308 */ /* 0x000e220000001000 */
[----:B------:R-:W-:Y:S01]  /*1380*/  FMUL R12, R17, R43 ;  /* 0x0000002b110c7220 */ /* 0x000fe20000400000 */
[----:B------:R-:W-:Y:S01]  /*1390*/  FMUL R17, R22, c[0x0][0x2ec] ;  /* 0x0000bb0016117a20 */ /* 0x000fe20000400000 */
[----:B------:R-:W-:Y:S02]  /*13a0*/  BSSY B6, `(.L_x_744) ;  /* 0x0000010000067945 */ /* 0x000fe40003800000 */
[----:B------:R-:W-:-:S04]  /*13b0*/  FFMA R12, R21, R45, R12 ;  /* 0x0000002d150c7223 */ /* 0x000fc8000000000c */
[----:B------:R-:W-:-:S04]  /*13c0*/  FFMA R18, R19, R15, R12 ;  /* 0x0000000f13127223 */ /* 0x000fc8000000000c */
[----:B------:R-:W1:Y:S01]  /*13d0*/  FCHK P0, R18, R47 ;  /* 0x0000002f12007302 */ /* 0x000e620000000000 */
[----:B0-----:R-:W-:-:S04]  /*13e0*/  FFMA R14, -R47, R23, 1 ;  /* 0x3f8000002f0e7423 */ /* 0x001fc80000000117 */
[----:B------:R-:W-:Y:S01]  /*13f0*/  FFMA R23, R23, R14, R23 ;  /* 0x0000000e17177223 */ /* 0x000fe20000000017 */
[----:B------:R-:W-:-:S03]  /*1400*/  FFMA R14, R17, R13, R48 ;  /* 0x0000000d110e7223 */ /* 0x000fc60000000030 */
[----:B------:R-:W-:Y:S01]  /*1410*/  FFMA R12, R18, R23, RZ ;  /* 0x00000017120c7223 */ /* 0x000fe200000000ff */
[----:B------:R-:W-:-:S03]  /*1420*/  FADD R14, RZ, R14 ;  /* 0x0000000eff0e7221 */ /* 0x000fc60000000000 */
[----:B------:R-:W-:-:S04]  /*1430*/  FFMA R17, -R47, R12, R18 ;  /* 0x0000000c2f117223 */ /* 0x000fc80000000112 */
[----:B------:R-:W-:Y:S01]  /*1440*/  FFMA R17, R23, R17, R12 ;  /* 0x0000001117117223 */ /* 0x000fe2000000000c */
[----:B-1----:R-:W-:Y:S05]  /*1450*/  @!P0 BRA `(.L_x_745) ;  /* 0x0000004000008947 */ /* 0x002fea0003800000 */
[----:B------:R-:W-:Y:S02]  /*1460*/  MOV R23, R47 ;  /* 0x0000002f00177202 */ /* 0x000fe40000000f00 */
[----:B------:R-:W-:Y:S02]  /*1470*/  MOV R22, 0x1490 ;  /* 0x0000149000167802 */ /* 0x000fe40000000f00 */
[----:B------:R-:W-:Y:S05]  /*1480*/  CALL.REL.NOINC `($__internal_20_$__cuda_sm3x_div_rn_noftz_f32_slowpath) ;  /* 0x00001a7000007944 */ /* 0x000fea0003c00000 */
[----:B0-----:R-:W-:Y:S02]  /*1490*/  MOV R17, R18 ;  /* 0x0000001200117202 */ /* 0x001fe40000000f00 */
.L_x_745:
[----:B------:R-:W-:Y:S05]  /*14a0*/  BSYNC B6 ;  /* 0x0000000000067941 */ /* 0x000fea0003800000 */
.L_x_744:
        /* <DEDUP_REMOVED lines=13> */
[----:B0-----:R-:W-:Y:S02]  /*1580*/  MOV R12, R18 ;  /* 0x00000012000c7202 */ /* 0x001fe40000000f00 */
.L_x_747:
[----:B------:R-:W-:Y:S05]  /*1590*/  BSYNC B6 ;  /* 0x0000000000067941 */ /* 0x000fea0003800000 */
.L_x_746:
        /* <DEDUP_REMOVED lines=13> */
[----:B------:R-:W-:Y:S05]  /*1670*/  CALL.REL.NOINC `($__internal_20_$__cuda_sm3x_div_rn_noftz_f32_slowpath) ;  /* 0x0000188000007944 */ /* 0x000fea0003c00000 */
[----:B0-----:R-:W-:Y:S02]  /*1680*/  MOV R21, R18 ;  /* 0x0000001200157202 */ /* 0x001fe40000000f00 */
.L_x_749:
[----:B------:R-:W-:Y:S05]  /*1690*/  BSYNC B6 ;  /* 0x0000000000067941 */ /* 0x000fea0003800000 */
.L_x_748:
        /* <DEDUP_REMOVED lines=15> */
.L_x_751:
[----:B------:R-:W-:Y:S05]  /*1790*/  BSYNC B6 ;  /* 0x0000000000067941 */ /* 0x000fea0003800000 */
.L_x_750:
[----:B------:R-:W-:Y:S01]  /*17a0*/  FSETP.GT.AND P0, PT, R9, RZ, PT ;  /* 0x000000ff0900720b */ /* 0x000fe20003f04000 */
[----:B------:R-:W-:Y:S01]  /*17b0*/  FMUL R15, R21, R44 ;  /* 0x0000002c150f7220 */ /* 0x000fe20000400000 */
[----:B------:R-:W-:Y:S01]  /*17c0*/  FADD R10, RZ, R16 ;  /* 0x00000010ff0a7221 */ /* 0x000fe20000000000 */
[----:B------:R-:W-:Y:S01]  /*17d0*/  FADD R13, R14, -R17 ;  /* 0x800000110e0d7221 */ /* 0x000fe20000000000 */
[----:B------:R-:W-:Y:S01]  /*17e0*/  BSSY B4, `(.L_x_752) ;  /* 0x000002a000047945 */ /* 0x000fe20003800000 */
[----:B------:R-:W-:Y:S01]  /*17f0*/  FFMA R23, R12, R41, R15 ;  /* 0x000000290c177223 */ /* 0x000fe2000000000f */
[----:B------:R-:W-:Y:S01]  /*1800*/  FADD R14, RZ, -R21 ;  /* 0x80000015ff0e7221 */ /* 0x000fe20000000000 */
[C---:B------:R-:W-:Y:S01]  /*1810*/  FFMA R21, R11.reuse, R21, RZ ;  /* 0x000000150b157223 */ /* 0x040fe200000000ff */
[----:B------:R-:W-:Y:S01]  /*1820*/  FADD R16, RZ, -R12 ;  /* 0x8000000cff107221 */ /* 0x000fe20000000000 */
[C---:B------:R-:W-:Y:S01]  /*1830*/  FFMA R22, R11.reuse, R12, RZ ;  /* 0x0000000c0b167223 */ /* 0x040fe200000000ff */
[----:B------:R-:W-:Y:S01]  /*1840*/  MOV R19, RZ ;  /* 0x000000ff00137202 */ /* 0x000fe20000000f00 */
[----:B------:R-:W-:Y:S01]  /*1850*/  IMAD.MOV.U32 R17, RZ, RZ, RZ ;  /* 0x000000ffff117224 */ /* 0x000fe200078e00ff */
[----:B------:R-:W-:Y:S01]  /*1860*/  MOV R15, RZ ;  /* 0x000000ff000f7202 */ /* 0x000fe20000000f00 */
[----:B------:R-:W-:Y:S01]  /*1870*/  FFMA R11, R11, R10, RZ ;  /* 0x0000000a0b0b7223 */ /* 0x000fe200000000ff */
[----:B------:R-:W-:Y:S01]  /*1880*/  FFMA R18, R10, R42, R23 ;  /* 0x0000002a0a127223 */ /* 0x000fe20000000017 */
[----:B------:R-:W-:Y:S01]  /*1890*/  FADD R12, RZ, -R10 ;  /* 0x8000000aff0c7221 */ /* 0x000fe20000000000 */
[----:B------:R-:W-:Y:S05]  /*18a0*/  @!P0 BRA `(.L_x_753) ;  /* 0x000001d000008947 */ /* 0x000fea0003800000 */
[----:B------:R-:W-:Y:S01]  /*18b0*/  IADD3 R10, R9, 0x1800000, RZ ;  /* 0x01800000090a7810 */ /* 0x000fe20007ffe0ff */
[----:B------:R-:W-:Y:S03]  /*18c0*/  BSSY B5, `(.L_x_754) ;  /* 0x000000c000057945 */ /* 0x000fe60003800000 */
[----:B------:R-:W-:-:S04]  /*18d0*/  LOP3.LUT R10, R10, 0x7f800000, RZ, 0xc0, !PT ;  /* 0x7f8000000a0a7812 */ /* 0x000fc800078ec0ff */
[----:B------:R-:W-:-:S13]  /*18e0*/  ISETP.GT.U32.AND P0, PT, R10, 0x1ffffff, PT ;  /* 0x01ffffff0a00780c */ /* 0x000fda0003f04070 */
[----:B------:R-:W-:Y:S05]  /*18f0*/  @P0 BRA `(.L_x_755) ;  /* 0x0000004000000947 */ /* 0x000fea0003800000 */
[----:B------:R-:W-:Y:S02]  /*1900*/  MOV R23, 0x1920 ;  /* 0x0000192000177802 */ /* 0x000fe40000000f00 */
[----:B------:R-:W-:Y:S05]  /*1910*/  CALL.REL.NOINC `($__internal_18_$__cuda_sm20_rcp_rn_f32_slowpath) ;  /* 0x0000112000007944 */ /* 0x000fea0003c00000 */
[----:B-1----:R-:W-:Y:S01]  /*1920*/  MOV R10, R15 ;  /* 0x0000000f000a7202 */ /* 0x002fe20000000f00 */
[----:B------:R-:W-:Y:S05]  /*1930*/  BRA `(.L_x_756) ;  /* 0x0000004000007947 */ /* 0x000fea0003800000 */
.L_x_755:
[----:B------:R-:W0:Y:S02]  /*1940*/  MUFU.RCP R15, R9 ;  /* 0x00000009000f7308 */ /* 0x000e240000001000 */
[----:B0-----:R-:W-:-:S04]  /*1950*/  FFMA R10, R15, R9, -1 ;  /* 0xbf8000000f0a7423 */ /* 0x001fc80000000009 */
[----:B------:R-:W-:-:S04]  /*1960*/  FADD.FTZ R10, -R10, -RZ ;  /* 0x800000ff0a0a7221 */ /* 0x000fc80000010100 */
[----:B------:R-:W-:Y:S02]  /*1970*/  FFMA R10, R15, R10, R15 ;  /* 0x0000000a0f0a7223 */ /* 0x000fe4000000000f */
.L_x_756:
[----:B------:R-:W-:Y:S05]  /*1980*/  BSYNC B5 ;  /* 0x0000000000057941 */ /* 0x000fea0003800000 */
.L_x_754:
        /* <DEDUP_REMOVED lines=15> */
.L_x_753:
[----:B------:R-:W-:Y:S05]  /*1a80*/  BSYNC B4 ;  /* 0x0000000000047941 */ /* 0x000fea0003800000 */
.L_x_752:
[----:B------:R-:W-:Y:S01]  /*1a90*/  FSETP.GT.AND P0, PT, R9, RZ, PT ;  /* 0x000000ff0900720b */ /* 0x000fe20003f04000 */
[----:B------:R-:W-:Y:S01]  /*1aa0*/  FADD R18, RZ, R18 ;  /* 0x00000012ff127221 */ /* 0x000fe20000000000 */
[----:B------:R-:W-:Y:S03]  /*1ab0*/  BSSY B6, `(.L_x_757) ;  /* 0x0000036000067945 */ /* 0x000fe60003800000 */
[----:B------:R-:W-:Y:S01]  /*1ac0*/  FADD R10, RZ, -R18 ;  /* 0x80000012ff0a7221 */ /* 0x000fe20000000000 */
[----:B------:R-:W-:-:S04]  /*1ad0*/  FSEL R11, R18, RZ, P2 ;  /* 0x000000ff120b7208 */ /* 0x000fc80001000000 */
[----:B------:R-:W-:-:S05]  /*1ae0*/  FSEL R10, R10, RZ, !P2 ;  /* 0x000000ff0a0a7208 */ /* 0x000fca0005000000 */
[----:B------:R-:W-:Y:S01]  /*1af0*/  FFMA R10, R10, c[0x0][0x2e8], RZ ;  /* 0x0000ba000a0a7a23 */ /* 0x000fe200000000ff */
        /* <DEDUP_REMOVED lines=13> */
[----:B0-----:R-:W-:Y:S05]  /*1bd0*/  CALL.REL.NOINC `($__internal_20_$__cuda_sm3x_div_rn_noftz_f32_slowpath) ;  /* 0x0000132000007944 */ /* 0x001fea0003c00000 */
[----:B0-----:R-:W-:Y:S02]  /*1be0*/  MOV R21, R18 ;  /* 0x0000001200157202 */ /* 0x001fe40000000f00 */
.L_x_760:
[----:B------:R-:W-:Y:S05]  /*1bf0*/  BSYNC B7 ;  /* 0x0000000000077941 */ /* 0x000fea0003800000 */
.L_x_759:
        /* <DEDUP_REMOVED lines=9> */
[----:B------:R-:W-:Y:S01]  /*1c90*/  MOV R18, R8 ;  /* 0x0000000800127202 */ /* 0x000fe20000000f00 */
[----:B------:R-:W-:Y:S01]  /*1ca0*/  IMAD.MOV.U32 R23, RZ, RZ, R9 ;  /* 0x000000ffff177224 */ /* 0x000fe200078e0009 */
[----:B------:R-:W-:Y:S02]  /*1cb0*/  MOV R22, 0x1cd0 ;  /* 0x00001cd000167802 */ /* 0x000fe40000000f00 */
[----:B0-----:R-:W-:Y:S05]  /*1cc0*/  CALL.REL.NOINC `($__internal_20_$__cuda_sm3x_div_rn_noftz_f32_slowpath) ;  /* 0x0000123000007944 */ /* 0x001fea0003c00000 */
[----:B0-----:R-:W-:Y:S02]  /*1cd0*/  MOV R6, R18 ;  /* 0x0000001200067202 */ /* 0x001fe40000000f00 */
.L_x_762:
[----:B------:R-:W-:Y:S05]  /*1ce0*/  BSYNC B7 ;  /* 0x0000000000077941 */ /* 0x000fea0003800000 */
.L_x_761:
        /* <DEDUP_REMOVED lines=14> */
.L_x_764:
[----:B------:R-:W-:Y:S05]  /*1dd0*/  BSYNC B7 ;  /* 0x0000000000077941 */ /* 0x000fea0003800000 */
.L_x_763:
[C---:B------:R-:W-:Y:S01]  /*1de0*/  FFMA R15, R10.reuse, R21, R15 ;  /* 0x000000150a0f7223 */ /* 0x040fe2000000000f */
[C---:B------:R-:W-:Y:S01]  /*1df0*/  FFMA R17, R10.reuse, R6, R17 ;  /* 0x000000060a117223 */ /* 0x040fe20000000011 */
[----:B------:R-:W-:Y:S02]  /*1e00*/  FFMA R19, R10, R8, R19 ;  /* 0x000000080a137223 */ /* 0x000fe40000000013 */
.L_x_758:
[----:B------:R-:W-:Y:S05]  /*1e10*/  BSYNC B6 ;  /* 0x0000000000067941 */ /* 0x000fea0003800000 */
.L_x_757:
[----:B------:R-:W-:Y:S01]  /*1e20*/  FADD R4, RZ, -R17 ;  /* 0x80000011ff047221 */ /* 0x000fe20000000000 */
[----:B------:R-:W-:Y:S01]  /*1e30*/  FADD R8, RZ, -R15 ;  /* 0x8000000fff087221 */ /* 0x000fe20000000000 */
[C---:B0-----:R-:W-:Y:S01]  /*1e40*/  FMUL R9, R5.reuse, R14 ;  /* 0x0000000e05097220 */ /* 0x041fe20000400000 */
[----:B------:R-:W-:Y:S01]  /*1e50*/  FADD R6, RZ, -R19 ;  /* 0x80000013ff067221 */ /* 0x000fe20000000000 */
[----:B------:R-:W-:Y:S01]  /*1e60*/  FMUL R10, R5, R4 ;  /* 0x00000004050a7220 */ /* 0x000fe20000400000 */
[----:B------:R-:W-:Y:S01]  /*1e70*/  FFMA R11, R0, R11, RZ ;  /* 0x0000000b000b7223 */ /* 0x000fe200000000ff */
[C---:B------:R-:W-:Y:S01]  /*1e80*/  FFMA R21, R7.reuse, R16, R9 ;  /* 0x0000001007157223 */ /* 0x040fe20000000009 */
[CC--:B------:R-:W-:Y:S01]  /*1e90*/  FFMA R9, R2.reuse, R8.reuse, RZ ;  /* 0x0000000802097223 */ /* 0x0c0fe200000000ff */
[----:B------:R-:W-:Y:S01]  /*1ea0*/  FFMA R10, R7, R8, R10 ;  /* 0x00000008070a7223 */ /* 0x000fe2000000000a */
[C---:B------:R-:W-:Y:S01]  /*1eb0*/  FFMA R23, R2.reuse, R6, RZ ;  /* 0x0000000602177223 */ /* 0x040fe200000000ff */
[C---:B------:R-:W-:Y:S01]  /*1ec0*/  FFMA R0, R3.reuse, R12, R21 ;  /* 0x0000000c03007223 */ /* 0x040fe20000000015 */
[----:B------:R-:W-:Y:S01]  /*1ed0*/  FFMA R21, R2, R4, RZ ;  /* 0x0000000402157223 */ /* 0x000fe200000000ff */
[----:B------:R-:W-:Y:S01]  /*1ee0*/  FFMA R10, R3, R6, R10 ;  /* 0x00000006030a7223 */ /* 0x000fe2000000000a */
[----:B------:R-:W-:Y:S01]  /*1ef0*/  FMNMX R6, RZ, R29, PT ;  /* 0x0000001dff067209 */ /* 0x000fe20003800000 */
[----:B------:R-:W-:Y:S01]  /*1f00*/  FADD R11, R11, R0 ;  /* 0x000000000b0b7221 */ /* 0x000fe20000000000 */
[----:B------:R-:W-:Y:S01]  /*1f10*/  FADD R0, RZ, R15 ;  /* 0x0000000fff007221 */ /* 0x000fe20000000000 */
[----:B------:R-:W-:Y:S01]  /*1f20*/  FADD R10, RZ, R10 ;  /* 0x0000000aff0a7221 */ /* 0x000fe20000000000 */
[----:B------:R-:W-:Y:S01]  /*1f30*/  FADD R2, RZ, R17 ;  /* 0x00000011ff027221 */ /* 0x000fe20000000000 */
[----:B------:R-:W-:-:S02]  /*1f40*/  FADD R4, RZ, R19 ;  /* 0x00000013ff047221 */ /* 0x000fc40000000000 */
[-C--:B------:R-:W-:Y:S01]  /*1f50*/  FFMA R9, R26, R10.reuse, R9 ;  /* 0x0000000a1a097223 */ /* 0x080fe20000000009 */
[-C--:B------:R-:W-:Y:S01]  /*1f60*/  FFMA R21, R28, R10.reuse, R21 ;  /* 0x0000000a1c157223 */ /* 0x080fe20000000015 */
[-C--:B------:R-:W-:Y:S01]  /*1f70*/  FFMA R23, R20, R10.reuse, R23 ;  /* 0x0000000a14177223 */ /* 0x080fe20000000017 */
[----:B------:R-:W-:Y:S01]  /*1f80*/  FFMA R0, R7, R10, R0 ;  /* 0x0000000a07007223 */ /* 0x000fe20000000000 */
[C---:B------:R-:W-:Y:S01]  /*1f90*/  FFMA R17, R6.reuse, R16, R9 ;  /* 0x0000001006117223 */ /* 0x040fe20000000009 */
[C---:B------:R-:W-:Y:S01]  /*1fa0*/  FFMA R21, R6.reuse, R14, R21 ;  /* 0x0000000e06157223 */ /* 0x040fe20000000015 */
[----:B------:R-:W-:Y:S01]  /*1fb0*/  FFMA R19, R6, R12, R23 ;  /* 0x0000000c06137223 */ /* 0x000fe20000000017 */
[-C--:B------:R-:W-:Y:S01]  /*1fc0*/  FFMA R2, R5, R10.reuse, R2 ;  /* 0x0000000a05027223 */ /* 0x080fe20000000002 */
[----:B------:R-:W-:Y:S01]  /*1fd0*/  FFMA R4, R3, R10, R4 ;  /* 0x0000000a03047223 */ /* 0x000fe20000000004 */
[----:B------:R-:W-:Y:S02]  /*1fe0*/  FADD R6, RZ, R11 ;  /* 0x0000000bff067221 */ /* 0x000fe40000000000 */
.L_x_725:
[----:B------:R-:W-:Y:S05]  /*1ff0*/  BSYNC B0 ;  /* 0x0000000000007941 */ /* 0x000fea0003800000 */
.L_x_724:
[----:B------:R-:W-:Y:S01]  /*2000*/  ISETP.NE.U32.AND P0, PT, RZ, c[0x0][0x3d0], PT ;  /* 0x0000f400ff007a0c */ /* 0x000fe20003f05070 */
[----:B------:R-:W-:Y:S01]  /*2010*/  FADD R6, RZ, R6 ;  /* 0x00000006ff067221 */ /* 0x000fe20000000000 */
[----:B------:R-:W-:-:S02]  /*2020*/  FSETP.GEU.AND P1, PT, R30, R31, PT ;  /* 0x0000001f1e00720b */ /* 0x000fc40003f2e000 */
[----:B------:R-:W-:Y:S02]  /*2030*/  ISETP.NE.AND.EX P0, PT, RZ, c[0x0][0x3d4], PT, P0 ;  /* 0x0000f500ff007a0c */ /* 0x000fe40003f05300 */
[----:B------:R-:W-:-:S05]  /*2040*/  FSEL R6, R6, RZ, !P1 ;  /* 0x000000ff06067208 */ /* 0x000fca0004800000 */
[--C-:B------:R-:W-:Y:S01]  /*2050*/  FADD R10, RZ, R6.reuse ;  /* 0x00000006ff0a7221 */ /* 0x100fe20000000000 */
[----:B------:R-:W-:-:S05]  /*2060*/  FADD R15, RZ, -R6 ;  /* 0x80000006ff0f7221 */ /* 0x000fca0000000000 */
[----:B------:R-:W-:Y:S05]  /*2070*/  @!P0 BRA `(.L_x_765) ;  /* 0x0000008000008947 */ /* 0x000fea0003800000 */
[----:B------:R-:W-:Y:S02]  /*2080*/  SHF.R.S32.HI R11, RZ, 0x1f, R40 ;  /* 0x0000001fff0b7819 */ /* 0x000fe40000011428 */
[----:B------:R-:W-:-:S03]  /*2090*/  MOV R9, c[0x0][0x3f0] ;  /* 0x0000fc0000097a02 */ /* 0x000fc60000000f00 */
[----:B------:R-:W-:Y:S02]  /*20a0*/  IMAD R11, R11, c[0x0][0x3f0], RZ ;  /* 0x0000fc000b0b7a24 */ /* 0x000fe400078e02ff */
[----:B------:R-:W-:-:S04]  /*20b0*/  IMAD.WIDE.U32 R8, R40, R9, c[0x0][0x3d0] ;  /* 0x0000f40028087625 */ /* 0x000fc800078e0009 */
[----:B------:R-:W-:-:S05]  /*20c0*/  IMAD R11, R40, UR17, R11 ;  /* 0x00000011280b7c24 */ /* 0x000fca000f8e020b */
[----:B------:R-:W-:-:S05]  /*20d0*/  IADD3 R9, R9, R11, RZ ;  /* 0x0000000b09097210 */ /* 0x000fca0007ffe0ff */
[----:B------:R0:W-:Y:S01]  /*20e0*/  RED.E.ADD.F32.FTZ.RN.STRONG.GPU [R8.64], R15 ;  /* 0x0000000f0800798e */ /* 0x0001e2000c10e7a0 */
[----:B------:R-:W-:Y:S05]  /*20f0*/  BRA `(.L_x_766) ;  /* 0x0000006000007947 */ /* 0x000fea0003800000 */
.L_x_765:
[----:B------:R-:W-:-:S04]  /*2100*/  ISETP.NE.U32.AND P1, PT, RZ, c[0x0][0x230], PT ;  /* 0x00008c00ff007a0c */ /* 0x000fc80003f25070 */
[----:B------:R-:W-:-:S13]  /*2110*/  ISETP.NE.AND.EX P1, PT, RZ, c[0x0][0x234], PT, P1 ;  /* 0x00008d00ff007a0c */ /* 0x000fda0003f25310 */
[----:B------:R-:W-:Y:S05]  /*2120*/  @!P1 BRA `(.L_x_766) ;  /* 0x0000003000009947 */ /* 0x000fea0003800000 */
[----:B------:R-:W-:-:S04]  /*2130*/  IADD3 R8, P1, R24, c[0x0][0x230], RZ ;  /* 0x00008c0018087a10 */ /* 0x000fc80007f3e0ff */
[----:B------:R-:W-:-:S05]  /*2140*/  IADD3.X R9, R33, c[0x0][0x234], RZ, P1, !PT ;  /* 0x00008d0021097a10 */ /* 0x000fca0000ffe4ff */
[----:B------:R0:W-:Y:S04]  /*2150*/  RED.E.ADD.F32.FTZ.RN.STRONG.GPU [R8.64], R15 ;  /* 0x0000000f0800798e */ /* 0x0001e8000c10e7a0 */
.L_x_766:
[----:B------:R-:W-:-:S04]  /*2160*/  ISETP.NE.U32.AND P2, PT, RZ, c[0x0][0x458], PT ;  /* 0x00011600ff007a0c */ /* 0x000fc80003f45070 */
[----:B------:R-:W-:-:S13]  /*2170*/  ISETP.NE.AND.EX P2, PT, RZ, c[0x0][0x45c], PT, P2 ;  /* 0x00011700ff007a0c */ /* 0x000fda0003f45320 */
[----:B------:R-:W-:Y:S05]  /*2180*/  @!P2 BRA `(.L_x_767) ;  /* 0x000000400000a947 */ /* 0x000fea0003800000 */
[----:B0-----:R-:W-:Y:S01]  /*2190*/  IMAD.U32 R8, RZ, RZ, UR30 ;  /* 0x0000001eff087e24 */ /* 0x001fe2000f8e00ff */
[----:B------:R-:W-:-:S05]  /*21a0*/  MOV R9, UR31 ;  /* 0x0000001f00097c02 */ /* 0x000fca0008000f00 */
[----:B------:R0:W-:Y:S01]  /*21b0*/  RED.E.ADD.F32.FTZ.RN.STRONG.GPU [R8.64], R10 ;  /* 0x0000000a0800798e */ /* 0x0001e2000c10e7a0 */
[----:B------:R-:W-:Y:S05]  /*21c0*/  BRA `(.L_x_768) ;  /* 0x0000006000007947 */ /* 0x000fea0003800000 */
.L_x_767:
[----:B------:R-:W-:-:S04]  /*21d0*/  ISETP.NE.U32.AND P1, PT, RZ, c[0x0][0x2b8], PT ;  /* 0x0000ae00ff007a0c */ /* 0x000fc80003f25070 */
[----:B------:R-:W-:-:S13]  /*21e0*/  ISETP.NE.AND.EX P1, PT, RZ, c[0x0][0x2bc], PT, P1 ;  /* 0x0000af00ff007a0c */ /* 0x000fda0003f25310 */
[----:B------:R-:W-:Y:S05]  /*21f0*/  @!P1 BRA `(.L_x_768) ;  /* 0x0000003000009947 */ /* 0x000fea0003800000 */
[----:B0-----:R-:W-:Y:S02]  /*2200*/  MOV R8, UR10 ;  /* 0x0000000a00087c02 */ /* 0x001fe40008000f00 */
[----:B------:R-:W-:-:S05]  /*2210*/  MOV R9, UR11 ;  /* 0x0000000b00097c02 */ /* 0x000fca0008000f00 */
[----:B------:R0:W-:Y:S02]  /*2220*/  RED.E.ADD.F32.FTZ.RN.STRONG.GPU [R8.64], R10 ;  /* 0x0000000a0800798e */ /* 0x0001e4000c10e7a0 */
.L_x_768:
[-C--:B------:R-:W-:Y:S01]  /*2230*/  FFMA R17, R34, R10.reuse, R17 ;  /* 0x0000000a22117223 */ /* 0x080fe20000000011 */
[-C--:B------:R-:W-:Y:S01]  /*2240*/  FFMA R21, R36, R10.reuse, R21 ;  /* 0x0000000a24157223 */ /* 0x080fe20000000015 */
[-C--:B------:R-:W-:Y:S01]  /*2250*/  FFMA R19, R32, R10.reuse, R19 ;  /* 0x0000000a20137223 */ /* 0x080fe20000000013 */
[-C--:B0-----:R-:W-:Y:S01]  /*2260*/  FFMA R15, R7, R10.reuse, RZ ;  /* 0x0000000a070f7223 */ /* 0x081fe200000000ff */
[-C--:B------:R-:W-:Y:S01]  /*2270*/  FFMA R23, R5, R10.reuse, RZ ;  /* 0x0000000a05177223 */ /* 0x080fe200000000ff */
[----:B------:R-:W-:Y:S01]  /*2280*/  FFMA R29, R3, R10, RZ ;  /* 0x0000000a031d7223 */ /* 0x000fe200000000ff */
[----:B------:R-:W-:Y:S01]  /*2290*/  FADD R17, RZ, R17 ;  /* 0x00000011ff117221 */ /* 0x000fe20000000000 */
[----:B------:R-:W-:Y:S01]  /*22a0*/  FADD R21, RZ, R21 ;  /* 0x00000015ff157221 */ /* 0x000fe20000000000 */
[----:B------:R-:W-:Y:S01]  /*22b0*/  FADD R19, RZ, R19 ;  /* 0x00000013ff137221 */ /* 0x000fe20000000000 */
[----:B------:R-:W-:Y:S05]  /*22c0*/  @!P2 BRA `(.L_x_769) ;  /* 0x000000a00000a947 */ /* 0x000fea0003800000 */
[----:B------:R-:W-:Y:S01]  /*22d0*/  MOV R10, UR12 ;  /* 0x0000000c000a7c02 */ /* 0x000fe20008000f00 */
[----:B------:R-:W-:Y:S01]  /*22e0*/  IMAD.U32 R9, RZ, RZ, UR26 ;  /* 0x0000001aff097e24 */ /* 0x000fe2000f8e00ff */
[----:B------:R-:W-:-:S02]  /*22f0*/  MOV R11, UR13 ;  /* 0x0000000d000b7c02 */ /* 0x000fc40008000f00 */
[----:B------:R-:W-:Y:S02]  /*2300*/  MOV R8, UR25 ;  /* 0x0000001900087c02 */ /* 0x000fe40008000f00 */
[----:B------:R-:W-:Y:S01]  /*2310*/  MOV R6, c[0x0][0x458] ;  /* 0x0001160000067a02 */ /* 0x000fe20000000f00 */
[----:B------:R0:W-:Y:S01]  /*2320*/  RED.E.ADD.F32.FTZ.RN.STRONG.GPU [R10.64], R19 ;  /* 0x000000130a00798e */ /* 0x0001e2000c10e7a0 */
[----:B------:R-:W-:-:S03]  /*2330*/  MOV R7, c[0x0][0x45c] ;  /* 0x0001170000077a02 */ /* 0x000fc60000000f00 */
[----:B------:R0:W-:Y:S04]  /*2340*/  RED.E.ADD.F32.FTZ.RN.STRONG.GPU [R8.64], R21 ;  /* 0x000000150800798e */ /* 0x0001e8000c10e7a0 */
[----:B------:R0:W-:Y:S01]  /*2350*/  RED.E.ADD.F32.FTZ.RN.STRONG.GPU [R6.64], R17 ;  /* 0x000000110600798e */ /* 0x0001e2000c10e7a0 */
[----:B------:R-:W-:Y:S05]  /*2360*/  BRA `(.L_x_770) ;  /* 0x000000c000007947 */ /* 0x000fea0003800000 */
.L_x_769:
[----:B------:R-:W-:-:S04]  /*2370*/  ISETP.NE.U32.AND P1, PT, RZ, c[0x0][0x2b8], PT ;  /* 0x0000ae00ff007a0c */ /* 0x000fc80003f25070 */
[----:B------:R-:W-:-:S13]  /*2380*/  ISETP.NE.AND.EX P1, PT, RZ, c[0x0][0x2bc], PT, P1 ;  /* 0x0000af00ff007a0c */ /* 0x000fda0003f25310 */
[----:B------:R-:W-:Y:S05]  /*2390*/  @!P1 BRA `(.L_x_770) ;  /* 0x0000009000009947 */ /* 0x000fea0003800000 */
[----:B------:R-:W-:Y:S01]  /*23a0*/  MOV R10, UR8 ;  /* 0x00000008000a7c02 */ /* 0x000fe20008000f00 */
[----:B------:R-:W-:Y:S01]  /*23b0*/  IMAD.MOV.U32 R6, RZ, RZ, c[0x0][0x2b8] ;  /* 0x0000ae00ff067624 */ /* 0x000fe200078e00ff */
[----:B------:R-:W-:Y:S02]  /*23c0*/  MOV R11, UR9 ;  /* 0x00000009000b7c02 */ /* 0x000fe40008000f00 */
[----:B------:R-:W-:Y:S02]  /*23d0*/  MOV R8, UR23 ;  /* 0x0000001700087c02 */ /* 0x000fe40008000f00 */
[----:B------:R-:W-:Y:S01]  /*23e0*/  MOV R9, UR24 ;  /* 0x0000001800097c02 */ /* 0x000fe20008000f00 */
[----:B------:R0:W-:Y:S01]  /*23f0*/  RED.E.ADD.F32.FTZ.RN.STRONG.GPU [R10.64], R19 ;  /* 0x000000130a00798e */ /* 0x0001e2000c10e7a0 */
[----:B------:R-:W-:-:S03]  /*2400*/  MOV R7, c[0x0][0x2bc] ;  /* 0x0000af0000077a02 */ /* 0x000fc60000000f00 */
[----:B------:R0:W-:Y:S04]  /*2410*/  RED.E.ADD.F32.FTZ.RN.STRONG.GPU [R8.64], R21 ;  /* 0x000000150800798e */ /* 0x0001e8000c10e7a0 */
[----:B------:R0:W-:Y:S02]  /*2420*/  RED.E.ADD.F32.FTZ.RN.STRONG.GPU [R6.64], R17 ;  /* 0x000000110600798e */ /* 0x0001e4000c10e7a0 */
.L_x_770:
[----:B------:R-:W-:Y:S01]  /*2430*/  ISETP.NE.U32.AND P1, PT, RZ, c[0x0][0x360], PT ;  /* 0x0000d800ff007a0c */ /* 0x000fe20003f25070 */
[----:B0-----:R-:W-:Y:S01]  /*2440*/  FADD R7, RZ, R0 ;  /* 0x00000000ff077221 */ /* 0x001fe20000000000 */
[----:B------:R-:W-:Y:S01]  /*2450*/  FADD R9, RZ, R2 ;  /* 0x00000002ff097221 */ /* 0x000fe20000000000 */
[----:B------:R-:W-:Y:S01]  /*2460*/  FADD R11, RZ, R4 ;  /* 0x00000004ff0b7221 */ /* 0x000fe20000000000 */
        /* <DEDUP_REMOVED lines=12> */
.L_x_771:
[----:B------:R-:W-:-:S04]  /*2530*/  ISETP.NE.U32.AND P1, PT, RZ, c[0x0][0x1c0], PT ;  /* 0x00007000ff007a0c */ /* 0x000fc80003f25070 */
[----:B------:R-:W-:-:S13]  /*2540*/  ISETP.NE.AND.EX P1, PT, RZ, c[0x0][0x1c4], PT, P1 ;  /* 0x00007100ff007a0c */ /* 0x000fda0003f25310 */
[----:B------:R-:W-:Y:S05]  /*2550*/  @!P1 BRA `(.L_x_772) ;  /* 0x0000008000009947 */ /* 0x000fea0003800000 */
[----:B------:R-:W-:Y:S01]  /*2560*/  MOV R3, c[0x0][0x1d8] ;  /* 0x0000760000037a02 */ /* 0x000fe20000000f00 */
[----:B------:R-:W-:-:S04]  /*2570*/  IMAD R0, R38, c[0x0][0x1d8], RZ ;  /* 0x0000760026007a24 */ /* 0x000fc800078e02ff */
[----:B------:R-:W-:Y:S02]  /*2580*/  IMAD R27, R27, R40, R0 ;  /* 0x000000281b1b7224 */ /* 0x000fe400078e0200 */
[----:B------:R-:W-:-:S05]  /*2590*/  IMAD.WIDE.U32 R2, R40, R3, c[0x0][0x1c0] ;  /* 0x0000700028027625 */ /* 0x000fca00078e0003 */
[----:B------:R-:W-:-:S05]  /*25a0*/  IADD3 R3, R27, R3, RZ ;  /* 0x000000031b037210 */ /* 0x000fca0007ffe0ff */
[----:B------:R0:W-:Y:S04]  /*25b0*/  RED.E.ADD.F32.FTZ.RN.STRONG.GPU [R2.64], R7 ;  /* 0x000000070200798e */ /* 0x0001e8000c10e7a0 */
[----:B------:R0:W-:Y:S04]  /*25c0*/  RED.E.ADD.F32.FTZ.RN.STRONG.GPU [R2.64+0x4], R9 ;  /* 0x000004090200798e */ /* 0x0001e8000c10e7a0 */
[----:B------:R0:W-:Y:S02]  /*25d0*/  RED.E.ADD.F32.FTZ.RN.STRONG.GPU [R2.64+0x8], R11 ;  /* 0x0000080b0200798e */ /* 0x0001e4000c10e7a0 */
.L_x_772:
[----:B------:R-:W-:-:S04]  /*25e0*/  ISETP.NE.U32.AND P1, PT, RZ, c[0x0][0x328], PT ;  /* 0x0000ca00ff007a0c */ /* 0x000fc80003f25070 */
[----:B------:R-:W-:-:S13]  /*25f0*/  ISETP.NE.AND.EX P1, PT, RZ, c[0x0][0x32c], PT, P1 ;  /* 0x0000cb00ff007a0c */ /* 0x000fda0003f25310 */
[----:B------:R-:W-:Y:S05]  /*2600*/  @!P1 BRA `(.L_x_773) ;  /* 0x000000a000009947 */ /* 0x000fea0003800000 */
[----:B------:R-:W-:Y:S02]  /*2610*/  SHF.R.S32.HI R5, RZ, 0x1f, R40 ;  /* 0x0000001fff057819 */ /* 0x000fe40000011428 */
[----:B0-----:R-:W-:-:S03]  /*2620*/  MOV R3, c[0x0][0x348] ;  /* 0x0000d20000037a02 */ /* 0x001fc60000000f00 */
        /* <DEDUP_REMOVED lines=8> */
.L_x_773:
[----:B------:R-:W-:-:S04]  /*26b0*/  ISETP.NE.U32.AND P1, PT, RZ, c[0x0][0x188], PT ;  /* 0x00006200ff007a0c */ /* 0x000fc80003f25070 */
[----:B------:R-:W-:-:S13]  /*26c0*/  ISETP.NE.AND.EX P1, PT, RZ, c[0x0][0x18c], PT, P1 ;  /* 0x00006300ff007a0c */ /* 0x000fda0003f25310 */
[----:B------:R-:W-:Y:S05]  /*26d0*/  @!P1 BRA `(.L_x_774) ;  /* 0x0000008000009947 */ /* 0x000fea0003800000 */
[----:B------:R-:W-:Y:S02]  /*26e0*/  IMAD R0, R38, c[0x0][0x1a0], RZ ;  /* 0x0000680026007a24 */ /* 0x000fe400078e02ff */
[----:B0-----:R-:W-:Y:S02]  /*26f0*/  IMAD.MOV.U32 R3, RZ, RZ, c[0x0][0x1a0] ;  /* 0x00006800ff037624 */ /* 0x001fe400078e00ff */
[----:B------:R-:W-:Y:S02]  /*2700*/  IMAD R35, R35, R40, R0 ;  /* 0x0000002823237224 */ /* 0x000fe400078e0200 */
[----:B------:R-:W-:-:S05]  /*2710*/  IMAD.WIDE.U32 R2, R40, R3, c[0x0][0x188] ;  /* 0x0000620028027625 */ /* 0x000fca00078e0003 */
[----:B------:R-:W-:-:S05]  /*2720*/  IADD3 R3, R35, R3, RZ ;  /* 0x0000000323037210 */ /* 0x000fca0007ffe0ff */
[----:B------:R0:W-:Y:S04]  /*2730*/  RED.E.ADD.F32.FTZ.RN.STRONG.GPU [R2.64], R15 ;  /* 0x0000000f0200798e */ /* 0x0001e8000c10e7a0 */
[----:B------:R0:W-:Y:S04]  /*2740*/  RED.E.ADD.F32.FTZ.RN.STRONG.GPU [R2.64+0x4], R23 ;  /* 0x000004170200798e */ /* 0x0001e8000c10e7a0 */
[----:B------:R0:W-:Y:S02]  /*2750*/  RED.E.ADD.F32.FTZ.RN.STRONG.GPU [R2.64+0x8], R29 ;  /* 0x0000081d0200798e */ /* 0x0001e4000c10e7a0 */
.L_x_774:
[----:B------:R-:W-:Y:S05]  /*2760*/  @!P0 BRA `(.L_x_775) ;  /* 0x0000008000008947 */ /* 0x000fea0003800000 */
[----:B------:R-:W-:Y:S02]  /*2770*/  SHF.R.S32.HI R0, RZ, 0x1f, R40 ;  /* 0x0000001fff007819 */ /* 0x000fe40000011428 */
[----:B0-----:R-:W-:-:S03]  /*2780*/  MOV R3, c[0x0][0x3f0] ;  /* 0x0000fc0000037a02 */ /* 0x001fc60000000f00 */
[----:B------:R-:W-:Y:S02]  /*2790*/  IMAD R5, R0, c[0x0][0x3f0], RZ ;  /* 0x0000fc0000057a24 */ /* 0x000fe400078e02ff */
[----:B------:R-:W-:-:S04]  /*27a0*/  IMAD.WIDE.U32 R2, R40, R3, c[0x0][0x3d0] ;  /* 0x0000f40028027625 */ /* 0x000fc800078e0003 */
[----:B------:R-:W-:-:S05]  /*27b0*/  IMAD R5, R40, UR17, R5 ;  /* 0x0000001128057c24 */ /* 0x000fca000f8e0205 */
[----:B------:R-:W-:-:S05]  /*27c0*/  IADD3 R3, R3, R5, RZ ;  /* 0x0000000503037210 */ /* 0x000fca0007ffe0ff */
[----:B------:R0:W-:Y:S01]  /*27d0*/  RED.E.ADD.F32.FTZ.RN.STRONG.GPU [R2.64], RZ ;  /* 0x000000ff0200798e */ /* 0x0001e2000c10e7a0 */
[----:B------:R-:W-:Y:S05]  /*27e0*/  BRA `(.L_x_723) ;  /* 0x0000006000007947 */ /* 0x000fea0003800000 */
.L_x_775:
[----:B------:R-:W-:-:S04]  /*27f0*/  ISETP.NE.U32.AND P0, PT, RZ, c[0x0][0x230], PT ;  /* 0x00008c00ff007a0c */ /* 0x000fc80003f05070 */
[----:B------:R-:W-:-:S13]  /*2800*/  ISETP.NE.AND.EX P0, PT, RZ, c[0x0][0x234], PT, P0 ;  /* 0x00008d00ff007a0c */ /* 0x000fda0003f05300 */
[----:B------:R-:W-:Y:S05]  /*2810*/  @!P0 BRA `(.L_x_723) ;  /* 0x0000003000008947 */ /* 0x000fea0003800000 */
[----:B------:R-:W-:-:S04]  /*2820*/  IADD3 R24, P0, R24, c[0x0][0x230], RZ ;  /* 0x00008c0018187a10 */ /* 0x000fc80007f1e0ff */
[----:B------:R-:W-:-:S05]  /*2830*/  IADD3.X R25, R33, c[0x0][0x234], RZ, P0, !PT ;  /* 0x00008d0021197a10 */ /* 0x000fca00007fe4ff */
[----:B------:R1:W-:Y:S04]  /*2840*/  RED.E.ADD.F32.FTZ.RN.STRONG.GPU [R24.64], RZ ;  /* 0x000000ff1800798e */ /* 0x0003e8000c10e7a0 */
.L_x_723:
[----:B------:R-:W-:Y:S05]  /*2850*/  BSYNC B1 ;  /* 0x0000000000017941 */ /* 0x000fea0003800000 */
.L_x_722:
[----:B------:R-:W-:Y:S01]  /*2860*/  ISETP.NE.U32.AND P0, PT, RZ, c[0x0][0x398], PT ;  /* 0x0000e600ff007a0c */ /* 0x000fe20003f05070 */
[----:B------:R-:W-:-:S03]  /*2870*/  FADD R13, RZ, R13 ;  /* 0x0000000dff0d7221 */ /* 0x000fc60000000000 */
        /* <DEDUP_REMOVED lines=8> */
[----:B------:R0:W-:Y:S01]  /*2900*/  RED.E.ADD.F32.FTZ.RN.STRONG.GPU [R2.64], R13 ;  /* 0x0000000d0200798e */ /* 0x0001e2000c10e7a0 */
[----:B------:R-:W-:Y:S05]  /*2910*/  BRA `(.L_x_721) ;  /* 0x0000009000007947 */ /* 0x000fea0003800000 */
.L_x_776:
[----:B------:R-:W-:-:S04]  /*2920*/  ISETP.NE.U32.AND P0, PT, RZ, c[0x0][0x1f8], PT ;  /* 0x00007e00ff007a0c */ /* 0x000fc80003f05070 */
[----:B------:R-:W-:-:S13]  /*2930*/  ISETP.NE.AND.EX P0, PT, RZ, c[0x0][0x1fc], PT, P0 ;  /* 0x00007f00ff007a0c */ /* 0x000fda0003f05300 */
[----:B------:R-:W-:Y:S05]  /*2940*/  @!P0 BRA `(.L_x_721) ;  /* 0x0000006000008947 */ /* 0x000fea0003800000 */
[----:B0-----:R-:W-:Y:S01]  /*2950*/  MOV R3, c[0x0][0x210] ;  /* 0x0000840000037a02 */ /* 0x001fe20000000f00 */
[----:B------:R-:W-:-:S04]  /*2960*/  IMAD R38, R38, c[0x0][0x210], RZ ;  /* 0x0000840026267a24 */ /* 0x000fc800078e02ff */
[----:B------:R-:W-:Y:S02]  /*2970*/  IMAD R37, R37, R40, R38 ;  /* 0x0000002825257224 */ /* 0x000fe400078e0226 */
[----:B------:R-:W-:-:S05]  /*2980*/  IMAD.WIDE.U32 R2, R40, R3, c[0x0][0x1f8] ;  /* 0x00007e0028027625 */ /* 0x000fca00078e0003 */
[----:B------:R-:W-:-:S05]  /*2990*/  IADD3 R3, R37, R3, RZ ;  /* 0x0000000325037210 */ /* 0x000fca0007ffe0ff */
[----:B------:R0:W-:Y:S02]  /*29a0*/  RED.E.ADD.F32.FTZ.RN.STRONG.GPU [R2.64], R13 ;  /* 0x0000000d0200798e */ /* 0x0001e4000c10e7a0 */
.L_x_721:
[----:B------:R-:W-:Y:S05]  /*29b0*/  BSYNC B2 ;  /* 0x0000000000027941 */ /* 0x000fea0003800000 */
.L_x_720:
[----:B------:R-:W-:-:S04]  /*29c0*/  IADD3 R40, P0, R40, UR6, RZ ;  /* 0x0000000628287c10 */ /* 0x000fc8000ff1e0ff */
[----:B------:R-:W-:Y:S02]  /*29d0*/  IADD3.X R39, R39, UR4, RZ, P0, !PT ;  /* 0x0000000427277c10 */ /* 0x000fe400087fe4ff */
[----:B------:R-:W-:-:S04]  /*29e0*/  ISETP.GE.U32.AND P0, PT, R40, c[0x0][0x178], PT ;  /* 0x00005e0028007a0c */ /* 0x000fc80003f06070 */
[----:B------:R-:W-:-:S13]  /*29f0*/  ISETP.GE.U32.AND.EX P0, PT, R39, c[0x0][0x17c], PT, P0 ;  /* 0x00005f0027007a0c */ /* 0x000fda0003f06100 */
[----:B------:R-:W-:Y:S01]  /*2a00*/  @P0 CALL.REL.NOINC `(.L_x_777) ;  /* 0x0000001000000944 */ /* 0x000fe20003c00000 */
[----:B------:R-:W-:Y:S05]  /*2a10*/  BRA `(.L_x_778) ;  /* 0xffffd97000007947 */ /* 0x000fea000383ffff */
.L_x_777:
[----:B------:R-:W-:Y:S05]  /*2a20*/  BSYNC B3 ;  /* 0x0000000000037941 */ /* 0x000fea0003800000 */
.L_x_719:
[----:B------:R-:W-:Y:S05]  /*2a30*/  EXIT ;  /* 0x000000000000794d */ /* 0x000fea0003800000 */
        .weak           $__internal_18_$__cuda_sm20_rcp_rn_f32_slowpath
        .type           $__internal_18_$__cuda_sm20_rcp_rn_f32_slowpath,@function
        .size           $__internal_18_$__cuda_sm20_rcp_rn_f32_slowpath,($__internal_19_$__cuda_sm20_sqrt_rn_f32_slowpath - $__internal_18_$__cuda_sm20_rcp_rn_f32_slowpath)
$__internal_18_$__cuda_sm20_rcp_rn_f32_slowpath:
[----:B------:R-:W-:Y:S01]  /*2a40*/  IMAD.SHL.U32 R10, R9, 0x2, RZ ;  /* 0x00000002090a7824 */ /* 0x000fe200078e00ff */
[----:B------:R-:W-:Y:S04]  /*2a50*/  BSSY B6, `(.L_x_779) ;  /* 0x0000030000067945 */ /* 0x000fe80003800000 */
        /* <DEDUP_REMOVED lines=13> */
.L_x_780:
        /* <DEDUP_REMOVED lines=21> */
[----:B------:R-:W-:-:S04]  /*2c80*/  LOP3.LUT P3, RZ, R48, 0x2, RZ, 0xc0, !PT ;  /* 0x0000000230ff7812 */ /* 0x000fc8000786c0ff */
[----:B------:R-:W-:Y:S02]  /*2c90*/  PLOP3.LUT P0, PT, P0, P1, P3, 0xe0, 0x0 ;  /* 0x000000000000781c */ /* 0x000fe40000703c30 */
[----:B------:R-:W-:Y:S02]  /*2ca0*/  LOP3.LUT P1, RZ, R9, 0x7fffff, RZ, 0xc0, !PT ;  /* 0x007fffff09ff7812 */ /* 0x000fe4000782c0ff */
[----:B------:R-:W-:-:S04]  /*2cb0*/  SEL R10, RZ, 0x1, !P0 ;  /* 0x00000001ff0a7807 */ /* 0x000fc80004000000 */
[----:B------:R-:W-:-:S04]  /*2cc0*/  IADD3 R10, -R10, RZ, RZ ;  /* 0x000000ff0a0a7210 */ /* 0x000fc80007ffe1ff */
[----:B------:R-:W-:Y:S02]  /*2cd0*/  ISETP.GE.AND P0, PT, R10, RZ, PT ;  /* 0x000000ff0a00720c */ /* 0x000fe40003f06270 */
[----:B------:R-:W-:-:S04]  /*2ce0*/  IADD3 R10, R19, -0xfc, RZ ;  /* 0xffffff04130a7810 */ /* 0x000fc80007ffe0ff */
[----:B------:R-:W-:-:S07]  /*2cf0*/  SHF.R.U32.HI R10, RZ, R10, R15 ;  /* 0x0000000aff0a7219 */ /* 0x000fce000001160f */
[----:B------:R-:W-:-:S04]  /*2d00*/  @!P0 IADD3 R10, R10, 0x1, RZ ;  /* 0x000000010a0a8810 */ /* 0x000fc80007ffe0ff */
[----:B------:R-:W-:-:S04]  /*2d10*/  @!P1 SHF.L.U32 R10, R10, 0x1, RZ ;  /* 0x000000010a0a9819 */ /* 0x000fc800000006ff */
[----:B------:R-:W-:Y:S01]  /*2d20*/  LOP3.LUT R15, R10, 0x80000000, R9, 0xf8, !PT ;  /* 0x800000000a0f7812 */ /* 0x000fe200078ef809 */
[----:B------:R-:W-:Y:S05]  /*2d30*/  BRA `(.L_x_781) ;  /* 0x0000001000007947 */ /* 0x000fea0003800000 */
.L_x_782:
[----:B------:R0:W1:Y:S02]  /*2d40*/  MUFU.RCP R15, R9 ;  /* 0x00000009000f7308 */ /* 0x0000640000001000 */
.L_x_781:
[----:B------:R-:W-:Y:S05]  /*2d50*/  BSYNC B6 ;  /* 0x0000000000067941 */ /* 0x000fea0003800000 */
.L_x_779:
[----:B------:R-:W-:Y:S02]  /*2d60*/  MOV R46, R23 ;  /* 0x00000017002e7202 */ /* 0x000fe40000000f00 */
[----:B------:R-:W-:-:S04]  /*2d70*/  MOV R47, 0x0 ;  /* 0x00000000002f7802 */ /* 0x000fc80000000f00 */
[----:B------:R-:W-:Y:S05]  /*2d80*/  RET.REL.NODEC R46 `(my_solve_particle_ground_contacts_cuda_kernel_backward) ;  /* 0xffffd2702e007950 */ /* 0x000fea0003c3ffff */
        .weak           $__internal_19_$__cuda_sm20_sqrt_rn_f32_slowpath
        .type           $__internal_19_$__cuda_sm20_sqrt_rn_f32_slowpath,@function
        .size           $__internal_19_$__cuda_sm20_sqrt_rn_f32_slowpath,($__internal_20_$__cuda_sm3x_div_rn_noftz_f32_slowpath - $__internal_19_$__cuda_sm20_sqrt_rn_f32_slowpath)
$__internal_19_$__cuda_sm20_sqrt_rn_f32_slowpath:
[----:B------:R-:W-:-:S13]  /*2d90*/  LOP3.LUT P0, RZ, R12, 0x7fffffff, RZ, 0xc0, !PT ;  /* 0x7fffffff0cff7812 */ /* 0x000fda000780c0ff */
[----:B------:R-:W-:Y:S05]  /*2da0*/  @!P0 BRA `(.L_x_783) ;  /* 0x0000011000008947 */ /* 0x000fea0003800000 */
[----:B------:R-:W-:Y:S01]  /*2db0*/  FSETP.GEU.FTZ.AND P0, PT, R12, RZ, PT ;  /* 0x000000ff0c00720b */ /* 0x000fe20003f1e000 */
[----:B------:R-:W-:-:S12]  /*2dc0*/  IMAD.MOV.U32 R9, RZ, RZ, R12 ;  /* 0x000000ffff097224 */ /* 0x000fd800078e000c */
        /* <DEDUP_REMOVED lines=15> */
.L_x_783:
[----:B------:R-:W-:Y:S02]  /*2ec0*/  MOV R9, R12 ;  /* 0x0000000c00097202 */ /* 0x000fe40000000f00 */
[----:B------:R-:W-:Y:S02]  /*2ed0*/  MOV R12, R17 ;  /* 0x00000011000c7202 */ /* 0x000fe40000000f00 */
[----:B------:R-:W-:-:S04]  /*2ee0*/  MOV R13, 0x0 ;  /* 0x00000000000d7802 */ /* 0x000fc80000000f00 */
[----:B------:R-:W-:Y:S05]  /*2ef0*/  RET.REL.NODEC R12 `(my_solve_particle_ground_contacts_cuda_kernel_backward) ;  /* 0xffffd1000c007950 */ /* 0x000fea0003c3ffff */
        .weak           $__internal_20_$__cuda_sm3x_div_rn_noftz_f32_slowpath
        .type           $__internal_20_$__cuda_sm3x_div_rn_noftz_f32_slowpath,@function
        .size           $__internal_20_$__cuda_sm3x_div_rn_noftz_f32_slowpath,(.L_x_1261 - $__internal_20_$__cuda_sm3x_div_rn_noftz_f32_slowpath)
$__internal_20_$__cuda_sm3x_div_rn_noftz_f32_slowpath:
        /* <DEDUP_REMOVED lines=34> */
.L_x_785:
[----:B------:R-:W-:Y:S01]  /*3120*/  LEA R50, R46, 0xc0800000, 0x17 ;  /* 0xc08000002e327811 */ /* 0x000fe200078eb8ff */
[----:B------:R-:W-:Y:S01]  /*3130*/  BSSY B5, `(.L_x_790) ;  /* 0x0000036000057945 */ /* 0x000fe20003800000 */
[----:B------:R-:W-:Y:S02]  /*3140*/  IADD3 R51, R51, -0x7f, RZ ;  /* 0xffffff8133337810 */ /* 0x000fe40007ffe0ff */
[----:B------:R-:W-:Y:S02]  /*3150*/  IADD3 R52, -R50, R23, RZ ;  /* 0x0000001732347210 */ /* 0x000fe40007ffe1ff */
[C---:B------:R-:W-:Y:S01]  /*3160*/  IADD3 R46, R51.reuse, 0x7f, -R46 ;  /* 0x0000007f332e7810 */ /* 0x040fe20007ffe82e */
[----:B------:R-:W-:Y:S01]  /*3170*/  IMAD R18, R51, -0x800000, R18 ;  /* 0xff80000033127824 */ /* 0x000fe200078e0212 */
[----:B------:R-:W0:Y:S01]  /*3180*/  MUFU.RCP R23, R52 ;  /* 0x0000003400177308 */ /* 0x000e220000001000 */
[----:B------:R-:W-:Y:S01]  /*3190*/  FADD.FTZ R49, -R52, -RZ ;  /* 0x800000ff34317221 */ /* 0x000fe20000010100 */
[----:B------:R-:W-:-:S03]  /*31a0*/  IADD3 R47, R46, R47, RZ ;  /* 0x0000002f2e2f7210 */ /* 0x000fc60007ffe0ff */
        /* <DEDUP_REMOVED lines=21> */
[CCC-:B------:R-:W-:Y:S01]  /*3300*/  FFMA.RP R46, R23.reuse, R49.reuse, R50.reuse ;  /* 0x00000031172e7223 */ /* 0x1c0fe20000008032 */
[----:B------:R-:W-:Y:S01]  /*3310*/  FFMA.RM R23, R23, R49, R50 ;  /* 0x0000003117177223 */ /* 0x000fe20000004032 */
[----:B------:R-:W-:Y:S02]  /*3320*/  IADD3 R50, R51, 0x20, RZ ;  /* 0x0000002033327810 */ /* 0x000fe40007ffe0ff */
[----:B------:R-:W-:Y:S02]  /*3330*/  LOP3.LUT R47, R47, 0x7fffff, RZ, 0xc0, !PT ;  /* 0x007fffff2f2f7812 */ /* 0x000fe400078ec0ff */
[----:B------:R-:W-:Y:S02]  /*3340*/  ISETP.NE.AND P3, PT, R51, RZ, PT ;  /* 0x000000ff3300720c */ /* 0x000fe40003f65270 */
[----:B------:R-:W-:Y:S02]  /*3350*/  LOP3.LUT R47, R47, 0x800000, RZ, 0xfc, !PT ;  /* 0x008000002f2f7812 */ /* 0x000fe400078efcff */
[----:B------:R-:W-:-:S02]  /*3360*/  ISETP.NE.AND P1, PT, R51, RZ, PT ;  /* 0x000000ff3300720c */ /* 0x000fc40003f25270 */
        /* <DEDUP_REMOVED lines=14> */
.L_x_792:
[----:B------:R-:W-:-:S04]  /*3450*/  LOP3.LUT R18, R18, 0x80000000, RZ, 0xc0, !PT ;  /* 0x8000000012127812 */ /* 0x000fc800078ec0ff */
[----:B------:R-:W-:Y:S01]  /*3460*/  LOP3.LUT R18, R18, 0x7f800000, RZ, 0xfc, !PT ;  /* 0x7f80000012127812 */ /* 0x000fe200078efcff */
[----:B------:R-:W-:Y:S05]  /*3470*/  BRA `(.L_x_793) ;  /* 0x0000001000007947 */ /* 0x000fea0003800000 */
.L_x_791:
[----:B------:R-:W-:Y:S02]  /*3480*/  LEA R18, R47, R18, 0x17 ;  /* 0x000000122f127211 */ /* 0x000fe400078eb8ff */
.L_x_793:
[----:B------:R-:W-:Y:S05]  /*3490*/  BSYNC B5 ;  /* 0x0000000000057941 */ /* 0x000fea0003800000 */
.L_x_790:
[----:B------:R-:W-:Y:S05]  /*34a0*/  BRA `(.L_x_794) ;  /* 0x0000008000007947 */ /* 0x000fea0003800000 */
.L_x_789:
[----:B------:R-:W-:-:S04]  /*34b0*/  LOP3.LUT R18, R23, 0x80000000, R18, 0x48, !PT ;  /* 0x8000000017127812 */ /* 0x000fc800078e4812 */
[----:B------:R-:W-:Y:S01]  /*34c0*/  LOP3.LUT R18, R18, 0x7f800000, RZ, 0xfc, !PT ;  /* 0x7f80000012127812 */ /* 0x000fe200078efcff */
[----:B------:R-:W-:Y:S05]  /*34d0*/  BRA `(.L_x_794) ;  /* 0x0000005000007947 */ /* 0x000fea0003800000 */
.L_x_788:
[----:B------:R-:W-:Y:S01]  /*34e0*/  LOP3.LUT R18, R23, 0x80000000, R18, 0x48, !PT ;  /* 0x8000000017127812 */ /* 0x000fe200078e4812 */
[----:B------:R-:W-:Y:S05]  /*34f0*/  BRA `(.L_x_794) ;  /* 0x0000003000007947 */ /* 0x000fea0003800000 */
.L_x_787:
[----:B------:R-:W0:Y:S01]  /*3500*/  MUFU.RSQ R18, -QNAN ;  /* 0xffc0000000127908 */ /* 0x000e220000001400 */
[----:B------:R-:W-:Y:S05]  /*3510*/  BRA `(.L_x_794) ;  /* 0x0000001000007947 */ /* 0x000fea0003800000 */
.L_x_786:
[----:B------:R-:W-:Y:S02]  /*3520*/  FADD.FTZ R18, R18, R23 ;  /* 0x0000001712127221 */ /* 0x000fe40000010000 */
.L_x_794:
[----:B------:R-:W-:Y:S05]  /*3530*/  BSYNC B4 ;  /* 0x0000000000047941 */ /* 0x000fea0003800000 */
.L_x_784:
[----:B------:R-:W-:-:S04]  /*3540*/  MOV R23, 0x0 ;  /* 0x0000000000177802 */ /* 0x000fc80000000f00 */
[----:B------:R-:W-:Y:S05]  /*3550*/  RET.REL.NODEC R22 `(my_solve_particle_ground_contacts_cuda_kernel_backward) ;  /* 0xffffcaa016007950 */ /* 0x000fea0003c3ffff */
.L_x_795:
        /* <DEDUP_REMOVED lines=10> */
.L_x_1261:


//--------------------- .text.my_solve_particle_ground_contacts_cuda_kernel_forward --------------------------
	.section	.text.my_solve_particle_ground_contacts_cuda_kernel_forward,"ax",@progbits
	.sectioninfo	@"SHI_REGISTERS=27"
	.align	128
        .global         my_solve_particle_ground_contacts_cuda_kernel_forward
        .type           my_solve_particle_ground_contacts_cuda_kernel_forward,@function
        .size           my_solve_particle_ground_contacts_cuda_kernel_forward,(.L_x_1263 - my_solve_particle_ground_contacts_cuda_kernel_forward)
        .other          my_solve_particle_ground_contacts_cuda_kernel_forward,@"STO_CUDA_ENTRY STV_DEFAULT"
my_solve_particle_ground_contacts_cuda_kernel_forward:
.text.my_solve_particle_ground_contacts_cuda_kernel_forward:
        /* <DEDUP_REMOVED lines=10> */
[----:B------:R-:W-:Y:S02]  /*00a0*/  ULDC.64 UR6, c[0x0][0x2b0] ;  /* 0x0000ac0000067ab9 */ /* 0x000fe40000000a00 */
[----:B------:R-:W-:Y:S02]  /*00b0*/  USHF.R.S32.HI UR9, URZ, 0x1f, UR15 ;  /* 0x0000001f3f097899 */ /* 0x000fe4000801140f */
[----:B------:R-:W-:Y:S02]  /*00c0*/  UIADD3 UR15, UP0, UR15, UR6, URZ ;  /* 0x000000060f0f7290 */ /* 0x000fe4000ff1e03f */
[----:B------:R-:W-:Y:S02]  /*00d0*/  ULDC UR14, c[0x0][0x2d0] ;  /* 0x0000b400000e7ab9 */ /* 0x000fe40000000800 */
[----:B------:R-:W-:-:S02]  /*00e0*/  UIADD3.X UR16, UR9, UR7, URZ, UP0, !UPT ;  /* 0x0000000709107290 */ /* 0x000fc400087fe43f */
[----:B------:R-:W-:Y:S02]  /*00f0*/  UIADD3 UR17, UP0, UR15, UR14, URZ ;  /* 0x0000000e0f117290 */ /* 0x000fe4000ff1e03f */
[----:B------:R-:W-:Y:S02]  /*0100*/  ULDC UR6, c[0x0][0x0] ;  /* 0x0000000000067ab9 */ /* 0x000fe40000000800 */
[----:B------:R-:W-:Y:S02]  /*0110*/  ULDC UR7, c[0x0][0xc] ;  /* 0x0000030000077ab9 */ /* 0x000fe40000000800 */
[----:B------:R-:W-:Y:S02]  /*0120*/  UIADD3.X UR20, UR9, UR16, URZ, UP0, !UPT ;  /* 0x0000001009147290 */ /* 0x000fe400087fe43f */
[----:B------:R-:W-:Y:S02]  /*0130*/  UIMAD.WIDE.U32 UR6, UR6, UR7, URZ ;  /* 0x00000007060672a5 */ /* 0x000fe4000f8e003f */
[----:B------:R-:W-:-:S02]  /*0140*/  UIADD3 UR14, UP0, UR17, UR14, URZ ;  /* 0x0000000e110e7290 */ /* 0x000fc4000ff1e03f */
[----:B------:R-:W-:Y:S02]  /*0150*/  ULDC UR5, c[0x0][0x280] ;  /* 0x0000a00000057ab9 */ /* 0x000fe40000000800 */
[----:B------:R-:W-:Y:S02]  /*0160*/  ULDC UR8, c[0x0][0x1d8] ;  /* 0x0000760000087ab9 */ /* 0x000fe40000000800 */
[----:B------:R-:W-:Y:S02]  /*0170*/  ULDC UR10, c[0x0][0x248] ;  /* 0x00009200000a7ab9 */ /* 0x000fe40000000800 */
[----:B------:R-:W-:Y:S02]  /*0180*/  ULDC UR11, c[0x0][0x310] ;  /* 0x0000c400000b7ab9 */ /* 0x000fe40000000800 */
[----:B------:R-:W-:Y:S02]  /*0190*/  UMOV UR4, URZ ;  /* 0x0000003f00047c82 */ /* 0x000fe40008000000 */
[----:B------:R-:W-:-:S02]  /*01a0*/  ULDC UR12, c[0x0][0x1a0] ;  /* 0x00006800000c7ab9 */ /* 0x000fc40000000800 */
[----:B------:R-:W-:Y:S02]  /*01b0*/  ULDC UR13, c[0x0][0x210] ;  /* 0x00008400000d7ab9 */ /* 0x000fe40000000800 */
[----:B------:R-:W-:Y:S02]  /*01c0*/  USHF.R.S32.HI UR5, URZ, 0x1f, UR5 ;  /* 0x0000001f3f057899 */ /* 0x000fe40008011405 */
[----:B------:R-:W-:Y:S02]  /*01d0*/  USHF.R.S32.HI UR8, URZ, 0x1f, UR8 ;  /* 0x0000001f3f087899 */ /* 0x000fe40008011408 */
[----:B------:R-:W-:Y:S02]  /*01e0*/  USHF.R.S32.HI UR10, URZ, 0x1f, UR10 ;  /* 0x0000001f3f0a7899 */ /* 0x000fe4000801140a */
[----:B------:R-:W-:Y:S02]  /*01f0*/  USHF.R.S32.HI UR11, URZ, 0x1f, UR11 ;  /* 0x0000001f3f0b7899 */ /* 0x000fe4000801140b */
[----:B------:R-:W-:-:S02]  /*0200*/  USHF.R.S32.HI UR12, URZ, 0x1f, UR12 ;  /* 0x0000001f3f0c7899 */ /* 0x000fc4000801140c */
[----:B------:R-:W-:Y:S02]  /*0210*/  USHF.R.S32.HI UR13, URZ, 0x1f, UR13 ;  /* 0x0000001f3f0d7899 */ /* 0x000fe4000801140d */
[----:B------:R-:W-:Y:S02]  /*0220*/  UIADD3 UR4, UR7, UR4, URZ ;  /* 0x0000000407047290 */ /* 0x000fe4000fffe03f */
[----:B------:R-:W-:Y:S02]  /*0230*/  UIADD3.X UR9, UR9, UR20, URZ, UP0, !UPT ;  /* 0x0000001409097290 */ /* 0x000fe400087fe43f */
[----:B------:R-:W-:Y:S02]  /*0240*/  ULDC.64 UR18, c[0x0][0x118] ;  /* 0x0000460000127ab9 */ /* 0x000fe40000000a00 */
.L_x_814:
[----:B------:R-:W-:Y:S01]  /*0250*/  SHF.R.S32.HI R8, RZ, 0x1f, R6 ;  /* 0x0000001fff087819 */ /* 0x000fe20000011406 */
[----:B0-----:R-:W-:-:S04]  /*0260*/  IMAD.MOV.U32 R3, RZ, RZ, c[0x0][0x280] ;  /* 0x0000a000ff037624 */ /* 0x001fc800078e00ff */
[----:B------:R-:W-:Y:S02]  /*0270*/  IMAD R5, R8, c[0x0][0x280], RZ ;  /* 0x0000a00008057a24 */ /* 0x000fe400078e02ff */
[----:B------:R-:W-:-:S04]  /*0280*/  IMAD.WIDE.U32 R2, R6, R3, c[0x0][0x260] ;  /* 0x0000980006027625 */ /* 0x000fc800078e0003 */
[----:B------:R-:W-:-:S05]  /*0290*/  IMAD R5, R6, UR5, R5 ;  /* 0x0000000506057c24 */ /* 0x000fca000f8e0205 */
[----:B------:R-:W-:-:S05]  /*02a0*/  IADD3 R3, R3, R5, RZ ;  /* 0x0000000503037210 */ /* 0x000fca0007ffe0ff */
[----:B------:R-:W2:Y:S01]  /*02b0*/  LDG.E R2, [R2.64] ;  /* 0x0000001202027981 */ /* 0x000ea2000c1e1900 */
[----:B------:R-:W-:Y:S01]  /*02c0*/  YIELD ;  /* 0x0000000000007946 */ /* 0x000fe20003800000 */
[----:B--2---:R-:W-:-:S04]  /*02d0*/  LOP3.LUT R0, R2, 0x1, RZ, 0xc0, !PT ;  /* 0x0000000102007812 */ /* 0x004fc800078ec0ff */
[----:B------:R-:W-:-:S13]  /*02e0*/  ISETP.NE.U32.AND P0, PT, R0, 0x1, PT ;  /* 0x000000010000780c */ /* 0x000fda0003f05070 */
[----:B------:R-:W-:Y:S05]  /*02f0*/  @P0 EXIT ;  /* 0x000000000000094d */ /* 0x000fea0003800000 */
[----:B------:R-:W-:Y:S01]  /*0300*/  IMAD R3, R8, c[0x0][0x210], RZ ;  /* 0x0000840008037a24 */ /* 0x000fe200078e02ff */
[----:B------:R-:W-:-:S03]  /*0310*/  MOV R9, c[0x0][0x210] ;  /* 0x0000840000097a02 */ /* 0x000fc60000000f00 */
[C---:B------:R-:W-:Y:S02]  /*0320*/  IMAD R5, R6.reuse, UR13, R3 ;  /* 0x0000000d06057c24 */ /* 0x040fe4000f8e0203 */
[----:B------:R-:W-:-:S04]  /*0330*/  IMAD.WIDE.U32 R2, R6, R9, c[0x0][0x1f0] ;  /* 0x00007c0006027625 */ /* 0x000fc800078e0009 */
[----:B------:R-:W-:-:S05]  /*0340*/  IMAD.IADD R3, R3, 0x1, R5 ;  /* 0x0000000103037824 */ /* 0x000fca00078e0205 */
[----:B------:R-:W2:Y:S02]  /*0350*/  LDG.E R9, [R2.64] ;  /* 0x0000001202097981 */ /* 0x000ea4000c1e1900 */
[----:B--2---:R-:W-:-:S13]  /*0360*/  FSETP.NEU.AND P0, PT, R9, RZ, PT ;  /* 0x000000ff0900720b */ /* 0x004fda0003f0d000 */
[----:B------:R-:W-:Y:S05]  /*0370*/  @!P0 EXIT ;  /* 0x000000000000894d */ /* 0x000fea0003800000 */
[----:B------:R-:W-:Y:S01]  /*0380*/  IMAD R3, R8, c[0x0][0x1a0], RZ ;  /* 0x0000680008037a24 */ /* 0x000fe200078e02ff */
[----:B------:R-:W-:Y:S01]  /*0390*/  MOV R11, c[0x0][0x1a0] ;  /* 0x00006800000b7a02 */ /* 0x000fe20000000f00 */
[----:B------:R-:W-:Y:S01]  /*03a0*/  IMAD.MOV.U32 R10, RZ, RZ, c[0x0][0x2b0] ;  /* 0x0000ac00ff0a7624 */ /* 0x000fe200078e00ff */
[----:B------:R-:W-:Y:S01]  /*03b0*/  MOV R12, UR15 ;  /* 0x0000000f000c7c02 */ /* 0x000fe20008000f00 */
[C---:B------:R-:W-:Y:S01]  /*03c0*/  IMAD R5, R6.reuse, UR12, R3 ;  /* 0x0000000c06057c24 */ /* 0x040fe2000f8e0203 */
[----:B------:R-:W-:Y:S01]  /*03d0*/  MOV R13, UR16 ;  /* 0x00000010000d7c02 */ /* 0x000fe20008000f00 */
[----:B------:R-:W-:Y:S01]  /*03e0*/  IMAD.WIDE.U32 R2, R6, R11, c[0x0][0x180] ;  /* 0x0000600006027625 */ /* 0x000fe200078e000b */
[----:B------:R-:W-:-:S03]  /*03f0*/  MOV R11, c[0x0][0x2b4] ;  /* 0x0000ad00000b7a02 */ /* 0x000fc60000000f00 */
[----:B------:R-:W-:Y:S02]  /*0400*/  IMAD.IADD R3, R3, 0x1, R5 ;  /* 0x0000000103037824 */ /* 0x000fe400078e0205 */
[----:B------:R0:W2:Y:S01]  /*0410*/  LDG.E R5, [R12.64] ;  /* 0x000000120c057981 */ /* 0x0000a2000c1e1900 */
[----:B------:R-:W-:-:S03]  /*0420*/  MOV R14, UR17 ;  /* 0x00000011000e7c02 */ /* 0x000fc60008000f00 */
[----:B------:R-:W2:Y:S01]  /*0430*/  LDG.E R0, [R2.64+0x4] ;  /* 0x0000041202007981 */ /* 0x000ea2000c1e1900 */
[----:B------:R-:W-:Y:S01]  /*0440*/  MOV R15, UR20 ;  /* 0x00000014000f7c02 */ /* 0x000fe20008000f00 */
[----:B------:R-:W-:Y:S02]  /*0450*/  IMAD R19, R8, c[0x0][0x248], RZ ;  /* 0x0000920008137a24 */ /* 0x000fe400078e02ff */
[----:B------:R1:W3:Y:S01]  /*0460*/  LDG.E R4, [R10.64] ;  /* 0x000000120a047981 */ /* 0x0002e2000c1e1900 */
[----:B------:R-:W-:Y:S01]  /*0470*/  IMAD.MOV.U32 R21, RZ, RZ, c[0x0][0x248] ;  /* 0x00009200ff157624 */ /* 0x000fe200078e00ff */
[----:B------:R-:W-:Y:S01]  /*0480*/  MOV R16, UR14 ;  /* 0x0000000e00107c02 */ /* 0x000fe20008000f00 */
[C---:B------:R-:W-:Y:S01]  /*0490*/  IMAD R19, R6.reuse, UR10, R19 ;  /* 0x0000000a06137c24 */ /* 0x040fe2000f8e0213 */
[----:B------:R-:W-:Y:S01]  /*04a0*/  MOV R17, UR9 ;  /* 0x0000000900117c02 */ /* 0x000fe20008000f00 */
[----:B0-----:R-:W-:Y:S01]  /*04b0*/  IMAD.WIDE.U32 R12, R6, R21, c[0x0][0x228] ;  /* 0x00008a00060c7625 */ /* 0x001fe200078e0015 */
[----:B------:R-:W4:Y:S04]  /*04c0*/  LDG.E R18, [R2.64+0x8] ;  /* 0x0000081202127981 */ /* 0x000f28000c1e1900 */
[----:B-1----:R-:W3:Y:S01]  /*04d0*/  LDG.E R11, [R2.64] ;  /* 0x00000012020b7981 */ /* 0x002ee2000c1e1900 */
[----:B------:R-:W-:-:S03]  /*04e0*/  IMAD.IADD R13, R13, 0x1, R19 ;  /* 0x000000010d0d7824 */ /* 0x000fc600078e0213 */
[----:B------:R-:W4:Y:S04]  /*04f0*/  LDG.E R10, [R14.64] ;  /* 0x000000120e0a7981 */ /* 0x000f28000c1e1900 */
[----:B------:R-:W5:Y:S04]  /*0500*/  LDG.E R16, [R16.64] ;  /* 0x0000001210107981 */ /* 0x000f68000c1e1900 */
[----:B------:R-:W5:Y:S01]  /*0510*/  LDG.E R12, [R12.64] ;  /* 0x000000120c0c7981 */ /* 0x000f62000c1e1900 */
[----:B--2---:R-:W-:-:S04]  /*0520*/  FMUL R19, R5, R0 ;  /* 0x0000000005137220 */ /* 0x004fc80000400000 */
[----:B---3--:R-:W-:-:S04]  /*0530*/  FFMA R11, R4, R11, R19 ;  /* 0x0000000b040b7223 */ /* 0x008fc80000000013 */
[----:B----4-:R-:W-:-:S04]  /*0540*/  FFMA R11, R10, R18, R11 ;  /* 0x000000120a0b7223 */ /* 0x010fc8000000000b */
[----:B-----5:R-:W-:-:S04]  /*0550*/  FADD R11, R11, R16 ;  /* 0x000000100b0b7221 */ /* 0x020fc80000000000 */
[----:B------:R-:W-:-:S05]  /*0560*/  FADD R11, R11, -R12 ;  /* 0x8000000c0b0b7221 */ /* 0x000fca0000000000 */
[----:B------:R-:W-:-:S04]  /*0570*/  FMNMX R18, RZ, R11, PT ;  /* 0x0000000bff127209 */ /* 0x000fc80003800000 */
[----:B------:R-:W-:-:S13]  /*0580*/  FSETP.GT.AND P0, PT, R18, RZ, PT ;  /* 0x000000ff1200720b */ /* 0x000fda0003f04000 */
[----:B------:R-:W-:Y:S05]  /*0590*/  @P0 EXIT ;  /* 0x000000000000094d */ /* 0x000fea0003800000 */
[----:B------:R-:W-:Y:S01]  /*05a0*/  MOV R13, c[0x0][0x1d8] ;  /* 0x00007600000d7a02 */ /* 0x000fe20000000f00 */
[----:B------:R-:W-:-:S04]  /*05b0*/  IMAD R3, R8, c[0x0][0x1d8], RZ ;  /* 0x0000760008037a24 */ /* 0x000fc800078e02ff */
[C---:B------:R-:W-:Y:S02]  /*05c0*/  IMAD R3, R6.reuse, UR8, R3 ;  /* 0x0000000806037c24 */ /* 0x040fe4000f8e0203 */
[----:B------:R-:W-:-:S05]  /*05d0*/  IMAD.WIDE.U32 R12, R6, R13, c[0x0][0x1b8] ;  /* 0x00006e00060c7625 */ /* 0x000fca00078e000d */
[----:B------:R-:W-:-:S05]  /*05e0*/  IADD3 R13, R13, R3, RZ ;  /* 0x000000030d0d7210 */ /* 0x000fca0007ffe0ff */
[----:B------:R-:W2:Y:S04]  /*05f0*/  LDG.E R0, [R12.64+0x4] ;  /* 0x000004120c007981 */ /* 0x000ea8000c1e1900 */
[----:B------:R-:W3:Y:S04]  /*0600*/  LDG.E R3, [R12.64] ;  /* 0x000000120c037981 */ /* 0x000ee8000c1e1900 */
[----:B------:R-:W4:Y:S01]  /*0610*/  LDG.E R11, [R12.64+0x8] ;  /* 0x000008120c0b7981 */ /* 0x000f22000c1e1900 */
        /* <DEDUP_REMOVED lines=8> */
[----:B------:R-:W-:Y:S01]  /*06a0*/  FMUL R17, R0, R0 ;  /* 0x0000000000117220 */ /* 0x000fe20000400000 */
[----:B------:R-:W-:Y:S01]  /*06b0*/  IMAD.MOV.U32 R11, RZ, RZ, c[0x0][0x2ac] ;  /* 0x0000ab00ff0b7624 */ /* 0x000fe200078e00ff */
[----:B------:R-:W-:Y:S02]  /*06c0*/  FMUL R10, R10, R18 ;  /* 0x000000120a0a7220 */ /* 0x000fe40000400000 */
[----:B------:R-:W-:Y:S02]  /*06d0*/  FFMA R14, R2, R2, R17 ;  /* 0x00000002020e7223 */ /* 0x000fe40000000011 */
[----:B------:R-:W-:Y:S01]  /*06e0*/  FSEL R13, R11, c[0x0][0x2a4], !P0 ;  /* 0x0000a9000b0d7a08 */ /* 0x000fe20004000000 */
[----:B------:R-:W-:Y:S01]  /*06f0*/  FMUL R11, R4, R18 ;  /* 0x00000012040b7220 */ /* 0x000fe20000400000 */
[----:B------:R-:W-:-:S03]  /*0700*/  FFMA R16, R3, R3, R14 ;  /* 0x0000000303107223 */ /* 0x000fc6000000000e */
[----:B------:R-:W-:Y:S01]  /*0710*/  FMUL R13, R18, R13 ;  /* 0x0000000d120d7220 */ /* 0x000fe20000400000 */
[----:B------:R0:W1:Y:S01]  /*0720*/  MUFU.RSQ R15, R16 ;  /* 0x00000010000f7308 */ /* 0x0000620000001400 */
[----:B------:R-:W-:-:S04]  /*0730*/  IADD3 R12, R16, -0xd000000, RZ ;  /* 0xf3000000100c7810 */ /* 0x000fc80007ffe0ff */
[----:B------:R-:W-:Y:S01]  /*0740*/  ISETP.GT.U32.AND P1, PT, R12, 0x727fffff, PT ;  /* 0x727fffff0c00780c */ /* 0x000fe20003f24070 */
[----:B------:R-:W-:-:S12]  /*0750*/  FMUL R12, R5, R18 ;  /* 0x00000012050c7220 */ /* 0x000fd80000400000 */
[----:B------:R-:W-:Y:S05]  /*0760*/  @!P1 BRA `(.L_x_798) ;  /* 0x0000004000009947 */ /* 0x000fea0003800000 */
[----:B01----:R-:W-:Y:S02]  /*0770*/  MOV R18, 0x790 ;  /* 0x0000079000127802 */ /* 0x003fe40000000f00 */
[----:B------:R-:W-:Y:S05]  /*0780*/  CALL.REL.NOINC `($__internal_21_$__cuda_sm20_sqrt_rn_f32_slowpath) ;  /* 0x000007f000007944 */ /* 0x000fea0003c00000 */
[----:B------:R-:W-:Y:S01]  /*0790*/  MOV R5, R14 ;  /* 0x0000000e00057202 */ /* 0x000fe20000000f00 */
[----:B------:R-:W-:Y:S05]  /*07a0*/  BRA `(.L_x_799) ;  /* 0x0000004000007947 */ /* 0x000fea0003800000 */
.L_x_798:
[----:B01----:R-:W-:Y:S01]  /*07b0*/  FMUL.FTZ R5, R16, R15 ;  /* 0x0000000f10057220 */ /* 0x003fe20000410000 */
[----:B------:R-:W-:-:S03]  /*07c0*/  FMUL.FTZ R14, R15, 0.5 ;  /* 0x3f0000000f0e7820 */ /* 0x000fc60000410000 */
[----:B------:R-:W-:-:S04]  /*07d0*/  FFMA R4, -R5, R5, R16 ;  /* 0x0000000505047223 */ /* 0x000fc80000000110 */
[----:B------:R-:W-:Y:S02]  /*07e0*/  FFMA R5, R4, R14, R5 ;  /* 0x0000000e04057223 */ /* 0x000fe40000000005 */
.L_x_799:
[----:B------:R-:W-:Y:S05]  /*07f0*/  BSYNC B1 ;  /* 0x0000000000017941 */ /* 0x000fea0003800000 */
.L_x_797:
[----:B------:R-:W-:Y:S01]  /*0800*/  FSETP.GT.AND P0, PT, R5, RZ, PT ;  /* 0x000000ff0500720b */ /* 0x000fe20003f04000 */
[----:B------:R-:W-:Y:S01]  /*0810*/  BSSY B1, `(.L_x_800) ;  /* 0x000002e000017945 */ /* 0x000fe20003800000 */
[----:B------:R-:W-:Y:S01]  /*0820*/  MOV R4, RZ ;  /* 0x000000ff00047202 */ /* 0x000fe20000000f00 */
[----:B------:R-:W-:Y:S01]  /*0830*/  IMAD.MOV.U32 R17, RZ, RZ, RZ ;  /* 0x000000ffff117224 */ /* 0x000fe200078e00ff */
        /* <DEDUP_REMOVED lines=11> */
[----:B------:R-:W-:Y:S02]  /*08f0*/  MOV R14, 0x910 ;  /* 0x00000910000e7802 */ /* 0x000fe40000000f00 */
[----:B------:R-:W-:Y:S05]  /*0900*/  CALL.REL.NOINC `($__internal_22_$__cuda_sm3x_div_rn_noftz_f32_slowpath) ;  /* 0x000007f000007944 */ /* 0x000fea0003c00000 */
[----:B0-----:R-:W-:Y:S02]  /*0910*/  MOV R15, R3 ;  /* 0x00000003000f7202 */ /* 0x001fe40000000f00 */
.L_x_803:
[----:B------:R-:W-:Y:S05]  /*0920*/  BSYNC B2 ;  /* 0x0000000000027941 */ /* 0x000fea0003800000 */
.L_x_802:
        /* <DEDUP_REMOVED lines=11> */
[----:B------:R-:W-:Y:S05]  /*09e0*/  CALL.REL.NOINC `($__internal_22_$__cuda_sm3x_div_rn_noftz_f32_slowpath) ;  /* 0x0000071000007944 */ /* 0x000fea0003c00000 */
[----:B0-----:R-:W-:Y:S02]  /*09f0*/  MOV R17, R3 ;  /* 0x0000000300117202 */ /* 0x001fe40000000f00 */
.L_x_805:
[----:B------:R-:W-:Y:S05]  /*0a00*/  BSYNC B2 ;  /* 0x0000000000027941 */ /* 0x000fea0003800000 */
.L_x_804:
        /* <DEDUP_REMOVED lines=11> */
[----:B------:R-:W-:Y:S05]  /*0ac0*/  CALL.REL.NOINC `($__internal_22_$__cuda_sm3x_div_rn_noftz_f32_slowpath) ;  /* 0x0000063000007944 */ /* 0x000fea0003c00000 */
[----:B0-----:R-:W-:Y:S02]  /*0ad0*/  IMAD.MOV.U32 R4, RZ, RZ, R3 ;  /* 0x000000ffff047224 */ /* 0x001fe400078e0003 */
.L_x_806:
[----:B------:R-:W-:Y:S05]  /*0ae0*/  BSYNC B2 ;  /* 0x0000000000027941 */ /* 0x000fea0003800000 */
.L_x_801:
[----:B------:R-:W-:Y:S05]  /*0af0*/  BSYNC B1 ;  /* 0x0000000000017941 */ /* 0x000fea0003800000 */
.L_x_800:
[----:B------:R-:W-:Y:S01]  /*0b00*/  FFMA R0, -R5, c[0x0][0x2e8], RZ ;  /* 0x0000ba0005007a23 */ /* 0x000fe200000001ff */
[----:B------:R-:W0:Y:S01]  /*0b10*/  MUFU.RCP R14, R9 ;  /* 0x00000009000e7308 */ /* 0x000e220000001000 */
[----:B------:R-:W-:Y:S03]  /*0b20*/  BSSY B1, `(.L_x_807) ;  /* 0x0000011000017945 */ /* 0x000fe60003800000 */
[----:B------:R-:W-:-:S04]  /*0b30*/  FSETP.GT.AND P0, PT, R13, R0, PT ;  /* 0x000000000d00720b */ /* 0x000fc80003f04000 */
[----:B------:R-:W-:-:S05]  /*0b40*/  FSEL R2, R13, R0, P0 ;  /* 0x000000000d027208 */ /* 0x000fca0000000000 */
[C---:B------:R-:W-:Y:S01]  /*0b50*/  FFMA R3, R2.reuse, R4, -R11 ;  /* 0x0000000402037223 */ /* 0x040fe2000000080b */
[C---:B------:R-:W-:Y:S01]  /*0b60*/  FFMA R0, R2.reuse, R17, -R12 ;  /* 0x0000001102007223 */ /* 0x040fe2000000080c */
[----:B------:R-:W-:Y:S01]  /*0b70*/  FFMA R2, R2, R15, -R10 ;  /* 0x0000000f02027223 */ /* 0x000fe2000000080a */
[----:B0-----:R-:W-:Y:S01]  /*0b80*/  FFMA R5, -R9, R14, 1 ;  /* 0x3f80000009057423 */ /* 0x001fe2000000010e */
[----:B------:R-:W0:Y:S03]  /*0b90*/  FCHK P0, R3, R9 ;  /* 0x0000000903007302 */ /* 0x000e260000000000 */
[----:B------:R-:W-:-:S04]  /*0ba0*/  FFMA R4, R14, R5, R14 ;  /* 0x000000050e047223 */ /* 0x000fc8000000000e */
[----:B------:R-:W-:-:S04]  /*0bb0*/  FFMA R5, R3, R4, RZ ;  /* 0x0000000403057223 */ /* 0x000fc800000000ff */
[----:B------:R-:W-:-:S04]  /*0bc0*/  FFMA R11, -R9, R5, R3 ;  /* 0x00000005090b7223 */ /* 0x000fc80000000103 */
[----:B------:R-:W-:Y:S01]  /*0bd0*/  FFMA R4, R4, R11, R5 ;  /* 0x0000000b04047223 */ /* 0x000fe20000000005 */
[----:B0-----:R-:W-:Y:S05]  /*0be0*/  @!P0 BRA `(.L_x_808) ;  /* 0x0000004000008947 */ /* 0x001fea0003800000 */
[----:B------:R-:W-:Y:S02]  /*0bf0*/  MOV R5, R9 ;  /* 0x0000000900057202 */ /* 0x000fe40000000f00 */
[----:B------:R-:W-:Y:S02]  /*0c00*/  MOV R14, 0xc20 ;  /* 0x00000c20000e7802 */ /* 0x000fe40000000f00 */
[----:B------:R-:W-:Y:S05]  /*0c10*/  CALL.REL.NOINC `($__internal_22_$__cuda_sm3x_div_rn_noftz_f32_slowpath) ;  /* 0x000004e000007944 */ /* 0x000fea0003c00000 */
[----:B0-----:R-:W-:Y:S02]  /*0c20*/  MOV R4, R3 ;  /* 0x0000000300047202 */ /* 0x001fe40000000f00 */
.L_x_808:
[----:B------:R-:W-:Y:S05]  /*0c30*/  BSYNC B1 ;  /* 0x0000000000017941 */ /* 0x000fea0003800000 */
.L_x_807:
        /* <DEDUP_REMOVED lines=12> */
[----:B------:R-:W-:Y:S05]  /*0d00*/  CALL.REL.NOINC `($__internal_22_$__cuda_sm3x_div_rn_noftz_f32_slowpath) ;  /* 0x000003f000007944 */ /* 0x000fea0003c00000 */
[----:B0-----:R-:W-:Y:S02]  /*0d10*/  MOV R10, R3 ;  /* 0x00000003000a7202 */ /* 0x001fe40000000f00 */
.L_x_810:
[----:B------:R-:W-:Y:S05]  /*0d20*/  BSYNC B1 ;  /* 0x0000000000017941 */ /* 0x000fea0003800000 */
.L_x_809:
        /* <DEDUP_REMOVED lines=14> */
.L_x_812:
[----:B------:R-:W-:Y:S05]  /*0e10*/  BSYNC B1 ;  /* 0x0000000000017941 */ /* 0x000fea0003800000 */
.L_x_811:
[----:B------:R-:W-:Y:S01]  /*0e20*/  IMAD R3, R8, c[0x0][0x310], RZ ;  /* 0x0000c40008037a24 */ /* 0x000fe200078e02ff */
[----:B------:R-:W-:Y:S01]  /*0e30*/  FMUL R4, R4, c[0x0][0x2ec] ;  /* 0x0000bb0004047a20 */ /* 0x000fe20000400000 */
[----:B------:R-:W-:Y:S01]  /*0e40*/  IMAD.MOV.U32 R11, RZ, RZ, c[0x0][0x310] ;  /* 0x0000c400ff0b7624 */ /* 0x000fe200078e00ff */
[----:B------:R-:W-:Y:S01]  /*0e50*/  FMUL R10, R10, c[0x0][0x2ec] ;  /* 0x0000bb000a0a7a20 */ /* 0x000fe20000400000 */
[----:B------:R-:W-:Y:S01]  /*0e60*/  IMAD R5, R6, UR11, R3 ;  /* 0x0000000b06057c24 */ /* 0x000fe2000f8e0203 */
[----:B------:R-:W-:Y:S01]  /*0e70*/  FMUL R0, R0, c[0x0][0x2ec] ;  /* 0x0000bb0000007a20 */ /* 0x000fe20000400000 */
[C---:B------:R-:W-:Y:S01]  /*0e80*/  IMAD.WIDE.U32 R2, R6.reuse, R11, c[0x0][0x2f0] ;  /* 0x0000bc0006027625 */ /* 0x040fe200078e000b */
[----:B------:R-:W-:Y:S01]  /*0e90*/  IADD3 R6, P0, R6, UR6, RZ ;  /* 0x0000000606067c10 */ /* 0x000fe2000ff1e0ff */
[----:B------:R-:W-:-:S03]  /*0ea0*/  FMUL R11, R9, R10 ;  /* 0x0000000a090b7220 */ /* 0x000fc60000400000 */
[----:B------:R-:W-:Y:S02]  /*0eb0*/  IADD3.X R7, R7, UR4, RZ, P0, !PT ;  /* 0x0000000407077c10 */ /* 0x000fe400087fe4ff */
[----:B------:R-:W-:Y:S02]  /*0ec0*/  ISETP.GE.U32.AND P0, PT, R6, c[0x0][0x178], PT ;  /* 0x00005e0006007a0c */ /* 0x000fe40003f06070 */
[----:B------:R-:W-:Y:S01]  /*0ed0*/  IADD3 R3, R3, R5, RZ ;  /* 0x0000000503037210 */ /* 0x000fe20007ffe0ff */
[----:B------:R-:W-:Y:S01]  /*0ee0*/  FMUL R5, R9, R4 ;  /* 0x0000000409057220 */ /* 0x000fe20000400000 */
[----:B------:R-:W-:Y:S01]  /*0ef0*/  ISETP.GE.U32.AND.EX P0, PT, R7, c[0x0][0x17c], PT, P0 ;  /* 0x00005f0007007a0c */ /* 0x000fe20003f06100 */
[----:B------:R-:W-:-:S03]  /*0f00*/  FMUL R9, R9, R0 ;  /* 0x0000000009097220 */ /* 0x000fc60000400000 */
[----:B------:R0:W-:Y:S04]  /*0f10*/  RED.E.ADD.F32.FTZ.RN.STRONG.GPU [R2.64], R5 ;  /* 0x000000050200798e */ /* 0x0001e8000c10e792 */
[----:B------:R0:W-:Y:S04]  /*0f20*/  RED.E.ADD.F32.FTZ.RN.STRONG.GPU [R2.64+0x4], R11 ;  /* 0x0000040b0200798e */ /* 0x0001e8000c10e792 */
[----:B------:R0:W-:Y:S01]  /*0f30*/  RED.E.ADD.F32.FTZ.RN.STRONG.GPU [R2.64+0x8], R9 ;  /* 0x000008090200798e */ /* 0x0001e2000c10e792 */
[----:B------:R-:W-:Y:S01]  /*0f40*/  @P0 CALL.REL.NOINC `(.L_x_813) ;  /* 0x0000001000000944 */ /* 0x000fe20003c00000 */
[----:B------:R-:W-:Y:S05]  /*0f50*/  BRA `(.L_x_814) ;  /* 0xfffff2f000007947 */ /* 0x000fea000383ffff */
.L_x_813:
[----:B------:R-:W-:Y:S05]  /*0f60*/  BSYNC B0 ;  /* 0x0000000000007941 */ /* 0x000fea0003800000 */
.L_x_796:
[----:B------:R-:W-:Y:S05]  /*0f70*/  EXIT ;  /* 0x000000000000794d */ /* 0x000fea0003800000 */
        .weak           $__internal_21_$__cuda_sm20_sqrt_rn_f32_slowpath
        .type           $__internal_21_$__cuda_sm20_sqrt_rn_f32_slowpath,@function
        .size           $__internal_21_$__cuda_sm20_sqrt_rn_f32_slowpath,($__internal_22_$__cuda_sm3x_div_rn_noftz_f32_slowpath - $__internal_21_$__cuda_sm20_sqrt_rn_f32_slowpath)
$__internal_21_$__cuda_sm20_sqrt_rn_f32_slowpath:
[----:B------:R-:W-:-:S13]  /*0f80*/  LOP3.LUT P0, RZ, R16, 0x7fffffff, RZ, 0xc0, !PT ;  /* 0x7fffffff10ff7812 */ /* 0x000fda000780c0ff */
[----:B------:R-:W-:Y:S01]  /*0f90*/  @!P0 MOV R5, R16 ;  /* 0x0000001000058202 */ /* 0x000fe20000000f00 */
        /* <DEDUP_REMOVED lines=17> */
[----:B------:R-:W-:-:S04]  /*10b0*/  @P0 FMUL.FTZ R5, R16, 2.3283064365386962891e-10 ;  /* 0x2f80000010050820 */ /* 0x000fc80000410000 */
.L_x_815:
[----:B------:R-:W-:Y:S01]  /*10c0*/  IMAD.MOV.U32 R14, RZ, RZ, R5 ;  /* 0x000000ffff0e7224 */ /* 0x000fe200078e0005 */
[----:B------:R-:W-:Y:S02]  /*10d0*/  MOV R4, R18 ;  /* 0x0000001200047202 */ /* 0x000fe40000000f00 */
[----:B------:R-:W-:-:S04]  /*10e0*/  MOV R5, 0x0 ;  /* 0x0000000000057802 */ /* 0x000fc80000000f00 */
[----:B------:R-:W-:Y:S05]  /*10f0*/  RET.REL.NODEC R4 `(my_solve_particle_ground_contacts_cuda_kernel_forward) ;  /* 0xffffef0004007950 */ /* 0x000fea0003c3ffff */
        .weak           $__internal_22_$__cuda_sm3x_div_rn_noftz_f32_slowpath
        .type           $__internal_22_$__cuda_sm3x_div_rn_noftz_f32_slowpath,@function
        .size           $__internal_22_$__cuda_sm3x_div_rn_noftz_f32_slowpath,(.L_x_1263 - $__internal_22_$__cuda_sm3x_div_rn_noftz_f32_slowpath)
$__internal_22_$__cuda_sm3x_div_rn_noftz_f32_slowpath:
[----:B------:R-:W-:Y:S01]  /*1100*/  SHF.R.U32.HI R18, RZ, 0x17, R5 ;  /* 0x00000017ff127819 */ /* 0x000fe20000011605 */
[----:B------:R-:W-:Y:S01]  /*1110*/  BSSY B3, `(.L_x_816) ;  /* 0x0000063000037945 */ /* 0x000fe20003800000 */
[----:B------:R-:W-:Y:S01]  /*1120*/  SHF.R.U32.HI R16, RZ, 0x17, R3 ;  /* 0x00000017ff107819 */ /* 0x000fe20000011603 */
[----:B------:R-:W-:Y:S01]  /*1130*/  IMAD.MOV.U32 R20, RZ, RZ, R5 ;  /* 0x000000ffff147224 */ /* 0x000fe200078e0005 */
        /* <DEDUP_REMOVED lines=14> */
[----:B------:R-:W-:Y:S02]  /*1220*/  FSETP.NEU.FTZ.AND P2, PT, |R3|, +INF , PT ;  /* 0x7f8000000300780b */ /* 0x000fe40003f5d200 */
        /* <DEDUP_REMOVED lines=16> */
.L_x_817:
        /* <DEDUP_REMOVED lines=17> */
[----:B------:R-:W-:-:S05]  /*1440*/  LOP3.LUT R18, R18, 0xff, RZ, 0xc0, !PT ;  /* 0x000000ff12127812 */ /* 0x000fca00078ec0ff */
[----:B------:R-:W-:-:S05]  /*1450*/  IMAD.IADD R24, R18, 0x1, R19 ;  /* 0x0000000112187824 */ /* 0x000fca00078e0213 */
        /* <DEDUP_REMOVED lines=32> */
.L_x_824:
[----:B------:R-:W-:-:S04]  /*1660*/  LOP3.LUT R3, R3, 0x80000000, RZ, 0xc0, !PT ;  /* 0x8000000003037812 */ /* 0x000fc800078ec0ff */
[----:B------:R-:W-:Y:S01]  /*1670*/  LOP3.LUT R3, R3, 0x7f800000, RZ, 0xfc, !PT ;  /* 0x7f80000003037812 */ /* 0x000fe200078efcff */
[----:B------:R-:W-:Y:S05]  /*1680*/  BRA `(.L_x_825) ;  /* 0x0000001000007947 */ /* 0x000fea0003800000 */
.L_x_823:
[----:B------:R-:W-:Y:S02]  /*1690*/  IMAD R3, R19, 0x800000, R3 ;  /* 0x0080000013037824 */ /* 0x000fe400078e0203 */
.L_x_825:
[----:B------:R-:W-:Y:S05]  /*16a0*/  BSYNC B4 ;  /* 0x0000000000047941 */ /* 0x000fea0003800000 */
.L_x_822:
[----:B------:R-:W-:Y:S05]  /*16b0*/  BRA `(.L_x_826) ;  /* 0x0000008000007947 */ /* 0x000fea0003800000 */
.L_x_821:
[----:B------:R-:W-:-:S04]  /*16c0*/  LOP3.LUT R3, R20, 0x80000000, R3, 0x48, !PT ;  /* 0x8000000014037812 */ /* 0x000fc800078e4803 */
[----:B------:R-:W-:Y:S01]  /*16d0*/  LOP3.LUT R3, R3, 0x7f800000, RZ, 0xfc, !PT ;  /* 0x7f80000003037812 */ /* 0x000fe200078efcff */
[----:B------:R-:W-:Y:S05]  /*16e0*/  BRA `(.L_x_826) ;  /* 0x0000005000007947 */ /* 0x000fea0003800000 */
.L_x_820:
[----:B------:R-:W-:Y:S01]  /*16f0*/  LOP3.LUT R3, R20, 0x80000000, R3, 0x48, !PT ;  /* 0x8000000014037812 */ /* 0x000fe200078e4803 */
[----:B------:R-:W-:Y:S05]  /*1700*/  BRA `(.L_x_826) ;  /* 0x0000003000007947 */ /* 0x000fea0003800000 */
.L_x_819:
[----:B------:R-:W0:Y:S01]  /*1710*/  MUFU.RSQ R3, -QNAN ;  /* 0xffc0000000037908 */ /* 0x000e220000001400 */
[----:B------:R-:W-:Y:S05]  /*1720*/  BRA `(.L_x_826) ;  /* 0x0000001000007947 */ /* 0x000fea0003800000 */
.L_x_818:
[----:B------:R-:W-:Y:S02]  /*1730*/  FADD.FTZ R3, R3, R5 ;  /* 0x0000000503037221 */ /* 0x000fe40000010000 */
.L_x_826:
[----:B------:R-:W-:Y:S05]  /*1740*/  BSYNC B3 ;  /* 0x0000000000037941 */ /* 0x000fea0003800000 */
.L_x_816:
[----:B------:R-:W-:Y:S02]  /*1750*/  MOV R18, R14 ;  /* 0x0000000e00127202 */ /* 0x000fe40000000f00 */
[----:B------:R-:W-:-:S04]  /*1760*/  MOV R19, 0x0 ;  /* 0x0000000000137802 */ /* 0x000fc80000000f00 */
[----:B------:R-:W-:Y:S05]  /*1770*/  RET.REL.NODEC R18 `(my_solve_particle_ground_contacts_cuda_kernel_forward) ;  /* 0xffffe88012007950 */ /* 0x000fea0003c3ffff */
.L_x_827:
        /* <DEDUP_REMOVED lines=16> */
.L_x_1263:


//--------------------- .text.my_apply_particle_deltas_cuda_kernel_backward --------------------------
	.section	.text.my_apply_particle_deltas_cuda_kernel_backward,"ax",@progbits
	.sectioninfo	@"SHI_REGISTERS=34"
	.align	128
        .global         my_apply_particle_deltas_cuda_kernel_backward
        .type           my_apply_particle_deltas_cuda_kernel_backward,@function
        .size           my_apply_particle_deltas_cuda_kernel_backward,(.L_x_1265 - my_apply_particle_deltas_cuda_kernel_backward)
        .other          my_apply_particle_deltas_cuda_kernel_backward,@"STO_CUDA_ENTRY STV_DEFAULT"
my_apply_particle_deltas_cuda_kernel_backward:
.text.my_apply_particle_deltas_cuda_kernel_backward:
        /* <DEDUP_REMOVED lines=12> */
[----:B------:R-:W-:Y:S02]  /*00c0*/  USHF.R.S32.HI UR18, URZ, 0x1f, UR9 ;  /* 0x0000001f3f127899 */ /* 0x000fe40008011409 */
[----:B------:R-:W-:Y:S02]  /*00d0*/  USHF.R.S32.HI UR17, URZ, 0x1f, UR8 ;  /* 0x0000001f3f117899 */ /* 0x000fe40008011408 */
[----:B------:R-:W-:Y:S02]  /*00e0*/  ULDC UR6, c[0x0][0x0] ;  /* 0x0000000000067ab9 */ /* 0x000fe40000000800 */
[----:B------:R-:W-:Y:S01]  /*00f0*/  ULDC UR7, c[0x0][0xc] ;  /* 0x0000030000077ab9 */ /* 0x000fe20000000800 */
[----:B------:R-:W-:Y:S01]  /*0100*/  MOV R8, UR18 ;  /* 0x0000001200087c02 */ /* 0x000fe20008000f00 */
[----:B------:R-:W-:Y:S01]  /*0110*/  ULDC UR10, c[0x0][0x418] ;  /* 0x00010600000a7ab9 */ /* 0x000fe20000000800 */
[----:B------:R-:W-:Y:S01]  /*0120*/  MOV R9, UR17 ;  /* 0x0000001100097c02 */ /* 0x000fe20008000f00 */
[----:B------:R-:W-:-:S02]  /*0130*/  ULDC UR12, c[0x0][0x3e0] ;  /* 0x0000f800000c7ab9 */ /* 0x000fc40000000800 */
[----:B------:R-:W-:Y:S02]  /*0140*/  ULDC UR11, c[0x0][0x2c0] ;  /* 0x0000b000000b7ab9 */ /* 0x000fe40000000800 */
[----:B------:R-:W-:Y:S02]  /*0150*/  ULDC UR14, c[0x0][0x3a0] ;  /* 0x0000e800000e7ab9 */ /* 0x000fe40000000800 */
[----:B------:R-:W-:Y:S02]  /*0160*/  UIMAD.WIDE.U32 UR6, UR6, UR7, URZ ;  /* 0x00000007060672a5 */ /* 0x000fe4000f8e003f */
[----:B------:R-:W-:Y:S02]  /*0170*/  USHF.R.S32.HI UR8, URZ, 0x1f, UR10 ;  /* 0x0000001f3f087899 */ /* 0x000fe4000801140a */
[----:B------:R-:W-:Y:S02]  /*0180*/  ULDC UR13, c[0x0][0x288] ;  /* 0x0000a200000d7ab9 */ /* 0x000fe40000000800 */
[----:B------:R-:W-:-:S02]  /*0190*/  ULDC UR16, c[0x0][0x2f8] ;  /* 0x0000be0000107ab9 */ /* 0x000fc40000000800 */
[----:B------:R-:W-:Y:S02]  /*01a0*/  USHF.R.S32.HI UR10, URZ, 0x1f, UR12 ;  /* 0x0000001f3f0a7899 */ /* 0x000fe4000801140c */
        /* <DEDUP_REMOVED lines=11> */
.L_x_870:
        /* <DEDUP_REMOVED lines=11> */
[----:B------:R-:W-:Y:S05]  /*0310*/  @P0 BRA `(.L_x_830) ;  /* 0x0000196000000947 */ /* 0x000fea0003800000 */
[----:B------:R-:W-:Y:S01]  /*0320*/  MOV R14, c[0x0][0x1d8] ;  /* 0x00007600000e7a02 */ /* 0x000fe20000000f00 */
[C---:B------:R-:W-:Y:S01]  /*0330*/  IMAD R0, R7.reuse, c[0x0][0x1d8], RZ ;  /* 0x0000760007007a24 */ /* 0x040fe200078e02ff */
[----:B------:R-:W-:Y:S01]  /*0340*/  MOV R4, c[0x0][0x248] ;  /* 0x0000920000047a02 */ /* 0x000fe20000000f00 */
[----:B------:R-:W-:Y:S01]  /*0350*/  IMAD R2, R7, c[0x0][0x248], RZ ;  /* 0x0000920007027a24 */ /* 0x000fe200078e02ff */
[----:B------:R-:W-:Y:S01]  /*0360*/  MOV R16, c[0x0][0x1a0] ;  /* 0x0000680000107a02 */ /* 0x000fe20000000f00 */
[----:B------:R-:W-:Y:S02]  /*0370*/  IMAD R3, R9, R13, R0 ;  /* 0x0000000d09037224 */ /* 0x000fe400078e0200 */
[----:B------:R-:W-:Y:S01]  /*0380*/  IMAD.WIDE.U32 R14, R13, R14, c[0x0][0x1b8] ;  /* 0x00006e000d0e7625 */ /* 0x000fe200078e000e */
[----:B------:R-:W-:-:S03]  /*0390*/  SHF.R.S32.HI R6, RZ, 0x1f, R16 ;  /* 0x0000001fff067819 */ /* 0x000fc60000011410 */
[----:B------:R-:W-:Y:S02]  /*03a0*/  IMAD R19, R8, R13, R2 ;  /* 0x0000000d08137224 */ /* 0x000fe400078e0202 */
[----:B------:R-:W-:-:S04]  /*03b0*/  IMAD.WIDE.U32 R4, R13, R4, c[0x0][0x228] ;  /* 0x00008a000d047625 */ /* 0x000fc800078e0004 */
[----:B------:R-:W-:Y:S01]  /*03c0*/  IMAD R0, R7, c[0x0][0x1a0], RZ ;  /* 0x0000680007007a24 */ /* 0x000fe200078e02ff */
[----:B------:R-:W-:Y:S01]  /*03d0*/  IADD3 R5, R5, R19, RZ ;  /* 0x0000001305057210 */ /* 0x000fe20007ffe0ff */
[----:B------:R-:W-:Y:S02]  /*03e0*/  IMAD.IADD R15, R15, 0x1, R3 ;  /* 0x000000010f0f7824 */ /* 0x000fe400078e0203 */
[----:B------:R-:W-:Y:S02]  /*03f0*/  IMAD.WIDE.U32 R16, R13, R16, c[0x0][0x180] ;  /* 0x000060000d107625 */ /* 0x000fe400078e0010 */
[----:B------:R-:W2:Y:S02]  /*0400*/  LDG.E R19, [R4.64+0x4] ;  /* 0x0000041004137981 */ /* 0x000ea4000c1e1900 */
[----:B------:R-:W-:Y:S02]  /*0410*/  IMAD R3, R6, R13, R0 ;  /* 0x0000000d06037224 */ /* 0x000fe400078e0200 */
[----:B------:R-:W3:Y:S03]  /*0420*/  LDG.E R0, [R14.64] ;  /* 0x000000100e007981 */ /* 0x000ee6000c1e1900 */
[----:B------:R-:W-:Y:S01]  /*0430*/  IADD3 R17, R17, R3, RZ ;  /* 0x0000000311117210 */ /* 0x000fe20007ffe0ff */
[----:B------:R0:W2:Y:S04]  /*0440*/  LDG.E R2, [R14.64+0x4] ;  /* 0x000004100e027981 */ /* 0x0000a8000c1e1900 */
[----:B------:R-:W3:Y:S04]  /*0450*/  LDG.E R3, [R4.64] ;  /* 0x0000001004037981 */ /* 0x000ee8000c1e1900 */
[----:B------:R-:W4:Y:S04]  /*0460*/  LDG.E R18, [R16.64] ;  /* 0x0000001010127981 */ /* 0x000f28000c1e1900 */
[----:B------:R0:W5:Y:S04]  /*0470*/  LDG.E R12, [R14.64+0x8] ;  /* 0x000008100e0c7981 */ /* 0x000168000c1e1900 */
[----:B------:R-:W5:Y:S04]  /*0480*/  LDG.E R21, [R4.64+0x8] ;  /* 0x0000081004157981 */ /* 0x000f68000c1e1900 */
[----:B------:R-:W5:Y:S04]  /*0490*/  LDG.E R23, [R16.64+0x4] ;  /* 0x0000041010177981 */ /* 0x000f68000c1e1900 */
[----:B------:R-:W5:Y:S01]  /*04a0*/  LDG.E R25, [R16.64+0x8] ;  /* 0x0000081010197981 */ /* 0x000f62000c1e1900 */
[----:B------:R-:W1:Y:S01]  /*04b0*/  MUFU.RCP R20, c[0x0][0x260] ;  /* 0x0000980000147b08 */ /* 0x000e620000001000 */
[----:B------:R-:W-:Y:S01]  /*04c0*/  MOV R27, c[0x0][0x260] ;  /* 0x00009800001b7a02 */ /* 0x000fe20000000f00 */
[----:B------:R-:W-:Y:S04]  /*04d0*/  BSSY B4, `(.L_x_831) ;  /* 0x0000012000047945 */ /* 0x000fe80003800000 */
[----:B-1----:R-:W-:-:S04]  /*04e0*/  FFMA R27, R20, -R27, 1 ;  /* 0x3f800000141b7423 */ /* 0x002fc8000000081b */
[----:B------:R-:W-:Y:S01]  /*04f0*/  FFMA R20, R20, R27, R20 ;  /* 0x0000001b14147223 */ /* 0x000fe20000000014 */
[----:B---3--:R-:W-:-:S04]  /*0500*/  FADD R3, R0, R3 ;  /* 0x0000000300037221 */ /* 0x008fc80000000000 */
[----:B----4-:R-:W-:-:S04]  /*0510*/  FADD R3, R3, -R18 ;  /* 0x8000001203037221 */ /* 0x010fc80000000000 */
[----:B------:R-:W1:Y:S01]  /*0520*/  FCHK P0, R3, c[0x0][0x260] ;  /* 0x0000980003007b02 */ /* 0x000e620000000000 */
[----:B0-----:R-:W-:Y:S01]  /*0530*/  FFMA R14, R3, R20, RZ ;  /* 0x00000014030e7223 */ /* 0x001fe200000000ff */
[----:B--2---:R-:W-:Y:S01]  /*0540*/  FADD R2, R2, R19 ;  /* 0x0000001302027221 */ /* 0x004fe20000000000 */
[----:B-----5:R-:W-:Y:S02]  /*0550*/  FADD R0, R12, R21 ;  /* 0x000000150c007221 */ /* 0x020fe40000000000 */
[----:B------:R-:W-:Y:S01]  /*0560*/  FFMA R5, R14, -c[0x0][0x260], R3 ;  /* 0x800098000e057a23 */ /* 0x000fe20000000003 */
[----:B------:R-:W-:-:S03]  /*0570*/  FADD R2, R2, -R23 ;  /* 0x8000001702027221 */ /* 0x000fc60000000000 */
[----:B------:R-:W-:Y:S01]  /*0580*/  FFMA R19, R20, R5, R14 ;  /* 0x0000000514137223 */ /* 0x000fe2000000000e */
[----:B------:R-:W-:Y:S01]  /*0590*/  FADD R0, R0, -R25 ;  /* 0x8000001900007221 */ /* 0x000fe20000000000 */
[----:B-1----:R-:W-:Y:S05]  /*05a0*/  @!P0 BRA `(.L_x_832) ;  /* 0x0000004000008947 */ /* 0x002fea0003800000 */
[----:B------:R-:W-:Y:S02]  /*05b0*/  MOV R4, c[0x0][0x260] ;  /* 0x0000980000047a02 */ /* 0x000fe40000000f00 */
[----:B------:R-:W-:Y:S02]  /*05c0*/  MOV R20, 0x5e0 ;  /* 0x000005e000147802 */ /* 0x000fe40000000f00 */
[----:B------:R-:W-:Y:S05]  /*05d0*/  CALL.REL.NOINC `($__internal_24_$__cuda_sm3x_div_rn_noftz_f32_slowpath) ;  /* 0x000018a000007944 */ /* 0x000fea0003c00000 */
[----:B------:R-:W-:Y:S02]  /*05e0*/  IMAD.MOV.U32 R19, RZ, RZ, R3 ;  /* 0x000000ffff137224 */ /* 0x000fe400078e0003 */
.L_x_832:
[----:B------:R-:W-:Y:S05]  /*05f0*/  BSYNC B4 ;  /* 0x0000000000047941 */ /* 0x000fea0003800000 */
.L_x_831:
[----:B------:R-:W0:Y:S01]  /*0600*/  MUFU.RCP R3, c[0x0][0x260] ;  /* 0x0000980000037b08 */ /* 0x000e220000001000 */
[----:B------:R-:W-:Y:S01]  /*0610*/  MOV R4, c[0x0][0x260] ;  /* 0x0000980000047a02 */ /* 0x000fe20000000f00 */
[----:B------:R-:W-:Y:S06]  /*0620*/  BSSY B4, `(.L_x_833) ;  /* 0x000000d000047945 */ /* 0x000fec0003800000 */
[----:B------:R-:W1:Y:S01]  /*0630*/  FCHK P0, R2, c[0x0][0x260] ;  /* 0x0000980002007b02 */ /* 0x000e620000000000 */
[----:B0-----:R-:W-:-:S04]  /*0640*/  FFMA R4, R3, -R4, 1 ;  /* 0x3f80000003047423 */ /* 0x001fc80000000804 */
[----:B------:R-:W-:-:S04]  /*0650*/  FFMA R12, R3, R4, R3 ;  /* 0x00000004030c7223 */ /* 0x000fc80000000003 */
[----:B------:R-:W-:-:S04]  /*0660*/  FFMA R17, R2, R12, RZ ;  /* 0x0000000c02117223 */ /* 0x000fc800000000ff */
[----:B------:R-:W-:-:S04]  /*0670*/  FFMA R4, R17, -c[0x0][0x260], R2 ;  /* 0x8000980011047a23 */ /* 0x000fc80000000002 */
[----:B------:R-:W-:Y:S01]  /*0680*/  FFMA R17, R12, R4, R17 ;  /* 0x000000040c117223 */ /* 0x000fe20000000011 */
[----:B-1----:R-:W-:Y:S05]  /*0690*/  @!P0 BRA `(.L_x_834) ;  /* 0x0000005000008947 */ /* 0x002fea0003800000 */
[----:B------:R-:W-:Y:S02]  /*06a0*/  MOV R3, R2 ;  /* 0x0000000200037202 */ /* 0x000fe40000000f00 */
[----:B------:R-:W-:Y:S02]  /*06b0*/  MOV R4, c[0x0][0x260] ;  /* 0x0000980000047a02 */ /* 0x000fe40000000f00 */
[----:B------:R-:W-:Y:S02]  /*06c0*/  MOV R20, 0x6e0 ;  /* 0x000006e000147802 */ /* 0x000fe40000000f00 */
[----:B------:R-:W-:Y:S05]  /*06d0*/  CALL.REL.NOINC `($__internal_24_$__cuda_sm3x_div_rn_noftz_f32_slowpath) ;  /* 0x000017a000007944 */ /* 0x000fea0003c00000 */
[----:B------:R-:W-:Y:S02]  /*06e0*/  MOV R17, R3 ;  /* 0x0000000300117202 */ /* 0x000fe40000000f00 */
.L_x_834:
[----:B------:R-:W-:Y:S05]  /*06f0*/  BSYNC B4 ;  /* 0x0000000000047941 */ /* 0x000fea0003800000 */
.L_x_833:
[----:B------:R-:W0:Y:S01]  /*0700*/  MUFU.RCP R2, c[0x0][0x260] ;  /* 0x0000980000027b08 */ /* 0x000e220000001000 */
[----:B------:R-:W-:Y:S01]  /*0710*/  IMAD.MOV.U32 R3, RZ, RZ, c[0x0][0x260] ;  /* 0x00009800ff037624 */ /* 0x000fe200078e00ff */
        /* <DEDUP_REMOVED lines=13> */
.L_x_836:
[----:B------:R-:W-:Y:S05]  /*07f0*/  BSYNC B4 ;  /* 0x0000000000047941 */ /* 0x000fea0003800000 */
.L_x_835:
[----:B------:R-:W-:Y:S01]  /*0800*/  FMUL R0, R17, R17 ;  /* 0x0000001111007220 */ /* 0x000fe20000400000 */
[----:B------:R-:W-:Y:S03]  /*0810*/  BSSY B2, `(.L_x_837) ;  /* 0x000000e000027945 */ /* 0x000fe60003800000 */
[----:B------:R-:W-:-:S04]  /*0820*/  FFMA R0, R19, R19, R0 ;  /* 0x0000001313007223 */ /* 0x000fc80000000000 */
[----:B------:R-:W-:-:S04]  /*0830*/  FFMA R2, R15, R15, R0 ;  /* 0x0000000f0f027223 */ /* 0x000fc80000000000 */
[----:B------:R0:W1:Y:S01]  /*0840*/  MUFU.RSQ R3, R2 ;  /* 0x0000000200037308 */ /* 0x0000620000001400 */
[----:B------:R-:W-:-:S04]  /*0850*/  IADD3 R0, R2, -0xd000000, RZ ;  /* 0xf300000002007810 */ /* 0x000fc80007ffe0ff */
[----:B------:R-:W-:-:S13]  /*0860*/  ISETP.GT.U32.AND P0, PT, R0, 0x727fffff, PT ;  /* 0x727fffff0000780c */ /* 0x000fda0003f04070 */
[----:B------:R-:W-:Y:S05]  /*0870*/  @!P0 BRA `(.L_x_838) ;  /* 0x0000003000008947 */ /* 0x000fea0003800000 */
[----:B01----:R-:W-:Y:S02]  /*0880*/  MOV R14, 0x8a0 ;  /* 0x000008a0000e7802 */ /* 0x003fe40000000f00 */
[----:B------:R-:W-:Y:S05]  /*0890*/  CALL.REL.NOINC `($__internal_23_$__cuda_sm20_sqrt_rn_f32_slowpath) ;  /* 0x0000147000007944 */ /* 0x000fea0003c00000 */
[----:B------:R-:W-:Y:S05]  /*08a0*/  BRA `(.L_x_839) ;  /* 0x0000004000007947 */ /* 0x000fea0003800000 */
.L_x_838:
[----:B01----:R-:W-:Y:S01]  /*08b0*/  FMUL.FTZ R16, R2, R3 ;  /* 0x0000000302107220 */ /* 0x003fe20000410000 */
[----:B------:R-:W-:-:S03]  /*08c0*/  FMUL.FTZ R0, R3, 0.5 ;  /* 0x3f00000003007820 */ /* 0x000fc60000410000 */
[----:B------:R-:W-:-:S04]  /*08d0*/  FFMA R3, -R16, R16, R2 ;  /* 0x0000001010037223 */ /* 0x000fc80000000102 */
[----:B------:R-:W-:Y:S02]  /*08e0*/  FFMA R16, R3, R0, R16 ;  /* 0x0000000003107223 */ /* 0x000fe40000000010 */
.L_x_839:
[----:B------:R-:W-:Y:S05]  /*08f0*/  BSYNC B2 ;  /* 0x0000000000027941 */ /* 0x000fea0003800000 */
.L_x_837:
[----:B------:R-:W-:Y:S01]  /*0900*/  FSETP.GT.AND P0, PT, R16, c[0x0][0x264], PT ;  /* 0x0000990010007a0b */ /* 0x000fe20003f04000 */
[----:B------:R-:W-:-:S12]  /*0910*/  BSSY B4, `(.L_x_840) ;  /* 0x0000011000047945 */ /* 0x000fd80003800000 */
[----:B------:R-:W-:Y:S05]  /*0920*/  @!P0 BRA `(.L_x_841) ;  /* 0x000000f000008947 */ /* 0x000fea0003800000 */
[----:B------:R-:W0:Y:S01]  /*0930*/  MUFU.RCP R3, R16 ;  /* 0x0000001000037308 */ /* 0x000e220000001000 */
[----:B------:R-:W-:Y:S02]  /*0940*/  ULDC UR15, c[0x0][0x264] ;  /* 0x00009900000f7ab9 */ /* 0x000fe40000000800 */
[----:B------:R-:W-:-:S05]  /*0950*/  MOV R5, UR15 ;  /* 0x0000000f00057c02 */ /* 0x000fca0008000f00 */
[----:B------:R-:W1:Y:S01]  /*0960*/  FCHK P0, R5, R16 ;  /* 0x0000001005007302 */ /* 0x000e620000000000 */
[----:B0-----:R-:W-:-:S04]  /*0970*/  FFMA R0, R3, -R16, 1 ;  /* 0x3f80000003007423 */ /* 0x001fc80000000810 */
[----:B------:R-:W-:-:S04]  /*0980*/  FFMA R0, R3, R0, R3 ;  /* 0x0000000003007223 */ /* 0x000fc80000000003 */
[----:B------:R-:W-:-:S04]  /*0990*/  FFMA R3, R0, c[0x0][0x264], RZ ;  /* 0x0000990000037a23 */ /* 0x000fc800000000ff */
[----:B------:R-:W-:-:S04]  /*09a0*/  FFMA R10, R3, -R16, c[0x0][0x264] ;  /* 0x00009900030a7623 */ /* 0x000fc80000000810 */
[----:B------:R-:W-:Y:S01]  /*09b0*/  FFMA R10, R0, R10, R3 ;  /* 0x0000000a000a7223 */ /* 0x000fe20000000003 */
[----:B-1----:R-:W-:Y:S05]  /*09c0*/  @!P0 BRA `(.L_x_841) ;  /* 0x0000005000008947 */ /* 0x002fea0003800000 */
[----:B------:R-:W-:Y:S01]  /*09d0*/  IMAD.MOV.U32 R3, RZ, RZ, c[0x0][0x264] ;  /* 0x00009900ff037624 */ /* 0x000fe200078e00ff */
[----:B------:R-:W-:Y:S02]  /*09e0*/  MOV R4, R16 ;  /* 0x0000001000047202 */ /* 0x000fe40000000f00 */
[----:B------:R-:W-:Y:S02]  /*09f0*/  MOV R20, 0xa10 ;  /* 0x00000a1000147802 */ /* 0x000fe40000000f00 */
[----:B------:R-:W-:Y:S05]  /*0a00*/  CALL.REL.NOINC `($__internal_24_$__cuda_sm3x_div_rn_noftz_f32_slowpath) ;  /* 0x0000147000007944 */ /* 0x000fea0003c00000 */
[----:B------:R-:W-:Y:S02]  /*0a10*/  MOV R10, R3 ;  /* 0x00000003000a7202 */ /* 0x000fe40000000f00 */
.L_x_841:
[----:B------:R-:W-:Y:S05]  /*0a20*/  BSYNC B4 ;  /* 0x0000000000047941 */ /* 0x000fea0003800000 */
.L_x_840:
        /* <DEDUP_REMOVED lines=16> */
.L_x_842:
[----:B------:R-:W-:Y:S01]  /*0b30*/  ISETP.NE.U32.AND P0, PT, RZ, c[0x0][0x2a8], PT ;  /* 0x0000aa00ff007a0c */ /* 0x000fe20003f05070 */
[----:B------:R-:W-:Y:S01]  /*0b40*/  IMAD.MOV.U32 R21, RZ, RZ, RZ ;  /* 0x000000ffff157224 */ /* 0x000fe200078e00ff */
[----:B------:R-:W-:-:S02]  /*0b50*/  MOV R23, RZ ;  /* 0x000000ff00177202 */ /* 0x000fc40000000f00 */
[----:B------:R-:W-:Y:S02]  /*0b60*/  ISETP.NE.AND.EX P0, PT, RZ, c[0x0][0x2ac], PT, P0 ;  /* 0x0000ab00ff007a0c */ /* 0x000fe40003f05300 */
[----:B------:R-:W-:-:S11]  /*0b70*/  MOV R25, RZ ;  /* 0x000000ff00197202 */ /* 0x000fd60000000f00 */
        /* <DEDUP_REMOVED lines=13> */
.L_x_843:
[----:B------:R-:W-:-:S04]  /*0c50*/  ISETP.NE.U32.AND P0, PT, RZ, c[0x0][0x3c0], PT ;  /* 0x0000f000ff007a0c */ /* 0x000fc80003f05070 */
[----:B------:R-:W-:-:S13]  /*0c60*/  ISETP.NE.AND.EX P0, PT, RZ, c[0x0][0x3c4], PT, P0 ;  /* 0x0000f100ff007a0c */ /* 0x000fda0003f05300 */
        /* <DEDUP_REMOVED lines=13> */
[----:B------:R-:W-:Y:S05]  /*0d40*/  BRA `(.L_x_845) ;  /* 0x0000012000007947 */ /* 0x000fea0003800000 */
.L_x_844:
        /* <DEDUP_REMOVED lines=18> */
.L_x_845:
[----:B------:R-:W-:Y:S01]  /*0e70*/  FSETP.GT.AND P0, PT, R16, c[0x0][0x264], PT ;  /* 0x0000990010007a0b */ /* 0x000fe20003f04000 */
[----:B------:R-:W-:Y:S01]  /*0e80*/  BSSY B4, `(.L_x_846) ;  /* 0x000001e000047945 */ /* 0x000fe20003800000 */
[----:B------:R-:W-:-:S11]  /*0e90*/  IMAD.MOV.U32 R18, RZ, RZ, RZ ;  /* 0x000000ffff127224 */ /* 0x000fd600078e00ff */
[----:B------:R-:W-:Y:S05]  /*0ea0*/  @!P0 BRA `(.L_x_847) ;  /* 0x000001b000008947 */ /* 0x000fea0003800000 */
[----:B------:R-:W0:Y:S01]  /*0eb0*/  MUFU.RCP R5, R16 ;  /* 0x0000001000057308 */ /* 0x000e220000001000 */
[----:B------:R-:W-:Y:S01]  /*0ec0*/  FADD R23, RZ, R23 ;  /* 0x00000017ff177221 */ /* 0x000fe20000000000 */
[----:B------:R-:W-:Y:S01]  /*0ed0*/  FADD R25, RZ, R25 ;  /* 0x00000019ff197221 */ /* 0x000fe20000000000 */
[----:B------:R-:W-:Y:S01]  /*0ee0*/  FADD R21, RZ, R21 ;  /* 0x00000015ff157221 */ /* 0x000fe20000000000 */
[----:B------:R-:W-:Y:S01]  /*0ef0*/  BSSY B5, `(.L_x_848) ;  /* 0x0000015000057945 */ /* 0x000fe20003800000 */
[----:B------:R-:W-:Y:S01]  /*0f00*/  FMUL R0, R23, R17 ;  /* 0x0000001117007220 */ /* 0x000fe20000400000 */
[----:B------:R-:W-:-:S03]  /*0f10*/  FMUL R23, R10, R23 ;  /* 0x000000170a177220 */ /* 0x000fc60000400000 */
[----:B------:R-:W-:Y:S01]  /*0f20*/  FFMA R0, R25, R19, R0 ;  /* 0x0000001319007223 */ /* 0x000fe20000000000 */
[----:B------:R-:W-:-:S03]  /*0f30*/  FMUL R25, R10, R25 ;  /* 0x000000190a197220 */ /* 0x000fc60000400000 */
[----:B------:R-:W-:Y:S01]  /*0f40*/  FFMA R0, R21, R15, R0 ;  /* 0x0000000f15007223 */ /* 0x000fe20000000000 */
[C---:B------:R-:W-:Y:S01]  /*0f50*/  FMUL R21, R10.reuse, R21 ;  /* 0x000000150a157220 */ /* 0x040fe20000400000 */
[C---:B0-----:R-:W-:Y:S02]  /*0f60*/  FFMA R4, R5.reuse, -R16, 1 ;  /* 0x3f80000005047423 */ /* 0x041fe40000000810 */
[----:B------:R-:W-:Y:S02]  /*0f70*/  FADD R3, RZ, R0 ;  /* 0x00000000ff037221 */ /* 0x000fe40000000000 */
[----:B------:R-:W-:Y:S02]  /*0f80*/  FFMA R0, R5, R4, R5 ;  /* 0x0000000405007223 */ /* 0x000fe40000000005 */
[----:B------:R-:W-:-:S04]  /*0f90*/  FMUL R5, R10, R3 ;  /* 0x000000030a057220 */ /* 0x000fc80000400000 */
[----:B------:R-:W0:Y:S01]  /*0fa0*/  FCHK P0, R5, R16 ;  /* 0x0000001005007302 */ /* 0x000e220000000000 */
[----:B------:R-:W-:-:S04]  /*0fb0*/  FFMA R3, R0, R5, RZ ;  /* 0x0000000500037223 */ /* 0x000fc800000000ff */
[----:B------:R-:W-:-:S04]  /*0fc0*/  FFMA R4, R3, -R16, R5 ;  /* 0x8000001003047223 */ /* 0x000fc80000000005 */
[----:B------:R-:W-:Y:S01]  /*0fd0*/  FFMA R0, R0, R4, R3 ;  /* 0x0000000400007223 */ /* 0x000fe20000000003 */
[----:B0-----:R-:W-:Y:S05]  /*0fe0*/  @!P0 BRA `(.L_x_849) ;  /* 0x0000005000008947 */ /* 0x001fea0003800000 */
[----:B------:R-:W-:Y:S02]  /*0ff0*/  MOV R3, R5 ;  /* 0x0000000500037202 */ /* 0x000fe40000000f00 */
[----:B------:R-:W-:Y:S02]  /*1000*/  MOV R4, R16 ;  /* 0x0000001000047202 */ /* 0x000fe40000000f00 */
[----:B------:R-:W-:Y:S02]  /*1010*/  MOV R20, 0x1030 ;  /* 0x0000103000147802 */ /* 0x000fe40000000f00 */
[----:B------:R-:W-:Y:S05]  /*1020*/  CALL.REL.NOINC `($__internal_24_$__cuda_sm3x_div_rn_noftz_f32_slowpath) ;  /* 0x00000e5000007944 */ /* 0x000fea0003c00000 */
[----:B------:R-:W-:Y:S02]  /*1030*/  MOV R0, R3 ;  /* 0x0000000300007202 */ /* 0x000fe40000000f00 */
.L_x_849:
[----:B------:R-:W-:Y:S05]  /*1040*/  BSYNC B5 ;  /* 0x0000000000057941 */ /* 0x000fea0003800000 */
.L_x_848:
[----:B------:R-:W-:Y:S02]  /*1050*/  FADD R18, RZ, -R0 ;  /* 0x80000000ff127221 */ /* 0x000fe40000000000 */
.L_x_847:
[----:B------:R-:W-:Y:S05]  /*1060*/  BSYNC B4 ;  /* 0x0000000000047941 */ /* 0x000fea0003800000 */
.L_x_846:
[----:B------:R-:W-:Y:S01]  /*1070*/  FSETP.GT.AND P0, PT, R16, RZ, PT ;  /* 0x000000ff1000720b */ /* 0x000fe20003f04000 */
[----:B------:R-:W-:Y:S01]  /*1080*/  BSSY B4, `(.L_x_850) ;  /* 0x0000035000047945 */ /* 0x000fe20003800000 */
[----:B------:R-:W-:Y:S01]  /*1090*/  FADD R21, RZ, R21 ;  /* 0x00000015ff157221 */ /* 0x000fe20000000000 */
[----:B------:R-:W-:Y:S01]  /*10a0*/  FADD R23, RZ, R23 ;  /* 0x00000017ff177221 */ /* 0x000fe20000000000 */
[----:B------:R-:W-:-:S09]  /*10b0*/  FADD R25, RZ, R25 ;  /* 0x00000019ff197221 */ /* 0x000fd20000000000 */
        /* <DEDUP_REMOVED lines=13> */
[----:B------:R-:W-:Y:S05]  /*1190*/  CALL.REL.NOINC `($__internal_24_$__cuda_sm3x_div_rn_noftz_f32_slowpath) ;  /* 0x00000ce000007944 */ /* 0x000fea0003c00000 */
[----:B------:R-:W-:Y:S02]  /*11a0*/  IMAD.MOV.U32 R24, RZ, RZ, R3 ;  /* 0x000000ffff187224 */ /* 0x000fe400078e0003 */
.L_x_853:
[----:B------:R-:W-:Y:S05]  /*11b0*/  BSYNC B5 ;  /* 0x0000000000057941 */ /* 0x000fea0003800000 */
.L_x_852:
        /* <DEDUP_REMOVED lines=13> */
[----:B------:R-:W-:Y:S02]  /*1290*/  MOV R30, R3 ;  /* 0x00000003001e7202 */ /* 0x000fe40000000f00 */
.L_x_855:
[----:B------:R-:W-:Y:S05]  /*12a0*/  BSYNC B5 ;  /* 0x0000000000057941 */ /* 0x000fea0003800000 */
.L_x_854:
        /* <DEDUP_REMOVED lines=14> */
.L_x_857:
[----:B------:R-:W-:Y:S05]  /*1390*/  BSYNC B5 ;  /* 0x0000000000057941 */ /* 0x000fea0003800000 */
.L_x_856:
[-C--:B------:R-:W-:Y:S01]  /*13a0*/  FFMA R25, R24, R18.reuse, R25 ;  /* 0x0000001218197223 */ /* 0x080fe20000000019 */
[-C--:B------:R-:W-:Y:S01]  /*13b0*/  FFMA R23, R30, R18.reuse, R23 ;  /* 0x000000121e177223 */ /* 0x080fe20000000017 */
[----:B------:R-:W-:Y:S02]  /*13c0*/  FFMA R21, R0, R18, R21 ;  /* 0x0000001200157223 */ /* 0x000fe40000000015 */
.L_x_851:
[----:B------:R-:W-:Y:S05]  /*13d0*/  BSYNC B4 ;  /* 0x0000000000047941 */ /* 0x000fea0003800000 */
.L_x_850:
        /* <DEDUP_REMOVED lines=15> */
.L_x_859:
[----:B------:R-:W-:Y:S05]  /*14d0*/  BSYNC B4 ;  /* 0x0000000000047941 */ /* 0x000fea0003800000 */
.L_x_858:
[----:B------:R-:W0:Y:S01]  /*14e0*/  MUFU.RCP R0, c[0x0][0x260] ;  /* 0x0000980000007b08 */ /* 0x000e220000001000 */
[----:B------:R-:W-:Y:S01]  /*14f0*/  MOV R3, c[0x0][0x260] ;  /* 0x0000980000037a02 */ /* 0x000fe20000000f00 */
[----:B------:R-:W-:Y:S01]  /*1500*/  BSSY B4, `(.L_x_860) ;  /* 0x000000e000047945 */ /* 0x000fe20003800000 */
[----:B------:R-:W-:-:S05]  /*1510*/  FADD R15, RZ, R15 ;  /* 0x0000000fff0f7221 */ /* 0x000fca0000000000 */
[----:B------:R-:W1:Y:S01]  /*1520*/  FCHK P0, R23, c[0x0][0x260] ;  /* 0x0000980017007b02 */ /* 0x000e620000000000 */
[----:B0-----:R-:W-:-:S04]  /*1530*/  FFMA R3, R0, -R3, 1 ;  /* 0x3f80000000037423 */ /* 0x001fc80000000803 */
[----:B------:R-:W-:-:S04]  /*1540*/  FFMA R0, R0, R3, R0 ;  /* 0x0000000300007223 */ /* 0x000fc80000000000 */
[----:B------:R-:W-:-:S04]  /*1550*/  FFMA R4, R0, R23, RZ ;  /* 0x0000001700047223 */ /* 0x000fc800000000ff */
[----:B------:R-:W-:-:S04]  /*1560*/  FFMA R3, R4, -c[0x0][0x260], R23 ;  /* 0x8000980004037a23 */ /* 0x000fc80000000017 */
[----:B------:R-:W-:Y:S01]  /*1570*/  FFMA R17, R0, R3, R4 ;  /* 0x0000000300117223 */ /* 0x000fe20000000004 */
[----:B-1----:R-:W-:Y:S05]  /*1580*/  @!P0 BRA `(.L_x_861) ;  /* 0x0000005000008947 */ /* 0x002fea0003800000 */
[----:B------:R-:W-:Y:S01]  /*1590*/  IMAD.MOV.U32 R3, RZ, RZ, R23 ;  /* 0x000000ffff037224 */ /* 0x000fe200078e0017 */
[----:B------:R-:W-:Y:S02]  /*15a0*/  MOV R4, c[0x0][0x260] ;  /* 0x0000980000047a02 */ /* 0x000fe40000000f00 */
[----:B------:R-:W-:Y:S02]  /*15b0*/  MOV R20, 0x15d0 ;  /* 0x000015d000147802 */ /* 0x000fe40000000f00 */
[----:B------:R-:W-:Y:S05]  /*15c0*/  CALL.REL.NOINC `($__internal_24_$__cuda_sm3x_div_rn_noftz_f32_slowpath) ;  /* 0x000008b000007944 */ /* 0x000fea0003c00000 */
[----:B------:R-:W-:Y:S02]  /*15d0*/  MOV R17, R3 ;  /* 0x0000000300117202 */ /* 0x000fe40000000f00 */
.L_x_861:
[----:B------:R-:W-:Y:S05]  /*15e0*/  BSYNC B4 ;  /* 0x0000000000047941 */ /* 0x000fea0003800000 */
.L_x_860:
        /* <DEDUP_REMOVED lines=15> */
.L_x_863:
[----:B------:R-:W-:Y:S05]  /*16e0*/  BSYNC B4 ;  /* 0x0000000000047941 */ /* 0x000fea0003800000 */
.L_x_862:
[----:B------:R-:W-:Y:S01]  /*16f0*/  ISETP.NE.U32.AND P0, PT, RZ, c[0x0][0x380], PT ;  /* 0x0000e000ff007a0c */ /* 0x000fe20003f05070 */
[----:B------:R-:W-:Y:S01]  /*1700*/  FADD R3, RZ, R3 ;  /* 0x00000003ff037221 */ /* 0x000fe20000000000 */
[----:B------:R-:W-:Y:S01]  /*1710*/  FADD R0, R15, R14 ;  /* 0x0000000e0f007221 */ /* 0x000fe20000000000 */
[----:B------:R-:W-:Y:S01]  /*1720*/  FADD R12, R17, R12 ;  /* 0x0000000c110c7221 */ /* 0x000fe20000000000 */
[----:B------:R-:W-:Y:S01]  /*1730*/  ISETP.NE.AND.EX P0, PT, RZ, c[0x0][0x384], PT, P0 ;  /* 0x0000e100ff007a0c */ /* 0x000fe20003f05300 */
[----:B------:R-:W-:Y:S01]  /*1740*/  FADD R4, R3, R2 ;  /* 0x0000000203047221 */ /* 0x000fe20000000000 */
[----:B------:R-:W-:Y:S01]  /*1750*/  FADD R0, RZ, R0 ;  /* 0x00000000ff007221 */ /* 0x000fe20000000000 */
[----:B------:R-:W-:-:S02]  /*1760*/  FADD R2, RZ, R12 ;  /* 0x0000000cff027221 */ /* 0x000fc40000000000 */
[----:B------:R-:W-:-:S08]  /*1770*/  FADD R4, RZ, R4 ;  /* 0x00000004ff047221 */ /* 0x000fd00000000000 */
[----:B------:R-:W-:Y:S05]  /*1780*/  @!P0 BRA `(.L_x_864) ;  /* 0x000000a000008947 */ /* 0x000fea0003800000 */
[----:B------:R-:W-:Y:S01]  /*1790*/  SHF.R.S32.HI R12, RZ, 0x1f, R13 ;  /* 0x0000001fff0c7819 */ /* 0x000fe2000001140d */
[----:B------:R-:W-:-:S04]  /*17a0*/  IMAD.MOV.U32 R18, RZ, RZ, c[0x0][0x3a0] ;  /* 0x0000e800ff127624 */ /* 0x000fc800078e00ff */
        /* <DEDUP_REMOVED lines=8> */
.L_x_864:
[----:B------:R-:W-:-:S04]  /*1830*/  ISETP.NE.U32.AND P0, PT, RZ, c[0x0][0x230], PT ;  /* 0x00008c00ff007a0c */ /* 0x000fc80003f05070 */
[----:B------:R-:W-:-:S13]  /*1840*/  ISETP.NE.AND.EX P0, PT, RZ, c[0x0][0x234], PT, P0 ;  /* 0x00008d00ff007a0c */ /* 0x000fda0003f05300 */
[----:B------:R-:W-:Y:S05]  /*1850*/  @!P0 BRA `(.L_x_865) ;  /* 0x000000a000008947 */ /* 0x000fea0003800000 */
[----:B------:R-:W-:Y:S02]  /*1860*/  SHF.R.S32.HI R5, RZ, 0x1f, R13 ;  /* 0x0000001fff057819 */ /* 0x000fe4000001140d */
[----:B------:R-:W-:-:S03]  /*1870*/  MOV R18, c[0x0][0x248] ;  /* 0x0000920000127a02 */ /* 0x000fc60000000f00 */
[----:B------:R-:W-:Y:S01]  /*1880*/  IMAD R5, R5, c[0x0][0x248], RZ ;  /* 0x0000920005057a24 */ /* 0x000fe200078e02ff */
[----:B------:R-:W-:Y:S01]  /*1890*/  SHF.R.S32.HI R8, RZ, 0x1f, R18 ;  /* 0x0000001fff087819 */ /* 0x000fe20000011412 */
[----:B------:R-:W-:-:S04]  /*18a0*/  IMAD.WIDE.U32 R18, R13, R18, c[0x0][0x230] ;  /* 0x00008c000d127625 */ /* 0x000fc800078e0012 */
[----:B------:R-:W-:-:S05]  /*18b0*/  IMAD R5, R8, R13, R5 ;  /* 0x0000000d08057224 */ /* 0x000fca00078e0205 */
[----:B------:R-:W-:-:S05]  /*18c0*/  IADD3 R19, R19, R5, RZ ;  /* 0x0000000513137210 */ /* 0x000fca0007ffe0ff */
[----:B------:R0:W-:Y:S04]  /*18d0*/  RED.E.ADD.F32.FTZ.RN.STRONG.GPU [R18.64], R0 ;  /* 0x000000001200798e */ /* 0x0001e8000c10e790 */
[----:B------:R0:W-:Y:S04]  /*18e0*/  RED.E.ADD.F32.FTZ.RN.STRONG.GPU [R18.64+0x4], R2 ;  /* 0x000004021200798e */ /* 0x0001e8000c10e790 */
[----:B------:R0:W-:Y:S02]  /*18f0*/  RED.E.ADD.F32.FTZ.RN.STRONG.GPU [R18.64+0x8], R4 ;  /* 0x000008041200798e */ /* 0x0001e4000c10e790 */
.L_x_865:
        /* <DEDUP_REMOVED lines=13> */
.L_x_866:
[----:B------:R-:W-:-:S04]  /*19d0*/  ISETP.NE.U32.AND P0, PT, RZ, c[0x0][0x1c0], PT ;  /* 0x00007000ff007a0c */ /* 0x000fc80003f05070 */
[----:B------:R-:W-:-:S13]  /*19e0*/  ISETP.NE.AND.EX P0, PT, RZ, c[0x0][0x1c4], PT, P0 ;  /* 0x00007100ff007a0c */ /* 0x000fda0003f05300 */
[----:B------:R-:W-:Y:S05]  /*19f0*/  @!P0 BRA `(.L_x_867) ;  /* 0x000000a000008947 */ /* 0x000fea0003800000 */
[----:B0-----:R-:W-:Y:S01]  /*1a00*/  IMAD.MOV.U32 R18, RZ, RZ, c[0x0][0x1d8] ;  /* 0x00007600ff127624 */ /* 0x001fe200078e00ff */
[----:B------:R-:W-:-:S04]  /*1a10*/  SHF.R.S32.HI R12, RZ, 0x1f, R13 ;  /* 0x0000001fff0c7819 */ /* 0x000fc8000001140d */
[----:B------:R-:W-:Y:S01]  /*1a20*/  SHF.R.S32.HI R9, RZ, 0x1f, R18 ;  /* 0x0000001fff097819 */ /* 0x000fe20000011412 */
[----:B------:R-:W-:Y:S02]  /*1a30*/  IMAD R12, R12, c[0x0][0x1d8], RZ ;  /* 0x000076000c0c7a24 */ /* 0x000fe400078e02ff */
[----:B------:R-:W-:-:S04]  /*1a40*/  IMAD.WIDE.U32 R18, R13, R18, c[0x0][0x1c0] ;  /* 0x000070000d127625 */ /* 0x000fc800078e0012 */
[----:B------:R-:W-:-:S05]  /*1a50*/  IMAD R5, R9, R13, R12 ;  /* 0x0000000d09057224 */ /* 0x000fca00078e020c */
[----:B------:R-:W-:-:S05]  /*1a60*/  IADD3 R19, R19, R5, RZ ;  /* 0x0000000513137210 */ /* 0x000fca0007ffe0ff */
[----:B------:R0:W-:Y:S04]  /*1a70*/  RED.E.ADD.F32.FTZ.RN.STRONG.GPU [R18.64], R0 ;  /* 0x000000001200798e */ /* 0x0001e8000c10e790 */
[----:B------:R0:W-:Y:S04]  /*1a80*/  RED.E.ADD.F32.FTZ.RN.STRONG.GPU [R18.64+0x4], R2 ;  /* 0x000004021200798e */ /* 0x0001e8000c10e790 */
[----:B------:R0:W-:Y:S02]  /*1a90*/  RED.E.ADD.F32.FTZ.RN.STRONG.GPU [R18.64+0x8], R4 ;  /* 0x000008041200798e */ /* 0x0001e4000c10e790 */
.L_x_867:
[----:B------:R-:W-:Y:S01]  /*1aa0*/  ISETP.NE.U32.AND P0, PT, RZ, c[0x0][0x2d8], PT ;  /* 0x0000b600ff007a0c */ /* 0x000fe20003f05070 */
[----:B------:R-:W-:Y:S01]  /*1ab0*/  FADD R15, RZ, -R15 ;  /* 0x8000000fff0f7221 */ /* 0x000fe20000000000 */
[----:B------:R-:W-:Y:S01]  /*1ac0*/  FADD R17, RZ, -R17 ;  /* 0x80000011ff117221 */ /* 0x000fe20000000000 */
[----:B------:R-:W-:Y:S01]  /*1ad0*/  FADD R3, RZ, -R3 ;  /* 0x80000003ff037221 */ /* 0x000fe20000000000 */
[----:B------:R-:W-:Y:S01]  /*1ae0*/  ISETP.NE.AND.EX P0, PT, RZ, c[0x0][0x2dc], PT, P0 ;  /* 0x0000b700ff007a0c */ /* 0x000fe20003f05300 */
[----:B------:R-:W-:Y:S01]  /*1af0*/  FADD R15, RZ, R15 ;  /* 0x0000000fff0f7221 */ /* 0x000fe20000000000 */
[----:B------:R-:W-:Y:S01]  /*1b00*/  FADD R17, RZ, R17 ;  /* 0x00000011ff117221 */ /* 0x000fe20000000000 */
[----:B0-----:R-:W-:-:S10]  /*1b10*/  FADD R19, RZ, R3 ;  /* 0x00000003ff137221 */ /* 0x001fd40000000000 */
        /* <DEDUP_REMOVED lines=11> */
.L_x_868:
        /* <DEDUP_REMOVED lines=11> */
.L_x_830:
[----:B------:R-:W-:Y:S05]  /*1c80*/  BSYNC B0 ;  /* 0x0000000000007941 */ /* 0x000fea0003800000 */
.L_x_829:
[----:B------:R-:W-:-:S04]  /*1c90*/  IADD3 R13, P0, R13, UR6, RZ ;  /* 0x000000060d0d7c10 */ /* 0x000fc8000ff1e0ff */
[----:B------:R-:W-:Y:S02]  /*1ca0*/  IADD3.X R11, R11, UR4, RZ, P0, !PT ;  /* 0x000000040b0b7c10 */ /* 0x000fe400087fe4ff */
[----:B------:R-:W-:-:S04]  /*1cb0*/  ISETP.GE.U32.AND P0, PT, R13, c[0x0][0x178], PT ;  /* 0x00005e000d007a0c */ /* 0x000fc80003f06070 */
[----:B------:R-:W-:-:S13]  /*1cc0*/  ISETP.GE.U32.AND.EX P0, PT, R11, c[0x0][0x17c], PT, P0 ;  /* 0x00005f000b007a0c */ /* 0x000fda0003f06100 */
[----:B------:R-:W-:Y:S01]  /*1cd0*/  @P0 CALL.REL.NOINC `(.L_x_869) ;  /* 0x0000001000000944 */ /* 0x000fe20003c00000 */
[----:B------:R-:W-:Y:S05]  /*1ce0*/  BRA `(.L_x_870) ;  /* 0xffffe57000007947 */ /* 0x000fea000383ffff */
.L_x_869:
[----:B------:R-:W-:Y:S05]  /*1cf0*/  BSYNC B1 ;  /* 0x0000000000017941 */ /* 0x000fea0003800000 */
.L_x_828:
[----:B------:R-:W-:Y:S05]  /*1d00*/  EXIT ;  /* 0x000000000000794d */ /* 0x000fea0003800000 */
        .weak           $__internal_23_$__cuda_sm20_sqrt_rn_f32_slowpath
        .type           $__internal_23_$__cuda_sm20_sqrt_rn_f32_slowpath,@function
        .size           $__internal_23_$__cuda_sm20_sqrt_rn_f32_slowpath,($__internal_24_$__cuda_sm3x_div_rn_noftz_f32_slowpath - $__internal_23_$__cuda_sm20_sqrt_rn_f32_slowpath)
$__internal_23_$__cuda_sm20_sqrt_rn_f32_slowpath:
        /* <DEDUP_REMOVED lines=19> */
.L_x_871:
[----:B------:R-:W-:Y:S02]  /*1e40*/  MOV R16, R2 ;  /* 0x0000000200107202 */ /* 0x000fe40000000f00 */
[----:B------:R-:W-:Y:S02]  /*1e50*/  MOV R2, R14 ;  /* 0x0000000e00027202 */ /* 0x000fe40000000f00 */
[----:B------:R-:W-:-:S04]  /*1e60*/  MOV R3, 0x0 ;  /* 0x0000000000037802 */ /* 0x000fc80000000f00 */
[----:B------:R-:W-:Y:S05]  /*1e70*/  RET.REL.NODEC R2 `(my_apply_particle_deltas_cuda_kernel_backward) ;  /* 0xffffe18002007950 */ /* 0x000fea0003c3ffff */
        .weak           $__internal_24_$__cuda_sm3x_div_rn_noftz_f32_slowpath
        .type           $__internal_24_$__cuda_sm3x_div_rn_noftz_f32_slowpath,@function
        .size           $__internal_24_$__cuda_sm3x_div_rn_noftz_f32_slowpath,(.L_x_1265 - $__internal_24_$__cuda_sm3x_div_rn_noftz_f32_slowpath)
$__internal_24_$__cuda_sm3x_div_rn_noftz_f32_slowpath:
        /* <DEDUP_REMOVED lines=34> */
.L_x_873:
[----:B------:R-:W-:Y:S01]  /*20a0*/  LEA R27, R5, 0xc0800000, 0x17 ;  /* 0xc0800000051b7811 */ /* 0x000fe200078eb8ff */
[----:B------:R-:W-:Y:S01]  /*20b0*/  BSSY B3, `(.L_x_878) ;  /* 0x0000036000037945 */ /* 0x000fe20003800000 */
[----:B------:R-:W-:Y:S02]  /*20c0*/  IADD3 R26, R26, -0x7f, RZ ;  /* 0xffffff811a1a7810 */ /* 0x000fe40007ffe0ff */
[----:B------:R-:W-:-:S03]  /*20d0*/  IADD3 R29, -R27, R4, RZ ;  /* 0x000000041b1d7210 */ /* 0x000fc60007ffe1ff */
[C---:B------:R-:W-:Y:S01]  /*20e0*/  IMAD R3, R26.reuse, -0x800000, R3 ;  /* 0xff8000001a037824 */ /* 0x040fe200078e0203 */
[----:B------:R0:W1:Y:S01]  /*20f0*/  MUFU.RCP R27, R29 ;  /* 0x0000001d001b7308 */ /* 0x0000620000001000 */
[----:B------:R-:W-:Y:S01]  /*2100*/  FADD.FTZ R4, -R29, -RZ ;  /* 0x800000ff1d047221 */ /* 0x000fe20000010100 */
[----:B0-----:R-:W-:-:S04]  /*2110*/  IADD3 R29, R26, 0x7f, -R5 ;  /* 0x0000007f1a1d7810 */ /* 0x001fc80007ffe805 */
[----:B------:R-:W-:Y:S01]  /*2120*/  IADD3 R29, R29, R22, RZ ;  /* 0x000000161d1d7210 */ /* 0x000fe20007ffe0ff */
        /* <DEDUP_REMOVED lines=26> */
[----:B------:R-:W-:Y:S01]  /*22d0*/  IADD3 R27, R5, 0x20, RZ ;  /* 0x00000020051b7810 */ /* 0x000fe20007ffe0ff */
        /* <DEDUP_REMOVED lines=15> */
.L_x_880:
[----:B------:R-:W-:-:S04]  /*23d0*/  LOP3.LUT R4, R4, 0x80000000, RZ, 0xc0, !PT ;  /* 0x8000000004047812 */ /* 0x000fc800078ec0ff */
[----:B------:R-:W-:Y:S01]  /*23e0*/  LOP3.LUT R4, R4, 0x7f800000, RZ, 0xfc, !PT ;  /* 0x7f80000004047812 */ /* 0x000fe200078efcff */
[----:B------:R-:W-:Y:S05]  /*23f0*/  BRA `(.L_x_881) ;  /* 0x0000001000007947 */ /* 0x000fea0003800000 */
.L_x_879:
[----:B------:R-:W-:Y:S02]  /*2400*/  LEA R4, R29, R4, 0x17 ;  /* 0x000000041d047211 */ /* 0x000fe400078eb8ff */
.L_x_881:
[----:B------:R-:W-:Y:S05]  /*2410*/  BSYNC B3 ;  /* 0x0000000000037941 */ /* 0x000fea0003800000 */
.L_x_878:
[----:B------:R-:W-:Y:S05]  /*2420*/  BRA `(.L_x_882) ;  /* 0x0000008000007947 */ /* 0x000fea0003800000 */
.L_x_877:
[----:B------:R-:W-:-:S04]  /*2430*/  LOP3.LUT R4, R4, 0x80000000, R3, 0x48, !PT ;  /* 0x8000000004047812 */ /* 0x000fc800078e4803 */
[----:B------:R-:W-:Y:S01]  /*2440*/  LOP3.LUT R4, R4, 0x7f800000, RZ, 0xfc, !PT ;  /* 0x7f80000004047812 */ /* 0x000fe200078efcff */
[----:B------:R-:W-:Y:S05]  /*2450*/  BRA `(.L_x_882) ;  /* 0x0000005000007947 */ /* 0x000fea0003800000 */
.L_x_876:
[----:B------:R-:W-:Y:S01]  /*2460*/  LOP3.LUT R4, R4, 0x80000000, R3, 0x48, !PT ;  /* 0x8000000004047812 */ /* 0x000fe200078e4803 */
[----:B------:R-:W-:Y:S05]  /*2470*/  BRA `(.L_x_882) ;  /* 0x0000003000007947 */ /* 0x000fea0003800000 */
.L_x_875:
[----:B------:R-:W0:Y:S01]  /*2480*/  MUFU.RSQ R4, -QNAN ;  /* 0xffc0000000047908 */ /* 0x000e220000001400 */
[----:B------:R-:W-:Y:S05]  /*2490*/  BRA `(.L_x_882) ;  /* 0x0000001000007947 */ /* 0x000fea0003800000 */
.L_x_874:
[----:B------:R-:W-:Y:S02]  /*24a0*/  FADD.FTZ R4, R3, R4 ;  /* 0x0000000403047221 */ /* 0x000fe40000010000 */
.L_x_882:
[----:B------:R-:W-:Y:S05]  /*24b0*/  BSYNC B2 ;  /* 0x0000000000027941 */ /* 0x000fea0003800000 */
.L_x_872:
[----:B0-----:R-:W-:Y:S02]  /*24c0*/  MOV R3, R4 ;  /* 0x0000000400037202 */ /* 0x001fe40000000f00 */
[----:B------:R-:W-:Y:S02]  /*24d0*/  MOV R4, R20 ;  /* 0x0000001400047202 */ /* 0x000fe40000000f00 */
[----:B------:R-:W-:-:S04]  /*24e0*/  MOV R5, 0x0 ;  /* 0x0000000000057802 */ /* 0x000fc80000000f00 */
[----:B------:R-:W-:Y:S05]  /*24f0*/  RET.REL.NODEC R4 `(my_apply_particle_deltas_cuda_kernel_backward) ;  /* 0xffffdb0004007950 */ /* 0x000fea0003c3ffff */
.L_x_883:
        /* <DEDUP_REMOVED lines=16> */
.L_x_1265:


//--------------------- .text.my_apply_particle_deltas_cuda_kernel_forward --------------------------
	.section	.text.my_apply_particle_deltas_cuda_kernel_forward,"ax",@progbits
	.sectioninfo	@"SHI_REGISTERS=24"
	.align	128
        .global         my_apply_particle_deltas_cuda_kernel_forward
        .type           my_apply_particle_deltas_cuda_kernel_forward,@function
        .size           my_apply_particle_deltas_cuda_kernel_forward,(.L_x_1267 - my_apply_particle_deltas_cuda_kernel_forward)
        .other          my_apply_particle_deltas_cuda_kernel_forward,@"STO_CUDA_ENTRY STV_DEFAULT"
my_apply_particle_deltas_cuda_kernel_forward:
.text.my_apply_particle_deltas_cuda_kernel_forward:
[----:B------:R-:W-:Y:S02]  /*0000*/  IMAD.MOV.U32 R1, RZ, RZ, c[0x0][0x28] ;  /* 0x00000a00ff017624 */ /* 0x000fe400078e00ff */
[----:B------:R-:W0:Y:S01]  /*0010*/  S2R R2, SR_TID.X ;  /* 0x0000000000027919 */ /* 0x000e220000002100 */
[----:B------:R-:W-:-:S03]  /*0020*/  IMAD.MOV.U32 R3, RZ, RZ, RZ ;  /* 0x000000ffff037224 */ /* 0x000fc600078e00ff */
[----:B------:R-:W0:Y:S02]  /*0030*/  S2R R5, SR_CTAID.X ;  /* 0x0000000000057919 */ /* 0x000e240000002500 */
[----:B0-----:R-:W-:-:S05]  /*0040*/  IMAD.WIDE.U32 R4, R5, c[0x0][0x0], R2 ;  /* 0x0000000005047a25 */ /* 0x001fca00078e0002 */
[----:B------:R-:W-:-:S04]  /*0050*/  ISETP.GE.U32.AND P0, PT, R4, c[0x0][0x178], PT ;  /* 0x00005e0004007a0c */ /* 0x000fc80003f06070 */
[----:B------:R-:W-:-:S13]  /*0060*/  ISETP.GE.U32.AND.EX P0, PT, R5, c[0x0][0x17c], PT, P0 ;  /* 0x00005f0005007a0c */ /* 0x000fda0003f06100 */
[----:B------:R-:W-:Y:S05]  /*0070*/  @P0 EXIT ;  /* 0x000000000000094d */ /* 0x000fea0003800000 */
[----:B------:R-:W-:Y:S01]  /*0080*/  ULDC UR6, c[0x0][0x0] ;  /* 0x0000000000067ab9 */ /* 0x000fe20000000800 */
[----:B------:R-:W-:Y:S01]  /*0090*/  MOV R6, R4 ;  /* 0x0000000400067202 */ /* 0x000fe20000000f00 */
        /* <DEDUP_REMOVED lines=17> */
.L_x_897:
[----:B------:R-:W-:Y:S01]  /*01b0*/  SHF.R.S32.HI R7, RZ, 0x1f, R6 ;  /* 0x0000001fff077819 */ /* 0x000fe20000011406 */
[----:B------:R-:W-:-:S04]  /*01c0*/  IMAD.MOV.U32 R3, RZ, RZ, c[0x0][0x210] ;  /* 0x00008400ff037624 */ /* 0x000fc800078e00ff */
[----:B0-----:R-:W-:Y:S02]  /*01d0*/  IMAD R9, R7, c[0x0][0x210], RZ ;  /* 0x0000840007097a24 */ /* 0x001fe400078e02ff */
[----:B------:R-:W-:-:S04]  /*01e0*/  IMAD.WIDE.U32 R2, R6, R3, c[0x0][0x1f0] ;  /* 0x00007c0006027625 */ /* 0x000fc800078e0003 */
[----:B------:R-:W-:-:S04]  /*01f0*/  IMAD R9, R6, UR5, R9 ;  /* 0x0000000506097c24 */ /* 0x000fc8000f8e0209 */
[----:B------:R-:W-:-:S05]  /*0200*/  IMAD.IADD R3, R3, 0x1, R9 ;  /* 0x0000000103037824 */ /* 0x000fca00078e0209 */
[----:B------:R-:W2:Y:S02]  /*0210*/  LDG.E R2, [R2.64] ;  /* 0x0000000e02027981 */ /* 0x000ea4000c1e1900 */
[----:B--2---:R-:W-:-:S04]  /*0220*/  LOP3.LUT R0, R2, 0x1, RZ, 0xc0, !PT ;  /* 0x0000000102007812 */ /* 0x004fc800078ec0ff */
[----:B------:R-:W-:-:S13]  /*0230*/  ISETP.NE.U32.AND P0, PT, R0, 0x1, PT ;  /* 0x000000010000780c */ /* 0x000fda0003f05070 */
[----:B------:R-:W-:Y:S05]  /*0240*/  @P0 EXIT ;  /* 0x000000000000094d */ /* 0x000fea0003800000 */
[----:B------:R-:W-:Y:S01]  /*0250*/  MOV R11, c[0x0][0x248] ;  /* 0x00009200000b7a02 */ /* 0x000fe20000000f00 */
[----:B------:R-:W-:-:S04]  /*0260*/  IMAD R3, R7, c[0x0][0x248], RZ ;  /* 0x0000920007037a24 */ /* 0x000fc800078e02ff */
[C---:B------:R-:W-:Y:S02]  /*0270*/  IMAD R3, R6.reuse, UR10, R3 ;  /* 0x0000000a06037c24 */ /* 0x040fe4000f8e0203 */
[----:B------:R-:W-:-:S04]  /*0280*/  IMAD.WIDE.U32 R10, R6, R11, c[0x0][0x228] ;  /* 0x00008a00060a7625 */ /* 0x000fc800078e000b */
[----:B------:R-:W-:-:S05]  /*0290*/  IMAD.IADD R11, R11, 0x1, R3 ;  /* 0x000000010b0b7824 */ /* 0x000fca00078e0203 */
[----:B------:R0:W2:Y:S04]  /*02a0*/  LDG.E R18, [R10.64+0x8] ;  /* 0x0000080e0a127981 */ /* 0x0000a8000c1e1900 */
[----:B------:R0:W3:Y:S04]  /*02b0*/  LDG.E R16, [R10.64+0x4] ;  /* 0x0000040e0a107981 */ /* 0x0000e8000c1e1900 */
[----:B------:R0:W4:Y:S01]  /*02c0*/  LDG.E R0, [R10.64] ;  /* 0x0000000e0a007981 */ /* 0x000122000c1e1900 */
[C---:B------:R-:W-:Y:S01]  /*02d0*/  IMAD R9, R7.reuse, c[0x0][0x1d8], RZ ;  /* 0x0000760007097a24 */ /* 0x040fe200078e02ff */
[----:B------:R-:W-:Y:S01]  /*02e0*/  MOV R13, c[0x0][0x1d8] ;  /* 0x00007600000d7a02 */ /* 0x000fe20000000f00 */
[----:B------:R-:W-:-:S02]  /*02f0*/  IMAD R3, R7, c[0x0][0x1a0], RZ ;  /* 0x0000680007037a24 */ /* 0x000fc400078e02ff */
[C---:B------:R-:W-:Y:S02]  /*0300*/  IMAD R15, R6.reuse, UR9, R9 ;  /* 0x00000009060f7c24 */ /* 0x040fe4000f8e0209 */
[----:B------:R-:W-:-:S04]  /*0310*/  IMAD.WIDE.U32 R8, R6, R13, c[0x0][0x1b8] ;  /* 0x00006e0006087625 */ /* 0x000fc800078e000d */
[----:B------:R-:W-:Y:S01]  /*0320*/  IMAD.MOV.U32 R17, RZ, RZ, c[0x0][0x1a0] ;  /* 0x00006800ff117624 */ /* 0x000fe200078e00ff */
[----:B------:R-:W-:Y:S01]  /*0330*/  IADD3 R9, R9, R15, RZ ;  /* 0x0000000f09097210 */ /* 0x000fe20007ffe0ff */
[C---:B------:R-:W-:Y:S02]  /*0340*/  IMAD R13, R6.reuse, UR8, R3 ;  /* 0x00000008060d7c24 */ /* 0x040fe4000f8e0203 */
[----:B------:R-:W-:Y:S02]  /*0350*/  IMAD.WIDE.U32 R2, R6, R17, c[0x0][0x180] ;  /* 0x0000600006027625 */ /* 0x000fe400078e0011 */
[----:B------:R1:W5:Y:S02]  /*0360*/  LDG.E R17, [R8.64] ;  /* 0x0000000e08117981 */ /* 0x000364000c1e1900 */
[----:B------:R-:W-:Y:S02]  /*0370*/  IMAD.IADD R3, R3, 0x1, R13 ;  /* 0x0000000103037824 */ /* 0x000fe400078e020d */
[----:B------:R1:W5:Y:S04]  /*0380*/  LDG.E R14, [R8.64+0x4] ;  /* 0x0000040e080e7981 */ /* 0x000368000c1e1900 */
[----:B------:R-:W5:Y:S04]  /*0390*/  LDG.E R13, [R2.64] ;  /* 0x0000000e020d7981 */ /* 0x000f68000c1e1900 */
[----:B------:R1:W5:Y:S04]  /*03a0*/  LDG.E R19, [R8.64+0x8] ;  /* 0x0000080e08137981 */ /* 0x000368000c1e1900 */
[----:B------:R1:W5:Y:S04]  /*03b0*/  LDG.E R12, [R2.64+0x4] ;  /* 0x0000040e020c7981 */ /* 0x000368000c1e1900 */
[----:B------:R1:W5:Y:S01]  /*03c0*/  LDG.E R15, [R2.64+0x8] ;  /* 0x0000080e020f7981 */ /* 0x000362000c1e1900 */
[----:B------:R-:W-:Y:S01]  /*03d0*/  PLOP3.LUT P1, PT, PT, PT, PT, 0x8, 0x0 ;  /* 0x000000000000781c */ /* 0x000fe20003f2e170 */
[----:B------:R-:W1:Y:S01]  /*03e0*/  MUFU.RCP R4, c[0x0][0x260] ;  /* 0x0000980000047b08 */ /* 0x000e620000001000 */
[----:B0-----:R-:W-:Y:S01]  /*03f0*/  MOV R11, c[0x0][0x260] ;  /* 0x00009800000b7a02 */ /* 0x001fe20000000f00 */
[----:B------:R-:W-:Y:S04]  /*0400*/  BSSY B0, `(.L_x_884) ;  /* 0x0000019000007945 */ /* 0x000fe80003800000 */
[----:B-1----:R-:W-:-:S04]  /*0410*/  FFMA R9, R4, -R11, 1 ;  /* 0x3f80000004097423 */ /* 0x002fc8000000080b */
[----:B------:R-:W-:Y:S01]  /*0420*/  FFMA R4, R4, R9, R4 ;  /* 0x0000000904047223 */ /* 0x000fe20000000004 */
[----:B--2---:R-:W-:-:S04]  /*0430*/  FSETP.GTU.AND P0, PT, |R18|, +INF , PT ;  /* 0x7f8000001200780b */ /* 0x004fc80003f0c200 */
[----:B---3--:R-:W-:-:S04]  /*0440*/  FSETP.GTU.OR P0, PT, |R16|, +INF , P0 ;  /* 0x7f8000001000780b */ /* 0x008fc8000070c600 */
[----:B----4-:R-:W-:-:S13]  /*0450*/  FSETP.GTU.OR P0, PT, |R0|, +INF , P0 ;  /* 0x7f8000000000780b */ /* 0x010fda000070c600 */
[----:B------:R-:W-:-:S13]  /*0460*/  @!P0 PLOP3.LUT P1, PT, PT, PT, PT, 0x80, 0x0 ;  /* 0x000000000000881c */ /* 0x000fda0003f2f070 */
[----:B------:R-:W-:-:S05]  /*0470*/  FSEL R0, R0, RZ, P1 ;  /* 0x000000ff00007208 */ /* 0x000fca0000800000 */
[----:B-----5:R-:W-:-:S04]  /*0480*/  FADD R8, R17, R0 ;  /* 0x0000000011087221 */ /* 0x020fc80000000000 */
[----:B------:R-:W-:-:S04]  /*0490*/  FADD R3, -R13, R8 ;  /* 0x000000080d037221 */ /* 0x000fc80000000100 */
[----:B------:R-:W0:Y:S01]  /*04a0*/  FCHK P0, R3, c[0x0][0x260] ;  /* 0x0000980003007b02 */ /* 0x000e220000000000 */
[----:B------:R-:W-:Y:S01]  /*04b0*/  FSEL R9, R16, RZ, P1 ;  /* 0x000000ff10097208 */ /* 0x000fe20000800000 */
[----:B------:R-:W-:Y:S01]  /*04c0*/  FFMA R0, R3, R4, RZ ;  /* 0x0000000403007223 */ /* 0x000fe200000000ff */
[----:B------:R-:W-:-:S03]  /*04d0*/  FSEL R10, R18, RZ, P1 ;  /* 0x000000ff120a7208 */ /* 0x000fc60000800000 */
[----:B------:R-:W-:Y:S01]  /*04e0*/  FFMA R11, R0, -c[0x0][0x260], R3 ;  /* 0x80009800000b7a23 */ /* 0x000fe20000000003 */
[----:B------:R-:W-:Y:S01]  /*04f0*/  FADD R9, R14, R9 ;  /* 0x000000090e097221 */ /* 0x000fe20000000000 */
[----:B------:R-:W-:Y:S02]  /*0500*/  FADD R10, R19, R10 ;  /* 0x0000000a130a7221 */ /* 0x000fe40000000000 */
[----:B------:R-:W-:Y:S01]  /*0510*/  FFMA R11, R4, R11, R0 ;  /* 0x0000000b040b7223 */ /* 0x000fe20000000000 */
[----:B------:R-:W-:Y:S01]  /*0520*/  FADD R2, -R12, R9 ;  /* 0x000000090c027221 */ /* 0x000fe20000000100 */
[----:B------:R-:W-:Y:S01]  /*0530*/  FADD R0, -R15, R10 ;  /* 0x0000000a0f007221 */ /* 0x000fe20000000100 */
[----:B0-----:R-:W-:Y:S05]  /*0540*/  @!P0 BRA `(.L_x_885) ;  /* 0x0000004000008947 */ /* 0x001fea0003800000 */
[----:B------:R-:W-:Y:S01]  /*0550*/  IMAD.MOV.U32 R4, RZ, RZ, c[0x0][0x260] ;  /* 0x00009800ff047624 */ /* 0x000fe200078e00ff */
[----:B------:R-:W-:Y:S02]  /*0560*/  MOV R14, 0x580 ;  /* 0x00000580000e7802 */ /* 0x000fe40000000f00 */
[----:B------:R-:W-:Y:S05]  /*0570*/  CALL.REL.NOINC `($__internal_26_$__cuda_sm3x_div_rn_noftz_f32_slowpath) ;  /* 0x0000075000007944 */ /* 0x000fea0003c00000 */
[----:B0-----:R-:W-:Y:S02]  /*0580*/  MOV R11, R3 ;  /* 0x00000003000b7202 */ /* 0x001fe40000000f00 */
.L_x_885:
[----:B------:R-:W-:Y:S05]  /*0590*/  BSYNC B0 ;  /* 0x0000000000007941 */ /* 0x000fea0003800000 */
.L_x_884:
        /* <DEDUP_REMOVED lines=10> */
[----:B------:R-:W-:Y:S01]  /*0640*/  MOV R3, R2 ;  /* 0x0000000200037202 */ /* 0x000fe20000000f00 */
[----:B------:R-:W-:Y:S01]  /*0650*/  IMAD.MOV.U32 R4, RZ, RZ, c[0x0][0x260] ;  /* 0x00009800ff047624 */ /* 0x000fe200078e00ff */
[----:B------:R-:W-:Y:S02]  /*0660*/  MOV R14, 0x680 ;  /* 0x00000680000e7802 */ /* 0x000fe40000000f00 */
[----:B------:R-:W-:Y:S05]  /*0670*/  CALL.REL.NOINC `($__internal_26_$__cuda_sm3x_div_rn_noftz_f32_slowpath) ;  /* 0x0000065000007944 */ /* 0x000fea0003c00000 */
.L_x_887:
[----:B------:R-:W-:Y:S05]  /*0680*/  BSYNC B0 ;  /* 0x0000000000007941 */ /* 0x000fea0003800000 */
.L_x_886:
[----:B------:R-:W1:Y:S01]  /*0690*/  MUFU.RCP R2, c[0x0][0x260] ;  /* 0x0000980000027b08 */ /* 0x000e620000001000 */
[----:B------:R-:W-:Y:S01]  /*06a0*/  MOV R13, c[0x0][0x260] ;  /* 0x00009800000d7a02 */ /* 0x000fe20000000f00 */
[----:B------:R-:W-:Y:S06]  /*06b0*/  BSSY B0, `(.L_x_888) ;  /* 0x000000e000007945 */ /* 0x000fec0003800000 */
[----:B------:R-:W2:Y:S01]  /*06c0*/  FCHK P0, R0, c[0x0][0x260] ;  /* 0x0000980000007b02 */ /* 0x000ea20000000000 */
[----:B-1----:R-:W-:-:S04]  /*06d0*/  FFMA R13, R2, -R13, 1 ;  /* 0x3f800000020d7423 */ /* 0x002fc8000000080d */
[----:B------:R-:W-:Y:S01]  /*06e0*/  FFMA R12, R2, R13, R2 ;  /* 0x0000000d020c7223 */ /* 0x000fe20000000002 */
[----:B0-----:R-:W-:-:S03]  /*06f0*/  IMAD.MOV.U32 R2, RZ, RZ, R3 ;  /* 0x000000ffff027224 */ /* 0x001fc600078e0003 */
[----:B------:R-:W-:-:S04]  /*0700*/  FFMA R13, R0, R12, RZ ;  /* 0x0000000c000d7223 */ /* 0x000fc800000000ff */
[----:B------:R-:W-:-:S04]  /*0710*/  FFMA R4, R13, -c[0x0][0x260], R0 ;  /* 0x800098000d047a23 */ /* 0x000fc80000000000 */
[----:B------:R-:W-:Y:S01]  /*0720*/  FFMA R12, R12, R4, R13 ;  /* 0x000000040c0c7223 */ /* 0x000fe2000000000d */
[----:B--2---:R-:W-:Y:S05]  /*0730*/  @!P0 BRA `(.L_x_889) ;  /* 0x0000005000008947 */ /* 0x004fea0003800000 */
[----:B------:R-:W-:Y:S01]  /*0740*/  MOV R3, R0 ;  /* 0x0000000000037202 */ /* 0x000fe20000000f00 */
[----:B------:R-:W-:Y:S01]  /*0750*/  IMAD.MOV.U32 R4, RZ, RZ, c[0x0][0x260] ;  /* 0x00009800ff047624 */ /* 0x000fe200078e00ff */
[----:B------:R-:W-:Y:S02]  /*0760*/  MOV R14, 0x780 ;  /* 0x00000780000e7802 */ /* 0x000fe40000000f00 */
[----:B------:R-:W-:Y:S05]  /*0770*/  CALL.REL.NOINC `($__internal_26_$__cuda_sm3x_div_rn_noftz_f32_slowpath) ;  /* 0x0000055000007944 */ /* 0x000fea0003c00000 */
[----:B0-----:R-:W-:Y:S02]  /*0780*/  MOV R12, R3 ;  /* 0x00000003000c7202 */ /* 0x001fe40000000f00 */
.L_x_889:
[----:B------:R-:W-:Y:S05]  /*0790*/  BSYNC B0 ;  /* 0x0000000000007941 */ /* 0x000fea0003800000 */
.L_x_888:
        /* <DEDUP_REMOVED lines=9> */
[----:B------:R-:W-:Y:S05]  /*0830*/  CALL.REL.NOINC `($__internal_25_$__cuda_sm20_sqrt_rn_f32_slowpath) ;  /* 0x0000033000007944 */ /* 0x000fea0003c00000 */
[----:B------:R-:W-:Y:S01]  /*0840*/  IMAD.MOV.U32 R4, RZ, RZ, R3 ;  /* 0x000000ffff047224 */ /* 0x000fe200078e0003 */
[----:B------:R-:W-:Y:S05]  /*0850*/  BRA `(.L_x_892) ;  /* 0x0000004000007947 */ /* 0x000fea0003800000 */
.L_x_891:
[----:B01----:R-:W-:Y:S01]  /*0860*/  FMUL.FTZ R4, R3, R0 ;  /* 0x0000000003047220 */ /* 0x003fe20000410000 */
[----:B------:R-:W-:-:S03]  /*0870*/  FMUL.FTZ R0, R0, 0.5 ;  /* 0x3f00000000007820 */ /* 0x000fc60000410000 */
[----:B------:R-:W-:-:S04]  /*0880*/  FFMA R3, -R4, R4, R3 ;  /* 0x0000000404037223 */ /* 0x000fc80000000103 */
[----:B------:R-:W-:Y:S02]  /*0890*/  FFMA R4, R3, R0, R4 ;  /* 0x0000000003047223 */ /* 0x000fe40000000004 */
.L_x_892:
[----:B------:R-:W-:Y:S05]  /*08a0*/  BSYNC B0 ;  /* 0x0000000000007941 */ /* 0x000fea0003800000 */
.L_x_890:
[----:B------:R-:W-:Y:S01]  /*08b0*/  FSETP.GT.AND P0, PT, R4, c[0x0][0x264], PT ;  /* 0x0000990004007a0b */ /* 0x000fe20003f04000 */
[----:B------:R-:W-:-:S12]  /*08c0*/  BSSY B0, `(.L_x_893) ;  /* 0x0000014000007945 */ /* 0x000fd80003800000 */
[----:B------:R-:W-:Y:S05]  /*08d0*/  @!P0 BRA `(.L_x_894) ;  /* 0x0000012000008947 */ /* 0x000fea0003800000 */
[----:B------:R-:W0:Y:S01]  /*08e0*/  MUFU.RCP R3, R4 ;  /* 0x0000000400037308 */ /* 0x000e220000001000 */
[----:B------:R-:W-:Y:S01]  /*08f0*/  ULDC UR13, c[0x0][0x264] ;  /* 0x00009900000d7ab9 */ /* 0x000fe20000000800 */
[----:B------:R-:W-:Y:S01]  /*0900*/  BSSY B1, `(.L_x_895) ;  /* 0x000000c000017945 */ /* 0x000fe20003800000 */
        /* <DEDUP_REMOVED lines=9> */
[----:B------:R-:W-:Y:S02]  /*09a0*/  MOV R14, 0x9c0 ;  /* 0x000009c0000e7802 */ /* 0x000fe40000000f00 */
[----:B------:R-:W-:Y:S05]  /*09b0*/  CALL.REL.NOINC `($__internal_26_$__cuda_sm3x_div_rn_noftz_f32_slowpath) ;  /* 0x0000031000007944 */ /* 0x000fea0003c00000 */
.L_x_896:
[----:B------:R-:W-:Y:S05]  /*09c0*/  BSYNC B1 ;  /* 0x0000000000017941 */ /* 0x000fea0003800000 */
.L_x_895:
[-C--:B0-----:R-:W-:Y:S01]  /*09d0*/  FMUL R12, R12, R3.reuse ;  /* 0x000000030c0c7220 */ /* 0x081fe20000400000 */
[-C--:B------:R-:W-:Y:S01]  /*09e0*/  FMUL R2, R2, R3.reuse ;  /* 0x0000000302027220 */ /* 0x080fe20000400000 */
[----:B------:R-:W-:Y:S02]  /*09f0*/  FMUL R11, R11, R3 ;  /* 0x000000030b0b7220 */ /* 0x000fe40000400000 */
.L_x_894:
[----:B------:R-:W-:Y:S05]  /*0a00*/  BSYNC B0 ;  /* 0x0000000000007941 */ /* 0x000fea0003800000 */
.L_x_893:
[----:B------:R-:W-:Y:S01]  /*0a10*/  MOV R15, c[0x0][0x288] ;  /* 0x0000a200000f7a02 */ /* 0x000fe20000000f00 */
[C---:B------:R-:W-:Y:S02]  /*0a20*/  IMAD R3, R7.reuse, c[0x0][0x288], RZ ;  /* 0x0000a20007037a24 */ /* 0x040fe400078e02ff */
[----:B------:R-:W-:Y:S02]  /*0a30*/  IMAD R7, R7, c[0x0][0x2c0], RZ ;  /* 0x0000b00007077a24 */ /* 0x000fe400078e02ff */
[----:B------:R-:W-:Y:S02]  /*0a40*/  IMAD.MOV.U32 R17, RZ, RZ, c[0x0][0x2c0] ;  /* 0x0000b000ff117624 */ /* 0x000fe400078e00ff */
[----:B------:R-:W-:-:S02]  /*0a50*/  IMAD R3, R6, UR11, R3 ;  /* 0x0000000b06037c24 */ /* 0x000fc4000f8e0203 */
[----:B------:R-:W-:-:S04]  /*0a60*/  IMAD.WIDE.U32 R14, R6, R15, c[0x0][0x268] ;  /* 0x00009a00060e7625 */ /* 0x000fc800078e000f */
[C---:B------:R-:W-:Y:S01]  /*0a70*/  IMAD R7, R6.reuse, UR12, R7 ;  /* 0x0000000c06077c24 */ /* 0x040fe2000f8e0207 */
[----:B------:R-:W-:Y:S01]  /*0a80*/  IADD3 R15, R15, R3, RZ ;  /* 0x000000030f0f7210 */ /* 0x000fe20007ffe0ff */
[C---:B------:R-:W-:Y:S01]  /*0a90*/  IMAD.WIDE.U32 R16, R6.reuse, R17, c[0x0][0x2a0] ;  /* 0x0000a80006107625 */ /* 0x040fe200078e0011 */
[----:B------:R-:W-:-:S03]  /*0aa0*/  IADD3 R6, P0, R6, UR6, RZ ;  /* 0x0000000606067c10 */ /* 0x000fc6000ff1e0ff */
[----:B------:R-:W-:Y:S01]  /*0ab0*/  IMAD.IADD R17, R17, 0x1, R7 ;  /* 0x0000000111117824 */ /* 0x000fe200078e0207 */
[----:B------:R0:W-:Y:S01]  /*0ac0*/  STG.E [R14.64], R8 ;  /* 0x000000080e007986 */ /* 0x0001e2000c10190e */
[----:B------:R-:W-:Y:S02]  /*0ad0*/  IADD3.X R5, R5, UR4, RZ, P0, !PT ;  /* 0x0000000405057c10 */ /* 0x000fe400087fe4ff */
[----:B------:R-:W-:Y:S01]  /*0ae0*/  ISETP.GE.U32.AND P0, PT, R6, c[0x0][0x178], PT ;  /* 0x00005e0006007a0c */ /* 0x000fe20003f06070 */
[----:B------:R0:W-:Y:S03]  /*0af0*/  STG.E [R14.64+0x4], R9 ;  /* 0x000004090e007986 */ /* 0x0001e6000c10190e */
[----:B------:R-:W-:Y:S01]  /*0b00*/  ISETP.GE.U32.AND.EX P0, PT, R5, c[0x0][0x17c], PT, P0 ;  /* 0x00005f0005007a0c */ /* 0x000fe20003f06100 */
[----:B------:R0:W-:Y:S04]  /*0b10*/  STG.E [R14.64+0x8], R10 ;  /* 0x0000080a0e007986 */ /* 0x0001e8000c10190e */
[----:B------:R0:W-:Y:S04]  /*0b20*/  STG.E [R16.64], R11 ;  /* 0x0000000b10007986 */ /* 0x0001e8000c10190e */
[----:B------:R0:W-:Y:S04]  /*0b30*/  STG.E [R16.64+0x4], R2 ;  /* 0x0000040210007986 */ /* 0x0001e8000c10190e */
[----:B------:R0:W-:Y:S01]  /*0b40*/  STG.E [R16.64+0x8], R12 ;  /* 0x0000080c10007986 */ /* 0x0001e2000c10190e */
[----:B------:R-:W-:Y:S05]  /*0b50*/  @!P0 BRA `(.L_x_897) ;  /* 0xfffff65000008947 */ /* 0x000fea000383ffff */
[----:B------:R-:W-:Y:S05]  /*0b60*/  EXIT ;  /* 0x000000000000794d */ /* 0x000fea0003800000 */
        .weak           $__internal_25_$__cuda_sm20_sqrt_rn_f32_slowpath
        .type           $__internal_25_$__cuda_sm20_sqrt_rn_f32_slowpath,@function
        .size           $__internal_25_$__cuda_sm20_sqrt_rn_f32_slowpath,($__internal_26_$__cuda_sm3x_div_rn_noftz_f32_slowpath - $__internal_25_$__cuda_sm20_sqrt_rn_f32_slowpath)
$__internal_25_$__cuda_sm20_sqrt_rn_f32_slowpath:
[----:B------:R-:W-:-:S13]  /*0b70*/  LOP3.LUT P0, RZ, R3, 0x7fffffff, RZ, 0xc0, !PT ;  /* 0x7fffffff03ff7812 */ /* 0x000fda000780c0ff */
[----:B------:R-:W-:Y:S05]  /*0b80*/  @!P0 BRA `(.L_x_898) ;  /* 0x0000011000008947 */ /* 0x000fea0003800000 */
[----:B------:R-:W-:Y:S02]  /*0b90*/  FSETP.GEU.FTZ.AND P0, PT, R3, RZ, PT ;  /* 0x000000ff0300720b */ /* 0x000fe40003f1e000 */
[----:B------:R-:W-:-:S11]  /*0ba0*/  MOV R0, R3 ;  /* 0x0000000300007202 */ /* 0x000fd60000000f00 */
[----:B------:R-:W-:Y:S01]  /*0bb0*/  @!P0 IMAD.MOV.U32 R3, RZ, RZ, 0x7fffffff ;  /* 0x7fffffffff038424 */ /* 0x000fe200078e00ff */
        /* <DEDUP_REMOVED lines=13> */
[----:B------:R-:W-:Y:S01]  /*0c90*/  @P0 FMUL.FTZ R3, R14, 2.3283064365386962891e-10 ;  /* 0x2f8000000e030820 */ /* 0x000fe20000410000 */
.L_x_898:
[----:B------:R-:W-:Y:S01]  /*0ca0*/  IMAD.MOV.U32 R14, RZ, RZ, R16 ;  /* 0x000000ffff0e7224 */ /* 0x000fe200078e0010 */
[----:B------:R-:W-:-:S04]  /*0cb0*/  MOV R15, 0x0 ;  /* 0x00000000000f7802 */ /* 0x000fc80000000f00 */
[----:B------:R-:W-:Y:S05]  /*0cc0*/  RET.REL.NODEC R14 `(my_apply_particle_deltas_cuda_kernel_forward) ;  /* 0xfffff3300e007950 */ /* 0x000fea0003c3ffff */
        .weak           $__internal_26_$__cuda_sm3x_div_rn_noftz_f32_slowpath
        .type           $__internal_26_$__cuda_sm3x_div_rn_noftz_f32_slowpath,@function
        .size           $__internal_26_$__cuda_sm3x_div_rn_noftz_f32_slowpath,(.L_x_1267 - $__internal_26_$__cuda_sm3x_div_rn_noftz_f32_slowpath)
$__internal_26_$__cuda_sm3x_div_rn_noftz_f32_slowpath:
        /* <DEDUP_REMOVED lines=34> */
.L_x_900:
        /* <DEDUP_REMOVED lines=13> */
[----:B------:R-:W-:Y:S02]  /*0fc0*/  FFMA R17, R18, R20, R3 ;  /* 0x0000001412117223 */ /* 0x000fe40000000003 */
[----:B------:R-:W-:Y:S02]  /*0fd0*/  IMAD.IADD R16, R16, 0x1, R13 ;  /* 0x0000000110107824 */ /* 0x000fe400078e020d */
        /* <DEDUP_REMOVED lines=15> */
[C---:B------:R-:W-:Y:S01]  /*10d0*/  IADD3 R16, R18.reuse, 0x20, RZ ;  /* 0x0000002012107810 */ /* 0x040fe20007ffe0ff */
[CCC-:B------:R-:W-:Y:S01]  /*10e0*/  FFMA.RM R13, R21.reuse, R17.reuse, R20.reuse ;  /* 0x00000011150d7223 */ /* 0x1c0fe20000004014 */
[----:B------:R-:W-:Y:S02]  /*10f0*/  ISETP.NE.AND P2, PT, R18, RZ, PT ;  /* 0x000000ff1200720c */ /* 0x000fe40003f45270 */
[----:B------:R-:W-:Y:S01]  /*1100*/  LOP3.LUT R15, R4, 0x7fffff, RZ, 0xc0, !PT ;  /* 0x007fffff040f7812 */ /* 0x000fe200078ec0ff */
[----:B------:R-:W-:Y:S01]  /*1110*/  FFMA.RP R4, R21, R17, R20 ;  /* 0x0000001115047223 */ /* 0x000fe20000008014 */
[----:B------:R-:W-:Y:S01]  /*1120*/  IMAD.MOV R17, RZ, RZ, -R18 ;  /* 0x000000ffff117224 */ /* 0x000fe200078e0a12 */
[----:B------:R-:W-:Y:S02]  /*1130*/  ISETP.NE.AND P1, PT, R18, RZ, PT ;  /* 0x000000ff1200720c */ /* 0x000fe40003f25270 */
        /* <DEDUP_REMOVED lines=14> */
.L_x_907:
[----:B------:R-:W-:-:S04]  /*1220*/  LOP3.LUT R3, R3, 0x80000000, RZ, 0xc0, !PT ;  /* 0x8000000003037812 */ /* 0x000fc800078ec0ff */
[----:B------:R-:W-:Y:S01]  /*1230*/  LOP3.LUT R3, R3, 0x7f800000, RZ, 0xfc, !PT ;  /* 0x7f80000003037812 */ /* 0x000fe200078efcff */
[----:B------:R-:W-:Y:S05]  /*1240*/  BRA `(.L_x_908) ;  /* 0x0000001000007947 */ /* 0x000fea0003800000 */
.L_x_906:
[----:B------:R-:W-:Y:S02]  /*1250*/  IMAD R3, R16, 0x800000, R3 ;  /* 0x0080000010037824 */ /* 0x000fe400078e0203 */
.L_x_908:
[----:B------:R-:W-:Y:S05]  /*1260*/  BSYNC B3 ;  /* 0x0000000000037941 */ /* 0x000fea0003800000 */
.L_x_905:
[----:B------:R-:W-:Y:S05]  /*1270*/  BRA `(.L_x_909) ;  /* 0x0000008000007947 */ /* 0x000fea0003800000 */
.L_x_904:
[----:B------:R-:W-:-:S04]  /*1280*/  LOP3.LUT R3, R4, 0x80000000, R3, 0x48, !PT ;  /* 0x8000000004037812 */ /* 0x000fc800078e4803 */
[----:B------:R-:W-:Y:S01]  /*1290*/  LOP3.LUT R3, R3, 0x7f800000, RZ, 0xfc, !PT ;  /* 0x7f80000003037812 */ /* 0x000fe200078efcff */
[----:B------:R-:W-:Y:S05]  /*12a0*/  BRA `(.L_x_909) ;  /* 0x0000005000007947 */ /* 0x000fea0003800000 */
.L_x_903:
[----:B------:R-:W-:Y:S01]  /*12b0*/  LOP3.LUT R3, R4, 0x80000000, R3, 0x48, !PT ;  /* 0x8000000004037812 */ /* 0x000fe200078e4803 */
[----:B------:R-:W-:Y:S05]  /*12c0*/  BRA `(.L_x_909) ;  /* 0x0000003000007947 */ /* 0x000fea0003800000 */
.L_x_902:
[----:B------:R-:W0:Y:S01]  /*12d0*/  MUFU.RSQ R3, -QNAN ;  /* 0xffc0000000037908 */ /* 0x000e220000001400 */
[----:B------:R-:W-:Y:S05]  /*12e0*/  BRA `(.L_x_909) ;  /* 0x0000001000007947 */ /* 0x000fea0003800000 */
.L_x_901:
[----:B------:R-:W-:Y:S02]  /*12f0*/  FADD.FTZ R3, R3, R4 ;  /* 0x0000000403037221 */ /* 0x000fe40000010000 */
.L_x_909:
[----:B------:R-:W-:Y:S05]  /*1300*/  BSYNC B2 ;  /* 0x0000000000027941 */ /* 0x000fea0003800000 */
.L_x_899:
[----:B------:R-:W-:-:S04]  /*1310*/  MOV R15, 0x0 ;  /* 0x00000000000f7802 */ /* 0x000fc80000000f00 */
[----:B------:R-:W-:Y:S05]  /*1320*/  RET.REL.NODEC R14 `(my_apply_particle_deltas_cuda_kernel_forward) ;  /* 0xffffecd00e007950 */ /* 0x000fea0003c3ffff */
.L_x_910:
        /* <DEDUP_REMOVED lines=13> */
.L_x_1267:


//--------------------- .text.my_integrate_particles_cuda_kernel_backward --------------------------
	.section	.text.my_integrate_particles_cuda_kernel_backward,"ax",@progbits
	.sectioninfo	@"SHI_REGISTERS=35"
	.align	128
        .global         my_integrate_particles_cuda_kernel_backward
        .type           my_integrate_particles_cuda_kernel_backward,@function
        .size           my_integrate_particles_cuda_kernel_backward,(.L_x_1269 - my_integrate_particles_cuda_kernel_backward)
        .other          my_integrate_particles_cuda_kernel_backward,@"STO_CUDA_ENTRY STV_DEFAULT"
my_integrate_particles_cuda_kernel_backward:
.text.my_integrate_particles_cuda_kernel_backward:
        /* <DEDUP_REMOVED lines=27> */
[----:B------:R-:W-:Y:S02]  /*01b0*/  ULDC.64 UR16, c[0x0][0x118] ;  /* 0x0000460000107ab9 */ /* 0x000fe40000000a00 */
.L_x_942:
[----:B------:R-:W-:Y:S01]  /*01c0*/  MOV R0, c[0x0][0x280] ;  /* 0x0000a00000007a02 */ /* 0x000fe20000000f00 */
[----:B0-----:R-:W-:Y:S01]  /*01d0*/  IMAD.MOV.U32 R2, RZ, RZ, c[0x0][0x280] ;  /* 0x0000a000ff027624 */ /* 0x001fe200078e00ff */
[----:B------:R-:W-:Y:S02]  /*01e0*/  SHF.R.S32.HI R4, RZ, 0x1f, R17 ;  /* 0x0000001fff047819 */ /* 0x000fe40000011411 */
[----:B------:R-:W-:Y:S01]  /*01f0*/  SHF.R.S32.HI R5, RZ, 0x1f, R0 ;  /* 0x0000001fff057819 */ /* 0x000fe20000011400 */
[----:B------:R-:W-:-:S04]  /*0200*/  IMAD.WIDE.U32 R2, R17, R2, c[0x0][0x260] ;  /* 0x0000980011027625 */ /* 0x000fc800078e0002 */
[----:B------:R-:W-:-:S04]  /*0210*/  IMAD R0, R4, c[0x0][0x280], RZ ;  /* 0x0000a00004007a24 */ /* 0x000fc800078e02ff */
[----:B------:R-:W-:-:S05]  /*0220*/  IMAD R5, R5, R17, R0 ;  /* 0x0000001105057224 */ /* 0x000fca00078e0200 */
        /* <DEDUP_REMOVED lines=9> */
[----:B------:R-:W-:Y:S02]  /*02c0*/  MOV R18, c[0x0][0x210] ;  /* 0x0000840000127a02 */ /* 0x000fe40000000f00 */
[----:B------:R-:W-:Y:S01]  /*02d0*/  SHF.R.S32.HI R13, RZ, 0x1f, R2 ;  /* 0x0000001fff0d7819 */ /* 0x000fe20000011402 */
[----:B------:R-:W-:Y:S01]  /*02e0*/  IMAD.WIDE.U32 R2, R17, R2, c[0x0][0x228] ;  /* 0x00008a0011027625 */ /* 0x000fe200078e0002 */
[----:B------:R-:W-:Y:S02]  /*02f0*/  MOV R6, c[0x0][0x1d8] ;  /* 0x0000760000067a02 */ /* 0x000fe40000000f00 */
[----:B------:R-:W-:Y:S01]  /*0300*/  SHF.R.S32.HI R12, RZ, 0x1f, R18 ;  /* 0x0000001fff0c7819 */ /* 0x000fe20000011412 */
[----:B------:R-:W-:Y:S01]  /*0310*/  IMAD R5, R13, R17, R0 ;  /* 0x000000110d057224 */ /* 0x000fe200078e0200 */
[----:B------:R-:W-:Y:S01]  /*0320*/  SHF.R.S32.HI R10, RZ, 0x1f, R6 ;  /* 0x0000001fff0a7819 */ /* 0x000fe20000011406 */
[----:B------:R-:W-:-:S02]  /*0330*/  IMAD R0, R4, c[0x0][0x210], RZ ;  /* 0x0000840004007a24 */ /* 0x000fc400078e02ff */
[----:B------:R-:W-:Y:S02]  /*0340*/  IMAD.IADD R3, R3, 0x1, R5 ;  /* 0x0000000103037824 */ /* 0x000fe400078e0205 */
[----:B------:R-:W-:Y:S02]  /*0350*/  IMAD R4, R4, c[0x0][0x1d8], RZ ;  /* 0x0000760004047a24 */ /* 0x000fe400078e02ff */
[----:B------:R-:W-:-:S04]  /*0360*/  IMAD.WIDE.U32 R18, R17, R18, c[0x0][0x1f0] ;  /* 0x00007c0011127625 */ /* 0x000fc800078e0012 */
[----:B------:R-:W-:Y:S02]  /*0370*/  IMAD R9, R12, R17, R0 ;  /* 0x000000110c097224 */ /* 0x000fe400078e0200 */
[----:B------:R-:W2:Y:S01]  /*0380*/  LDG.E R0, [R2.64] ;  /* 0x0000001002007981 */ /* 0x000ea2000c1e1900 */
[----:B------:R-:W-:Y:S02]  /*0390*/  IMAD.WIDE.U32 R6, R17, R6, c[0x0][0x1b8] ;  /* 0x00006e0011067625 */ /* 0x000fe400078e0006 */
[----:B------:R-:W-:Y:S02]  /*03a0*/  IADD3 R19, R19, R9, RZ ;  /* 0x0000000913137210 */ /* 0x000fe40007ffe0ff */
[----:B------:R-:W-:-:S03]  /*03b0*/  IMAD R5, R10, R17, R4 ;  /* 0x000000110a057224 */ /* 0x000fc600078e0204 */
[----:B------:R-:W3:Y:S02]  /*03c0*/  LDG.E R11, [R18.64+0x4] ;  /* 0x00000410120b7981 */ /* 0x000ee4000c1e1900 */
[----:B------:R-:W-:Y:S02]  /*03d0*/  IADD3 R7, R7, R5, RZ ;  /* 0x0000000507077210 */ /* 0x000fe40007ffe0ff */
[----:B------:R-:W4:Y:S04]  /*03e0*/  LDG.E R8, [R18.64] ;  /* 0x0000001012087981 */ /* 0x000f28000c1e1900 */
[----:B------:R-:W5:Y:S04]  /*03f0*/  LDG.E R23, [R6.64+0x4] ;  /* 0x0000041006177981 */ /* 0x000f68000c1e1900 */
[----:B------:R-:W5:Y:S04]  /*0400*/  LDG.E R9, [R18.64+0x8] ;  /* 0x0000081012097981 */ /* 0x000f68000c1e1900 */
[----:B------:R-:W5:Y:S04]  /*0410*/  LDG.E R21, [R6.64] ;  /* 0x0000001006157981 */ /* 0x000f68000c1e1900 */
[----:B------:R-:W5:Y:S01]  /*0420*/  LDG.E R25, [R6.64+0x8] ;  /* 0x0000081006197981 */ /* 0x000f62000c1e1900 */
[----:B------:R-:W-:Y:S01]  /*0430*/  BSSY B1, `(.L_x_913) ;  /* 0x0000019000017945 */ /* 0x000fe20003800000 */
[----:B--2---:R-:W-:-:S05]  /*0440*/  FSET.BF.LT.AND R2, -R0, RZ, PT ;  /* 0x000000ff0002720a */ /* 0x004fca0003801100 */
[C---:B------:R-:W-:Y:S01]  /*0450*/  FMUL R5, R2.reuse, c[0x0][0x29c] ;  /* 0x0000a70002057a20 */ /* 0x040fe20000400000 */
[----:B------:R-:W-:-:S03]  /*0460*/  FMUL R3, R2, c[0x0][0x298] ;  /* 0x0000a60002037a20 */ /* 0x000fc60000400000 */
[----:B---3--:R-:W-:Y:S01]  /*0470*/  FFMA R16, R0, R11, R5 ;  /* 0x0000000b00107223 */ /* 0x008fe20000000005 */
[----:B------:R-:W-:Y:S01]  /*0480*/  FMUL R5, R2, c[0x0][0x2a0] ;  /* 0x0000a80002057a20 */ /* 0x000fe20000400000 */
[----:B----4-:R-:W-:Y:S02]  /*0490*/  FFMA R4, R0, R8, R3 ;  /* 0x0000000800047223 */ /* 0x010fe40000000003 */
[----:B-----5:R-:W-:Y:S01]  /*04a0*/  FFMA R3, R16, c[0x0][0x2a4], R23 ;  /* 0x0000a90010037a23 */ /* 0x020fe20000000017 */
[----:B------:R-:W-:-:S03]  /*04b0*/  FFMA R2, R0, R9, R5 ;  /* 0x0000000900027223 */ /* 0x000fc60000000005 */
[----:B------:R-:W-:Y:S01]  /*04c0*/  FMUL R5, R3, R3 ;  /* 0x0000000303057220 */ /* 0x000fe20000400000 */
[----:B------:R-:W-:Y:S01]  /*04d0*/  FFMA R4, R4, c[0x0][0x2a4], R21 ;  /* 0x0000a90004047a23 */ /* 0x000fe20000000015 */
[----:B------:R-:W-:-:S03]  /*04e0*/  FFMA R2, R2, c[0x0][0x2a4], R25 ;  /* 0x0000a90002027a23 */ /* 0x000fc60000000019 */
[----:B------:R-:W-:-:S04]  /*04f0*/  FFMA R5, R4, R4, R5 ;  /* 0x0000000404057223 */ /* 0x000fc80000000005 */
[----:B------:R-:W-:-:S05]  /*0500*/  FFMA R6, R2, R2, R5 ;  /* 0x0000000202067223 */ /* 0x000fca0000000005 */
[----:B------:R-:W-:Y:S01]  /*0510*/  IADD3 R7, R6, -0xd000000, RZ ;  /* 0xf300000006077810 */ /* 0x000fe20007ffe0ff */
[----:B------:R0:W1:Y:S03]  /*0520*/  MUFU.RSQ R5, R6 ;  /* 0x0000000600057308 */ /* 0x0000660000001400 */
[----:B------:R-:W-:-:S13]  /*0530*/  ISETP.GT.U32.AND P0, PT, R7, 0x727fffff, PT ;  /* 0x727fffff0700780c */ /* 0x000fda0003f04070 */
[----:B------:R-:W-:Y:S05]  /*0540*/  @!P0 BRA `(.L_x_914) ;  /* 0x0000003000008947 */ /* 0x000fea0003800000 */
[----:B01----:R-:W-:Y:S02]  /*0550*/  MOV R22, 0x570 ;  /* 0x0000057000167802 */ /* 0x003fe40000000f00 */
[----:B------:R-:W-:Y:S05]  /*0560*/  CALL.REL.NOINC `($__internal_27_$__cuda_sm20_sqrt_rn_f32_slowpath) ;  /* 0x0000131000007944 */ /* 0x000fea0003c00000 */
[----:B------:R-:W-:Y:S05]  /*0570*/  BRA `(.L_x_915) ;  /* 0x0000004000007947 */ /* 0x000fea0003800000 */
.L_x_914:
[----:B01----:R-:W-:Y:S01]  /*0580*/  FMUL.FTZ R21, R6, R5 ;  /* 0x0000000506157220 */ /* 0x003fe20000410000 */
[----:B------:R-:W-:-:S03]  /*0590*/  FMUL.FTZ R5, R5, 0.5 ;  /* 0x3f00000005057820 */ /* 0x000fc60000410000 */
[----:B------:R-:W-:-:S04]  /*05a0*/  FFMA R6, -R21, R21, R6 ;  /* 0x0000001515067223 */ /* 0x000fc80000000106 */
[----:B------:R-:W-:Y:S02]  /*05b0*/  FFMA R21, R6, R5, R21 ;  /* 0x0000000506157223 */ /* 0x000fe40000000015 */
.L_x_915:
[----:B------:R-:W-:Y:S05]  /*05c0*/  BSYNC B1 ;  /* 0x0000000000017941 */ /* 0x000fea0003800000 */
.L_x_913:
        /* <DEDUP_REMOVED lines=13> */
[----:B------:R-:W-:Y:S01]  /*06a0*/  MOV R5, c[0x0][0x2a8] ;  /* 0x0000aa0000057a02 */ /* 0x000fe20000000f00 */
[----:B------:R-:W-:Y:S01]  /*06b0*/  IMAD.MOV.U32 R6, RZ, RZ, R21 ;  /* 0x000000ffff067224 */ /* 0x000fe200078e0015 */
[----:B------:R-:W-:Y:S02]  /*06c0*/  MOV R24, 0x6e0 ;  /* 0x000006e000187802 */ /* 0x000fe40000000f00 */
[----:B------:R-:W-:Y:S05]  /*06d0*/  CALL.REL.NOINC `($__internal_28_$__cuda_sm3x_div_rn_noftz_f32_slowpath) ;  /* 0x0000131000007944 */ /* 0x000fea0003c00000 */
[----:B0-----:R-:W-:Y:S02]  /*06e0*/  MOV R14, R5 ;  /* 0x00000005000e7202 */ /* 0x001fe40000000f00 */
.L_x_917:
[----:B------:R-:W-:Y:S05]  /*06f0*/  BSYNC B1 ;  /* 0x0000000000017941 */ /* 0x000fea0003800000 */
.L_x_916:
        /* <DEDUP_REMOVED lines=16> */
.L_x_918:
[----:B------:R-:W-:Y:S01]  /*0800*/  ISETP.NE.U32.AND P0, PT, RZ, c[0x0][0x2f0], PT ;  /* 0x0000bc00ff007a0c */ /* 0x000fe20003f05070 */
[----:B------:R-:W-:Y:S01]  /*0810*/  CS2R R22, SRZ ;  /* 0x0000000000167805 */ /* 0x000fe2000001ff00 */
[----:B------:R-:W-:-:S02]  /*0820*/  MOV R25, RZ ;  /* 0x000000ff00197202 */ /* 0x000fc40000000f00 */
[----:B------:R-:W-:-:S13]  /*0830*/  ISETP.NE.AND.EX P0, PT, RZ, c[0x0][0x2f4], PT, P0 ;  /* 0x0000bd00ff007a0c */ /* 0x000fda0003f05300 */
[----:B------:R-:W-:Y:S05]  /*0840*/  @!P0 BRA `(.L_x_919) ;  /* 0x000000c000008947 */ /* 0x000fea0003800000 */
[----:B------:R-:W-:Y:S01]  /*0850*/  SHF.R.S32.HI R16, RZ, 0x1f, R17 ;  /* 0x0000001fff107819 */ /* 0x000fe20000011411 */
[----:B------:R-:W-:-:S04]  /*0860*/  IMAD.MOV.U32 R6, RZ, RZ, c[0x0][0x308] ;  /* 0x0000c200ff067624 */ /* 0x000fc800078e00ff */
        /* <DEDUP_REMOVED lines=10> */
.L_x_919:
        /* <DEDUP_REMOVED lines=16> */
.L_x_920:
        /* <DEDUP_REMOVED lines=17> */
[----:B----4-:R-:W-:-:S02]  /*0b20*/  FADD R5, RZ, R5 ;  /* 0x00000005ff057221 */ /* 0x010fc40000000000 */
.L_x_921:
[----:B------:R-:W-:Y:S01]  /*0b30*/  FSETP.GT.AND P0, PT, R21, c[0x0][0x2a8], PT ;  /* 0x0000aa0015007a0b */ /* 0x000fe20003f04000 */
[----:B------:R-:W-:Y:S01]  /*0b40*/  FADD R18, RZ, R16 ;  /* 0x00000010ff127221 */ /* 0x000fe20000000000 */
[----:B------:R-:W-:Y:S01]  /*0b50*/  FADD R19, RZ, R19 ;  /* 0x00000013ff137221 */ /* 0x000fe20000000000 */
[----:B------:R-:W-:Y:S01]  /*0b60*/  FADD R16, RZ, R5 ;  /* 0x00000005ff107221 */ /* 0x000fe20000000000 */
[----:B------:R-:W-:Y:S01]  /*0b70*/  BSSY B1, `(.L_x_922) ;  /* 0x0000021000017945 */ /* 0x000fe20003800000 */
[----:B------:R-:W-:Y:S01]  /*0b80*/  MOV R20, RZ ;  /* 0x000000ff00147202 */ /* 0x000fe20000000f00 */
[----:B------:R-:W-:Y:S01]  /*0b90*/  FFMA R22, R19, c[0x0][0x2a4], R22 ;  /* 0x0000a90013167a23 */ /* 0x000fe20000000016 */
[----:B------:R-:W-:Y:S01]  /*0ba0*/  FFMA R25, R18, c[0x0][0x2a4], R25 ;  /* 0x0000a90012197a23 */ /* 0x000fe20000000019 */
[----:B------:R-:W-:-:S05]  /*0bb0*/  FFMA R23, R16, c[0x0][0x2a4], R23 ;  /* 0x0000a90010177a23 */ /* 0x000fca0000000017 */
[----:B------:R-:W-:Y:S05]  /*0bc0*/  @!P0 BRA `(.L_x_923) ;  /* 0x000001b000008947 */ /* 0x000fea0003800000 */
[----:B------:R-:W-:Y:S01]  /*0bd0*/  FADD R25, RZ, R25 ;  /* 0x00000019ff197221 */ /* 0x000fe20000000000 */
[----:B------:R-:W-:Y:S01]  /*0be0*/  FADD R7, RZ, R22 ;  /* 0x00000016ff077221 */ /* 0x000fe20000000000 */
[----:B------:R-:W-:Y:S01]  /*0bf0*/  FADD R23, RZ, R23 ;  /* 0x00000017ff177221 */ /* 0x000fe20000000000 */
[----:B------:R-:W0:Y:S01]  /*0c00*/  MUFU.RCP R6, R21 ;  /* 0x0000001500067308 */ /* 0x000e220000001000 */
[-C--:B------:R-:W-:Y:S01]  /*0c10*/  FMUL R5, R3, R25.reuse ;  /* 0x0000001903057220 */ /* 0x080fe20000400000 */
[----:B------:R-:W-:Y:S01]  /*0c20*/  BSSY B2, `(.L_x_924) ;  /* 0x0000014000027945 */ /* 0x000fe20003800000 */
[C---:B------:R-:W-:Y:S01]  /*0c30*/  FMUL R25, R14.reuse, R25 ;  /* 0x000000190e197220 */ /* 0x040fe20000400000 */
[-C--:B------:R-:W-:Y:S01]  /*0c40*/  FMUL R22, R14, R7.reuse ;  /* 0x000000070e167220 */ /* 0x080fe20000400000 */
[----:B------:R-:W-:-:S04]  /*0c50*/  FFMA R5, R4, R7, R5 ;  /* 0x0000000704057223 */ /* 0x000fc80000000005 */
[-C--:B------:R-:W-:Y:S01]  /*0c60*/  FFMA R5, R2, R23.reuse, R5 ;  /* 0x0000001702057223 */ /* 0x080fe20000000005 */
[----:B------:R-:W-:-:S03]  /*0c70*/  FMUL R23, R14, R23 ;  /* 0x000000170e177220 */ /* 0x000fc60000400000 */
[----:B------:R-:W-:Y:S01]  /*0c80*/  FADD R27, RZ, R5 ;  /* 0x00000005ff1b7221 */ /* 0x000fe20000000000 */
[----:B0-----:R-:W-:-:S03]  /*0c90*/  FFMA R29, R6, -R21, 1 ;  /* 0x3f800000061d7423 */ /* 0x001fc60000000815 */
[----:B------:R-:W-:Y:S01]  /*0ca0*/  FMUL R27, R14, R27 ;  /* 0x0000001b0e1b7220 */ /* 0x000fe20000400000 */
[----:B------:R-:W-:-:S03]  /*0cb0*/  FFMA R5, R6, R29, R6 ;  /* 0x0000001d06057223 */ /* 0x000fc60000000006 */
[----:B------:R-:W0:Y:S01]  /*0cc0*/  FCHK P0, R27, R21 ;  /* 0x000000151b007302 */ /* 0x000e220000000000 */
[----:B------:R-:W-:-:S04]  /*0cd0*/  FFMA R6, R5, R27, RZ ;  /* 0x0000001b05067223 */ /* 0x000fc800000000ff */
[----:B------:R-:W-:-:S04]  /*0ce0*/  FFMA R20, R6, -R21, R27 ;  /* 0x8000001506147223 */ /* 0x000fc8000000001b */
[----:B------:R-:W-:Y:S01]  /*0cf0*/  FFMA R20, R5, R20, R6 ;  /* 0x0000001405147223 */ /* 0x000fe20000000006 */
[----:B0-----:R-:W-:Y:S05]  /*0d00*/  @!P0 BRA `(.L_x_925) ;  /* 0x0000005000008947 */ /* 0x001fea0003800000 */
[----:B------:R-:W-:Y:S01]  /*0d10*/  IMAD.MOV.U32 R5, RZ, RZ, R27 ;  /* 0x000000ffff057224 */ /* 0x000fe200078e001b */
[----:B------:R-:W-:Y:S02]  /*0d20*/  MOV R6, R21 ;  /* 0x0000001500067202 */ /* 0x000fe40000000f00 */
[----:B------:R-:W-:Y:S02]  /*0d30*/  MOV R24, 0xd50 ;  /* 0x00000d5000187802 */ /* 0x000fe40000000f00 */
[----:B------:R-:W-:Y:S05]  /*0d40*/  CALL.REL.NOINC `($__internal_28_$__cuda_sm3x_div_rn_noftz_f32_slowpath) ;  /* 0x00000ca000007944 */ /* 0x000fea0003c00000 */
[----:B0-----:R-:W-:Y:S02]  /*0d50*/  MOV R20, R5 ;  /* 0x0000000500147202 */ /* 0x001fe40000000f00 */
.L_x_925:
[----:B------:R-:W-:Y:S05]  /*0d60*/  BSYNC B2 ;  /* 0x0000000000027941 */ /* 0x000fea0003800000 */
.L_x_924:
[----:B------:R-:W-:Y:S02]  /*0d70*/  FADD R20, RZ, -R20 ;  /* 0x80000014ff147221 */ /* 0x000fe40000000000 */
.L_x_923:
[----:B------:R-:W-:Y:S05]  /*0d80*/  BSYNC B1 ;  /* 0x0000000000017941 */ /* 0x000fea0003800000 */
.L_x_922:
        /* <DEDUP_REMOVED lines=18> */
[----:B------:R-:W-:Y:S05]  /*0eb0*/  CALL.REL.NOINC `($__internal_28_$__cuda_sm3x_div_rn_noftz_f32_slowpath) ;  /* 0x00000b3000007944 */ /* 0x000fea0003c00000 */
[----:B0-----:R-:W-:Y:S02]  /*0ec0*/  IMAD.MOV.U32 R22, RZ, RZ, R5 ;  /* 0x000000ffff167224 */ /* 0x001fe400078e0005 */
.L_x_929:
[----:B------:R-:W-:Y:S05]  /*0ed0*/  BSYNC B2 ;  /* 0x0000000000027941 */ /* 0x000fea0003800000 */
.L_x_928:
        /* <DEDUP_REMOVED lines=13> */
[----:B0-----:R-:W-:Y:S02]  /*0fb0*/  MOV R4, R5 ;  /* 0x0000000500047202 */ /* 0x001fe40000000f00 */
.L_x_931:
[----:B------:R-:W-:Y:S05]  /*0fc0*/  BSYNC B2 ;  /* 0x0000000000027941 */ /* 0x000fea0003800000 */
.L_x_930:
        /* <DEDUP_REMOVED lines=12> */
[----:B------:R-:W-:Y:S05]  /*1090*/  CALL.REL.NOINC `($__internal_28_$__cuda_sm3x_div_rn_noftz_f32_slowpath) ;  /* 0x0000095000007944 */ /* 0x000fea0003c00000 */
[----:B0-----:R-:W-:Y:S02]  /*10a0*/  MOV R6, R5 ;  /* 0x0000000500067202 */ /* 0x001fe40000000f00 */
.L_x_933:
[----:B------:R-:W-:Y:S05]  /*10b0*/  BSYNC B2 ;  /* 0x0000000000027941 */ /* 0x000fea0003800000 */
.L_x_932:
[-C--:B------:R-:W-:Y:S01]  /*10c0*/  FFMA R27, R22, R20.reuse, R27 ;  /* 0x00000014161b7223 */ /* 0x080fe2000000001b */
[-C--:B------:R-:W-:Y:S01]  /*10d0*/  FFMA R25, R4, R20.reuse, R25 ;  /* 0x0000001404197223 */ /* 0x080fe20000000019 */
[----:B------:R-:W-:Y:S02]  /*10e0*/  FFMA R23, R6, R20, R23 ;  /* 0x0000001406177223 */ /* 0x000fe40000000017 */
.L_x_927:
[----:B------:R-:W-:Y:S05]  /*10f0*/  BSYNC B1 ;  /* 0x0000000000017941 */ /* 0x000fea0003800000 */
.L_x_926:
[----:B------:R-:W-:Y:S01]  /*1100*/  FADD R2, RZ, R25 ;  /* 0x00000019ff027221 */ /* 0x000fe20000000000 */
[----:B------:R-:W-:Y:S01]  /*1110*/  ISETP.NE.U32.AND P0, PT, RZ, c[0x0][0x3c8], PT ;  /* 0x0000f200ff007a0c */ /* 0x000fe20003f05070 */
[----:B------:R-:W-:Y:S01]  /*1120*/  FADD R3, RZ, R27 ;  /* 0x0000001bff037221 */ /* 0x000fe20000000000 */
[----:B------:R-:W-:Y:S01]  /*1130*/  FADD R4, RZ, R23 ;  /* 0x00000017ff047221 */ /* 0x000fe20000000000 */
[----:B------:R-:W-:Y:S01]  /*1140*/  FFMA R6, R2, c[0x0][0x2a4], RZ ;  /* 0x0000a90002067a23 */ /* 0x000fe200000000ff */
[----:B------:R-:W-:Y:S01]  /*1150*/  ISETP.NE.AND.EX P0, PT, RZ, c[0x0][0x3cc], PT, P0 ;  /* 0x0000f300ff007a0c */ /* 0x000fe20003f05300 */
[----:B------:R-:W-:Y:S01]  /*1160*/  FFMA R5, R3, c[0x0][0x2a4], RZ ;  /* 0x0000a90003057a23 */ /* 0x000fe200000000ff */
[----:B------:R-:W-:Y:S01]  /*1170*/  FFMA R7, R4, c[0x0][0x2a4], RZ ;  /* 0x0000a90004077a23 */ /* 0x000fe200000000ff */
[-C--:B------:R-:W-:Y:S01]  /*1180*/  FMUL R11, R11, R6.reuse ;  /* 0x000000060b0b7220 */ /* 0x080fe20000400000 */
[----:B------:R-:W-:-:S03]  /*1190*/  FFMA R6, R0, R6, RZ ;  /* 0x0000000600067223 */ /* 0x000fc600000000ff */
[-C--:B------:R-:W-:Y:S01]  /*11a0*/  FFMA R8, R8, R5.reuse, R11 ;  /* 0x0000000508087223 */ /* 0x080fe2000000000b */
[----:B------:R-:W-:-:S03]  /*11b0*/  FFMA R5, R0, R5, RZ ;  /* 0x0000000500057223 */ /* 0x000fc600000000ff */
[-C--:B------:R-:W-:Y:S01]  /*11c0*/  FFMA R8, R9, R7.reuse, R8 ;  /* 0x0000000709087223 */ /* 0x080fe20000000008 */
[----:B------:R-:W-:Y:S01]  /*11d0*/  FFMA R7, R0, R7, RZ ;  /* 0x0000000700077223 */ /* 0x000fe200000000ff */
[----:B------:R-:W-:Y:S02]  /*11e0*/  SHF.R.S32.HI R0, RZ, 0x1f, R17 ;  /* 0x0000001fff007819 */ /* 0x000fe40000011411 */
        /* <DEDUP_REMOVED lines=10> */
.L_x_934:
[----:B------:R-:W-:-:S04]  /*1290*/  ISETP.NE.U32.AND P0, PT, RZ, c[0x0][0x230], PT ;  /* 0x00008c00ff007a0c */ /* 0x000fc80003f05070 */
[----:B------:R-:W-:-:S13]  /*12a0*/  ISETP.NE.AND.EX P0, PT, RZ, c[0x0][0x234], PT, P0 ;  /* 0x00008d00ff007a0c */ /* 0x000fda0003f05300 */
[----:B------:R-:W-:Y:S05]  /*12b0*/  @!P0 BRA `(.L_x_935) ;  /* 0x0000006000008947 */ /* 0x000fea0003800000 */
[----:B------:R-:W-:Y:S01]  /*12c0*/  MOV R8, c[0x0][0x248] ;  /* 0x0000920000087a02 */ /* 0x000fe20000000f00 */
[----:B------:R-:W-:-:S04]  /*12d0*/  IMAD R20, R0, c[0x0][0x248], RZ ;  /* 0x0000920000147a24 */ /* 0x000fc800078e02ff */
[----:B------:R-:W-:Y:S02]  /*12e0*/  IMAD R13, R13, R17, R20 ;  /* 0x000000110d0d7224 */ /* 0x000fe400078e0214 */
[----:B------:R-:W-:-:S04]  /*12f0*/  IMAD.WIDE.U32 R8, R17, R8, c[0x0][0x230] ;  /* 0x00008c0011087625 */ /* 0x000fc800078e0008 */
[----:B------:R-:W-:-:S05]  /*1300*/  IMAD.IADD R9, R13, 0x1, R9 ;  /* 0x000000010d097824 */ /* 0x000fca00078e0209 */
[----:B------:R0:W-:Y:S02]  /*1310*/  RED.E.ADD.F32.FTZ.RN.STRONG.GPU [R8.64], R21 ;  /* 0x000000150800798e */ /* 0x0001e4000c10e790 */
.L_x_935:
        /* <DEDUP_REMOVED lines=13> */
.L_x_936:
[----:B------:R-:W-:-:S04]  /*13f0*/  ISETP.NE.U32.AND P0, PT, RZ, c[0x0][0x1f8], PT ;  /* 0x00007e00ff007a0c */ /* 0x000fc80003f05070 */
[----:B------:R-:W-:-:S13]  /*1400*/  ISETP.NE.AND.EX P0, PT, RZ, c[0x0][0x1fc], PT, P0 ;  /* 0x00007f00ff007a0c */ /* 0x000fda0003f05300 */
[----:B------:R-:W-:Y:S05]  /*1410*/  @!P0 BRA `(.L_x_937) ;  /* 0x0000008000008947 */ /* 0x000fea0003800000 */
[----:B0-----:R-:W-:Y:S01]  /*1420*/  IMAD R9, R0, c[0x0][0x210], RZ ;  /* 0x0000840000097a24 */ /* 0x001fe200078e02ff */
[----:B------:R-:W-:-:S03]  /*1430*/  MOV R8, c[0x0][0x210] ;  /* 0x0000840000087a02 */ /* 0x000fc60000000f00 */
[----:B------:R-:W-:Y:S02]  /*1440*/  IMAD R11, R12, R17, R9 ;  /* 0x000000110c0b7224 */ /* 0x000fe400078e0209 */
[----:B------:R-:W-:-:S05]  /*1450*/  IMAD.WIDE.U32 R8, R17, R8, c[0x0][0x1f8] ;  /* 0x00007e0011087625 */ /* 0x000fca00078e0008 */
[----:B------:R-:W-:-:S05]  /*1460*/  IADD3 R9, R11, R9, RZ ;  /* 0x000000090b097210 */ /* 0x000fca0007ffe0ff */
[----:B------:R0:W-:Y:S04]  /*1470*/  RED.E.ADD.F32.FTZ.RN.STRONG.GPU [R8.64], R5 ;  /* 0x000000050800798e */ /* 0x0001e8000c10e790 */
[----:B------:R0:W-:Y:S04]  /*1480*/  RED.E.ADD.F32.FTZ.RN.STRONG.GPU [R8.64+0x4], R6 ;  /* 0x000004060800798e */ /* 0x0001e8000c10e790 */
[----:B------:R0:W-:Y:S02]  /*1490*/  RED.E.ADD.F32.FTZ.RN.STRONG.GPU [R8.64+0x8], R7 ;  /* 0x000008070800798e */ /* 0x0001e4000c10e790 */
.L_x_937:
[----:B------:R-:W-:-:S04]  /*14a0*/  ISETP.NE.U32.AND P0, PT, RZ, c[0x0][0x358], PT ;  /* 0x0000d600ff007a0c */ /* 0x000fc80003f05070 */
[----:B------:R-:W-:-:S13]  /*14b0*/  ISETP.NE.AND.EX P0, PT, RZ, c[0x0][0x35c], PT, P0 ;  /* 0x0000d700ff007a0c */ /* 0x000fda0003f05300 */
[----:B------:R-:W-:Y:S05]  /*14c0*/  @!P0 BRA `(.L_x_938) ;  /* 0x000000a000008947 */ /* 0x000fea0003800000 */
[----:B------:R-:W-:Y:S01]  /*14d0*/  SHF.R.S32.HI R0, RZ, 0x1f, R17 ;  /* 0x0000001fff007819 */ /* 0x000fe20000011411 */
[----:B0-----:R-:W-:-:S04]  /*14e0*/  IMAD.MOV.U32 R6, RZ, RZ, c[0x0][0x378] ;  /* 0x0000de00ff067624 */ /* 0x001fc800078e00ff */
        /* <DEDUP_REMOVED lines=8> */
.L_x_938:
        /* <DEDUP_REMOVED lines=8> */
[----:B------:R0:W-:Y:S04]  /*15f0*/  RED.E.ADD.F32.FTZ.RN.STRONG.GPU [R6.64], R3 ;  /* 0x000000030600798e */ /* 0x0001e8000c10e790 */
[----:B------:R0:W-:Y:S04]  /*1600*/  RED.E.ADD.F32.FTZ.RN.STRONG.GPU [R6.64+0x4], R2 ;  /* 0x000004020600798e */ /* 0x0001e8000c10e790 */
[----:B------:R0:W-:Y:S02]  /*1610*/  RED.E.ADD.F32.FTZ.RN.STRONG.GPU [R6.64+0x8], R4 ;  /* 0x000008040600798e */ /* 0x0001e4000c10e790 */
.L_x_939:
[----:B------:R-:W-:-:S04]  /*1620*/  ISETP.NE.U32.AND P0, PT, RZ, c[0x0][0x320], PT ;  /* 0x0000c800ff007a0c */ /* 0x000fc80003f05070 */
[----:B------:R-:W-:-:S13]  /*1630*/  ISETP.NE.AND.EX P0, PT, RZ, c[0x0][0x324], PT, P0 ;  /* 0x0000c900ff007a0c */ /* 0x000fda0003f05300 */
[----:B------:R-:W-:Y:S05]  /*1640*/  @!P0 BRA `(.L_x_940) ;  /* 0x000000a000008947 */ /* 0x000fea0003800000 */
[----:B------:R-:W-:Y:S02]  /*1650*/  SHF.R.S32.HI R0, RZ, 0x1f, R17 ;  /* 0x0000001fff007819 */ /* 0x000fe40000011411 */
[----:B0-----:R-:W-:-:S03]  /*1660*/  MOV R2, c[0x0][0x340] ;  /* 0x0000d00000027a02 */ /* 0x001fc60000000f00 */
[----:B------:R-:W-:Y:S02]  /*1670*/  IMAD R0, R0, c[0x0][0x340], RZ ;  /* 0x0000d00000007a24 */ /* 0x000fe400078e02ff */
[----:B------:R-:W-:-:S04]  /*1680*/  IMAD.WIDE.U32 R2, R17, R2, c[0x0][0x320] ;  /* 0x0000c80011027625 */ /* 0x000fc800078e0002 */
[----:B------:R-:W-:-:S04]  /*1690*/  IMAD R5, R17, UR14, R0 ;  /* 0x0000000e11057c24 */ /* 0x000fc8000f8e0200 */
[----:B------:R-:W-:-:S05]  /*16a0*/  IMAD.IADD R3, R3, 0x1, R5 ;  /* 0x0000000103037824 */ /* 0x000fca00078e0205 */
[----:B------:R0:W-:Y:S04]  /*16b0*/  RED.E.ADD.F32.FTZ.RN.STRONG.GPU [R2.64], R19 ;  /* 0x000000130200798e */ /* 0x0001e8000c10e790 */
[----:B------:R0:W-:Y:S04]  /*16c0*/  RED.E.ADD.F32.FTZ.RN.STRONG.GPU [R2.64+0x4], R18 ;  /* 0x000004120200798e */ /* 0x0001e8000c10e790 */
[----:B------:R0:W-:Y:S01]  /*16d0*/  RED.E.ADD.F32.FTZ.RN.STRONG.GPU [R2.64+0x8], R16 ;  /* 0x000008100200798e */ /* 0x0001e2000c10e790 */
[----:B------:R-:W-:Y:S05]  /*16e0*/  BRA `(.L_x_912) ;  /* 0x000000c000007947 */ /* 0x000fea0003800000 */
.L_x_940:
        /* <DEDUP_REMOVED lines=11> */
[----:B------:R0:W-:Y:S02]  /*17a0*/  RED.E.ADD.F32.FTZ.RN.STRONG.GPU [R2.64+0x8], R16 ;  /* 0x000008100200798e */ /* 0x0001e4000c10e790 */
.L_x_912:
[----:B------:R-:W-:Y:S05]  /*17b0*/  BSYNC B0 ;  /* 0x0000000000007941 */ /* 0x000fea0003800000 */
.L_x_911:
        /* <DEDUP_REMOVED lines=11> */
.L_x_941:
[----:B------:R-:W-:Y:S05]  /*1870*/  EXIT ;  /* 0x000000000000794d */ /* 0x000fea0003800000 */
        .weak           $__internal_27_$__cuda_sm20_sqrt_rn_f32_slowpath
        .type           $__internal_27_$__cuda_sm20_sqrt_rn_f32_slowpath,@function
        .size           $__internal_27_$__cuda_sm20_sqrt_rn_f32_slowpath,($__internal_28_$__cuda_sm3x_div_rn_noftz_f32_slowpath - $__internal_27_$__cuda_sm20_sqrt_rn_f32_slowpath)
$__internal_27_$__cuda_sm20_sqrt_rn_f32_slowpath:
        /* <DEDUP_REMOVED lines=19> */
.L_x_943:
[----:B------:R-:W-:Y:S02]  /*19b0*/  MOV R21, R6 ;  /* 0x0000000600157202 */ /* 0x000fe40000000f00 */
[----:B------:R-:W-:Y:S02]  /*19c0*/  MOV R6, R22 ;  /* 0x0000001600067202 */ /* 0x000fe40000000f00 */
[----:B------:R-:W-:-:S04]  /*19d0*/  MOV R7, 0x0 ;  /* 0x0000000000077802 */ /* 0x000fc80000000f00 */
[----:B------:R-:W-:Y:S05]  /*19e0*/  RET.REL.NODEC R6 `(my_integrate_particles_cuda_kernel_backward) ;  /* 0xffffe61006007950 */ /* 0x000fea0003c3ffff */
        .weak           $__internal_28_$__cuda_sm3x_div_rn_noftz_f32_slowpath
        .type           $__internal_28_$__cuda_sm3x_div_rn_noftz_f32_slowpath,@function
        .size           $__internal_28_$__cuda_sm3x_div_rn_noftz_f32_slowpath,(.L_x_1269 - $__internal_28_$__cuda_sm3x_div_rn_noftz_f32_slowpath)
$__internal_28_$__cuda_sm3x_div_rn_noftz_f32_slowpath:
        /* <DEDUP_REMOVED lines=29> */
[----:B------:R-:W-:Y:S01]  /*1bc0*/  @P0 IMAD.MOV.U32 R26, RZ, RZ, RZ ;  /* 0x000000ffff1a0224 */ /* 0x000fe200078e00ff */
[----:B------:R-:W-:Y:S01]  /*1bd0*/  @!P0 MOV R26, 0xffffffc0 ;  /* 0xffffffc0001a8802 */ /* 0x000fe20000000f00 */
[----:B------:R-:W-:Y:S01]  /*1be0*/  @!P0 FFMA R5, R5, 1.84467440737095516160e+19, RZ ;  /* 0x5f80000005058823 */ /* 0x000fe200000000ff */
[----:B------:R-:W-:Y:S02]  /*1bf0*/  @!P1 FFMA R6, R6, 1.84467440737095516160e+19, RZ ;  /* 0x5f80000006069823 */ /* 0x000fe400000000ff */
[----:B------:R-:W-:Y:S02]  /*1c00*/  @!P1 IADD3 R26, R26, 0x40, RZ ;  /* 0x000000401a1a9810 */ /* 0x000fe40007ffe0ff */
.L_x_945:
        /* <DEDUP_REMOVED lines=30> */
[C---:B------:R-:W-:Y:S02]  /*1df0*/  IADD3 R31, R7.reuse, 0x20, RZ ;  /* 0x00000020071f7810 */ /* 0x040fe40007ffe0ff */
[C---:B------:R-:W-:Y:S02]  /*1e00*/  ISETP.NE.AND P2, PT, R7.reuse, RZ, PT ;  /* 0x000000ff0700720c */ /* 0x040fe40003f45270 */
[----:B------:R-:W-:Y:S01]  /*1e10*/  LOP3.LUT R28, R26, 0x7fffff, RZ, 0xc0, !PT ;  /* 0x007fffff1a1c7812 */ /* 0x000fe200078ec0ff */
[CCC-:B------:R-:W-:Y:S01]  /*1e20*/  FFMA.RP R26, R6.reuse, R30.reuse, R29.reuse ;  /* 0x0000001e061a7223 */ /* 0x1c0fe2000000801d */
[----:B------:R-:W-:Y:S01]  /*1e30*/  ISETP.NE.AND P1, PT, R7, RZ, PT ;  /* 0x000000ff0700720c */ /* 0x000fe20003f25270 */
[----:B------:R-:W-:Y:S01]  /*1e40*/  FFMA.RM R29, R6, R30, R29 ;  /* 0x0000001e061d7223 */ /* 0x000fe2000000401d */
[----:B------:R-:W-:Y:S01]  /*1e50*/  LOP3.LUT R28, R28, 0x800000, RZ, 0xfc, !PT ;  /* 0x008000001c1c7812 */ /* 0x000fe200078efcff */
[----:B------:R-:W-:-:S03]  /*1e60*/  IMAD.MOV R7, RZ, RZ, -R7 ;  /* 0x000000ffff077224 */ /* 0x000fc600078e0a07 */
        /* <DEDUP_REMOVED lines=13> */
.L_x_952:
[----:B------:R-:W-:-:S04]  /*1f40*/  LOP3.LUT R5, R5, 0x80000000, RZ, 0xc0, !PT ;  /* 0x8000000005057812 */ /* 0x000fc800078ec0ff */
[----:B------:R-:W-:Y:S01]  /*1f50*/  LOP3.LUT R5, R5, 0x7f800000, RZ, 0xfc, !PT ;  /* 0x7f80000005057812 */ /* 0x000fe200078efcff */
[----:B------:R-:W-:Y:S05]  /*1f60*/  BRA `(.L_x_953) ;  /* 0x0000001000007947 */ /* 0x000fea0003800000 */
.L_x_951:
[----:B------:R-:W-:Y:S02]  /*1f70*/  LEA R5, R26, R5, 0x17 ;  /* 0x000000051a057211 */ /* 0x000fe400078eb8ff */
.L_x_953:
[----:B------:R-:W-:Y:S05]  /*1f80*/  BSYNC B4 ;  /* 0x0000000000047941 */ /* 0x000fea0003800000 */
.L_x_950:
[----:B------:R-:W-:Y:S05]  /*1f90*/  BRA `(.L_x_954) ;  /* 0x0000008000007947 */ /* 0x000fea0003800000 */
.L_x_949:
[----:B------:R-:W-:-:S04]  /*1fa0*/  LOP3.LUT R5, R6, 0x80000000, R5, 0x48, !PT ;  /* 0x8000000006057812 */ /* 0x000fc800078e4805 */
[----:B------:R-:W-:Y:S01]  /*1fb0*/  LOP3.LUT R5, R5, 0x7f800000, RZ, 0xfc, !PT ;  /* 0x7f80000005057812 */ /* 0x000fe200078efcff */
[----:B------:R-:W-:Y:S05]  /*1fc0*/  BRA `(.L_x_954) ;  /* 0x0000005000007947 */ /* 0x000fea0003800000 */
.L_x_948:
[----:B------:R-:W-:Y:S01]  /*1fd0*/  LOP3.LUT R5, R6, 0x80000000, R5, 0x48, !PT ;  /* 0x8000000006057812 */ /* 0x000fe200078e4805 */
[----:B------:R-:W-:Y:S05]  /*1fe0*/  BRA `(.L_x_954) ;  /* 0x0000003000007947 */ /* 0x000fea0003800000 */
.L_x_947:
[----:B------:R-:W0:Y:S01]  /*1ff0*/  MUFU.RSQ R5, -QNAN ;  /* 0xffc0000000057908 */ /* 0x000e220000001400 */
[----:B------:R-:W-:Y:S05]  /*2000*/  BRA `(.L_x_954) ;  /* 0x0000001000007947 */ /* 0x000fea0003800000 */
.L_x_946:
[----:B------:R-:W-:Y:S02]  /*2010*/  FADD.FTZ R5, R5, R6 ;  /* 0x0000000605057221 */ /* 0x000fe40000010000 */
.L_x_954:
[----:B------:R-:W-:Y:S05]  /*2020*/  BSYNC B3 ;  /* 0x0000000000037941 */ /* 0x000fea0003800000 */
.L_x_944:
[----:B------:R-:W-:Y:S02]  /*2030*/  MOV R6, R24 ;  /* 0x0000001800067202 */ /* 0x000fe40000000f00 */
[----:B------:R-:W-:-:S04]  /*2040*/  MOV R7, 0x0 ;  /* 0x0000000000077802 */ /* 0x000fc80000000f00 */
[----:B------:R-:W-:Y:S05]  /*2050*/  RET.REL.NODEC R6 `(my_integrate_particles_cuda_kernel_backward) ;  /* 0xffffdfa006007950 */ /* 0x000fea0003c3ffff */
.L_x_955:
        /* <DEDUP_REMOVED lines=10> */
.L_x_1269:


//--------------------- .text.my_integrate_particles_cuda_kernel_forward --------------------------
	.section	.text.my_integrate_particles_cuda_kernel_forward,"ax",@progbits
	.sectioninfo	@"SHI_REGISTERS=26"
	.align	128
        .global         my_integrate_particles_cuda_kernel_forward
        .type           my_integrate_particles_cuda_kernel_forward,@function
        .size           my_integrate_particles_cuda_kernel_forward,(.L_x_1271 - my_integrate_particles_cuda_kernel_forward)
        .other          my_integrate_particles_cuda_kernel_forward,@"STO_CUDA_ENTRY STV_DEFAULT"
my_integrate_particles_cuda_kernel_forward:
.text.my_integrate_particles_cuda_kernel_forward:
[----:B------:R-:W-:Y:S02]  /*0000*/  IMAD.MOV.U32 R1, RZ, RZ, c[0x0][0x28] ;  /* 0x00000a00ff017624 */ /* 0x000fe400078e00ff */
        /* <DEDUP_REMOVED lines=8> */
[----:B------:R-:W-:Y:S01]  /*0090*/  IMAD.MOV.U32 R4, RZ, RZ, R2 ;  /* 0x000000ffff047224 */ /* 0x000fe200078e0002 */
        /* <DEDUP_REMOVED lines=9> */
[----:B------:R-:W-:Y:S02]  /*0130*/  UMOV UR4, URZ ;  /* 0x0000003f00047c82 */ /* 0x000fe40008000000 */
[----:B------:R-:W-:-:S02]  /*0140*/  USHF.R.S32.HI UR5, URZ, 0x1f, UR5 ;  /* 0x0000001f3f057899 */ /* 0x000fc40008011405 */
[----:B------:R-:W-:Y:S02]  /*0150*/  USHF.R.S32.HI UR8, URZ, 0x1f, UR8 ;  /* 0x0000001f3f087899 */ /* 0x000fe40008011408 */
[----:B------:R-:W-:Y:S02]  /*0160*/  USHF.R.S32.HI UR9, URZ, 0x1f, UR9 ;  /* 0x0000001f3f097899 */ /* 0x000fe40008011409 */
[----:B------:R-:W-:Y:S02]  /*0170*/  USHF.R.S32.HI UR10, URZ, 0x1f, UR10 ;  /* 0x0000001f3f0a7899 */ /* 0x000fe4000801140a */
[----:B------:R-:W-:Y:S02]  /*0180*/  USHF.R.S32.HI UR11, URZ, 0x1f, UR11 ;  /* 0x0000001f3f0b7899 */ /* 0x000fe4000801140b */
[----:B------:R-:W-:Y:S02]  /*0190*/  USHF.R.S32.HI UR12, URZ, 0x1f, UR12 ;  /* 0x0000001f3f0c7899 */ /* 0x000fe4000801140c */
[----:B------:R-:W-:-:S02]  /*01a0*/  USHF.R.S32.HI UR13, URZ, 0x1f, UR13 ;  /* 0x0000001f3f0d7899 */ /* 0x000fc4000801140d */
[----:B------:R-:W-:Y:S02]  /*01b0*/  UIADD3 UR4, UR7, UR4, URZ ;  /* 0x0000000407047290 */ /* 0x000fe4000fffe03f */
[----:B------:R-:W-:Y:S02]  /*01c0*/  ULDC.64 UR14, c[0x0][0x118] ;  /* 0x00004600000e7ab9 */ /* 0x000fe40000000a00 */
.L_x_963:
[----:B0-----:R-:W-:Y:S02]  /*01d0*/  SHF.R.S32.HI R5, RZ, 0x1f, R4 ;  /* 0x0000001fff057819 */ /* 0x001fe40000011404 */
[----:B------:R-:W-:-:S03]  /*01e0*/  MOV R7, c[0x0][0x280] ;  /* 0x0000a00000077a02 */ /* 0x000fc60000000f00 */
[----:B------:R-:W-:Y:S02]  /*01f0*/  IMAD R9, R5, c[0x0][0x280], RZ ;  /* 0x0000a00005097a24 */ /* 0x000fe400078e02ff */
[----:B------:R-:W-:-:S04]  /*0200*/  IMAD.WIDE.U32 R6, R4, R7, c[0x0][0x260] ;  /* 0x0000980004067625 */ /* 0x000fc800078e0007 */
[----:B------:R-:W-:-:S04]  /*0210*/  IMAD R9, R4, UR5, R9 ;  /* 0x0000000504097c24 */ /* 0x000fc8000f8e0209 */
[----:B------:R-:W-:-:S05]  /*0220*/  IMAD.IADD R7, R7, 0x1, R9 ;  /* 0x0000000107077824 */ /* 0x000fca00078e0209 */
[----:B------:R-:W2:Y:S02]  /*0230*/  LDG.E R6, [R6.64] ;  /* 0x0000000e06067981 */ /* 0x000ea4000c1e1900 */
[----:B--2---:R-:W-:-:S04]  /*0240*/  LOP3.LUT R0, R6, 0x1, RZ, 0xc0, !PT ;  /* 0x0000000106007812 */ /* 0x004fc800078ec0ff */
[----:B------:R-:W-:-:S13]  /*0250*/  ISETP.NE.U32.AND P0, PT, R0, 0x1, PT ;  /* 0x000000010000780c */ /* 0x000fda0003f05070 */
[----:B------:R-:W-:Y:S05]  /*0260*/  @P0 EXIT ;  /* 0x000000000000094d */ /* 0x000fea0003800000 */
[----:B------:R-:W-:Y:S01]  /*0270*/  IMAD R7, R5, c[0x0][0x248], RZ ;  /* 0x0000920005077a24 */ /* 0x000fe200078e02ff */
[----:B------:R-:W-:Y:S01]  /*0280*/  MOV R11, c[0x0][0x248] ;  /* 0x00009200000b7a02 */ /* 0x000fe20000000f00 */
[----:B------:R-:W-:Y:S01]  /*0290*/  IMAD.MOV.U32 R17, RZ, RZ, c[0x0][0x1d8] ;  /* 0x00007600ff117624 */ /* 0x000fe200078e00ff */
[----:B------:R-:W-:Y:S01]  /*02a0*/  MOV R13, c[0x0][0x210] ;  /* 0x00008400000d7a02 */ /* 0x000fe20000000f00 */
[C---:B------:R-:W-:Y:S02]  /*02b0*/  IMAD R9, R4.reuse, UR11, R7 ;  /* 0x0000000b04097c24 */ /* 0x040fe4000f8e0207 */
[----:B------:R-:W-:-:S04]  /*02c0*/  IMAD.WIDE.U32 R6, R4, R11, c[0x0][0x228] ;  /* 0x00008a0004067625 */ /* 0x000fc800078e000b */
[----:B------:R-:W-:Y:S02]  /*02d0*/  IMAD.IADD R7, R7, 0x1, R9 ;  /* 0x0000000107077824 */ /* 0x000fe400078e0209 */
[C---:B------:R-:W-:Y:S02]  /*02e0*/  IMAD R9, R5.reuse, c[0x0][0x210], RZ ;  /* 0x0000840005097a24 */ /* 0x040fe400078e02ff */
[----:B------:R-:W-:Y:S01]  /*02f0*/  IMAD R11, R5, c[0x0][0x1d8], RZ ;  /* 0x00007600050b7a24 */ /* 0x000fe200078e02ff */
[----:B------:R0:W2:Y:S01]  /*0300*/  LDG.E R0, [R6.64] ;  /* 0x0000000e06007981 */ /* 0x0000a2000c1e1900 */
[C---:B------:R-:W-:Y:S02]  /*0310*/  IMAD R15, R4.reuse, UR10, R9 ;  /* 0x0000000a040f7c24 */ /* 0x040fe4000f8e0209 */
[----:B------:R-:W-:-:S04]  /*0320*/  IMAD.WIDE.U32 R8, R4, R13, c[0x0][0x1f0] ;  /* 0x00007c0004087625 */ /* 0x000fc800078e000d */
[C---:B------:R-:W-:Y:S01]  /*0330*/  IMAD R13, R4.reuse, UR9, R11 ;  /* 0x00000009040d7c24 */ /* 0x040fe2000f8e020b */
[----:B------:R-:W-:Y:S01]  /*0340*/  IADD3 R9, R9, R15, RZ ;  /* 0x0000000f09097210 */ /* 0x000fe20007ffe0ff */
[----:B------:R-:W-:-:S04]  /*0350*/  IMAD.WIDE.U32 R10, R4, R17, c[0x0][0x1b8] ;  /* 0x00006e00040a7625 */ /* 0x000fc800078e0011 */
[----:B------:R-:W-:Y:S01]  /*0360*/  IMAD.IADD R11, R11, 0x1, R13 ;  /* 0x000000010b0b7824 */ /* 0x000fe200078e020d */
[----:B------:R1:W3:Y:S04]  /*0370*/  LDG.E R17, [R8.64+0x4] ;  /* 0x0000040e08117981 */ /* 0x0002e8000c1e1900 */
[----:B------:R1:W4:Y:S04]  /*0380*/  LDG.E R15, [R8.64] ;  /* 0x0000000e080f7981 */ /* 0x000328000c1e1900 */
[----:B------:R0:W4:Y:S04]  /*0390*/  LDG.E R16, [R10.64+0x4] ;  /* 0x0000040e0a107981 */ /* 0x000128000c1e1900 */
[----:B------:R1:W4:Y:S04]  /*03a0*/  LDG.E R19, [R8.64+0x8] ;  /* 0x0000080e08137981 */ /* 0x000328000c1e1900 */
[----:B------:R1:W4:Y:S04]  /*03b0*/  LDG.E R14, [R10.64] ;  /* 0x0000000e0a0e7981 */ /* 0x000328000c1e1900 */
[----:B------:R1:W4:Y:S01]  /*03c0*/  LDG.E R21, [R10.64+0x8] ;  /* 0x0000080e0a157981 */ /* 0x000322000c1e1900 */
[----:B------:R-:W-:Y:S01]  /*03d0*/  MOV R13, c[0x0][0x1a0] ;  /* 0x00006800000d7a02 */ /* 0x000fe20000000f00 */
[----:B0-----:R-:W-:-:S04]  /*03e0*/  IMAD R7, R5, c[0x0][0x1a0], RZ ;  /* 0x0000680005077a24 */ /* 0x001fc800078e02ff */
[C---:B------:R-:W-:Y:S02]  /*03f0*/  IMAD R7, R4.reuse, UR8, R7 ;  /* 0x0000000804077c24 */ /* 0x040fe4000f8e0207 */
[----:B------:R-:W-:-:S04]  /*0400*/  IMAD.WIDE.U32 R12, R4, R13, c[0x0][0x180] ;  /* 0x00006000040c7625 */ /* 0x000fc800078e000d */
[----:B------:R-:W-:-:S05]  /*0410*/  IMAD.IADD R13, R13, 0x1, R7 ;  /* 0x000000010d0d7824 */ /* 0x000fca00078e0207 */
[----:B------:R0:W5:Y:S04]  /*0420*/  LDG.E R6, [R12.64] ;  /* 0x0000000e0c067981 */ /* 0x000168000c1e1900 */
[----:B------:R0:W5:Y:S04]  /*0430*/  LDG.E R7, [R12.64+0x4] ;  /* 0x0000040e0c077981 */ /* 0x000168000c1e1900 */
[----:B-1----:R0:W5:Y:S01]  /*0440*/  LDG.E R8, [R12.64+0x8] ;  /* 0x0000080e0c087981 */ /* 0x002162000c1e1900 */
[----:B------:R-:W-:Y:S01]  /*0450*/  BSSY B0, `(.L_x_956) ;  /* 0x0000019000007945 */ /* 0x000fe20003800000 */
[----:B--2---:R-:W-:-:S05]  /*0460*/  FSET.BF.LT.AND R2, -R0, RZ, PT ;  /* 0x000000ff0002720a */ /* 0x004fca0003801100 */
[C---:B------:R-:W-:Y:S01]  /*0470*/  FMUL R9, R2.reuse, c[0x0][0x29c] ;  /* 0x0000a70002097a20 */ /* 0x040fe20000400000 */
[C---:B------:R-:W-:Y:S01]  /*0480*/  FMUL R10, R2.reuse, c[0x0][0x298] ;  /* 0x0000a600020a7a20 */ /* 0x040fe20000400000 */
[----:B------:R-:W-:Y:S02]  /*0490*/  FMUL R2, R2, c[0x0][0x2a0] ;  /* 0x0000a80002027a20 */ /* 0x000fe40000400000 */
[C---:B---3--:R-:W-:Y:S01]  /*04a0*/  FFMA R9, R0.reuse, R17, R9 ;  /* 0x0000001100097223 */ /* 0x048fe20000000009 */
[----:B----4-:R-:W-:-:S03]  /*04b0*/  FFMA R15, R0, R15, R10 ;  /* 0x0000000f000f7223 */ /* 0x010fc6000000000a */
[----:B------:R-:W-:Y:S01]  /*04c0*/  FFMA R10, R9, c[0x0][0x2a4], R16 ;  /* 0x0000a900090a7a23 */ /* 0x000fe20000000010 */
[----:B------:R-:W-:-:S03]  /*04d0*/  FFMA R2, R0, R19, R2 ;  /* 0x0000001300027223 */ /* 0x000fc60000000002 */
[----:B------:R-:W-:Y:S01]  /*04e0*/  FMUL R0, R10, R10 ;  /* 0x0000000a0a007220 */ /* 0x000fe20000400000 */
[----:B------:R-:W-:Y:S01]  /*04f0*/  FFMA R9, R15, c[0x0][0x2a4], R14 ;  /* 0x0000a9000f097a23 */ /* 0x000fe2000000000e */
[----:B------:R-:W-:-:S03]  /*0500*/  FFMA R11, R2, c[0x0][0x2a4], R21 ;  /* 0x0000a900020b7a23 */ /* 0x000fc60000000015 */
[----:B------:R-:W-:-:S04]  /*0510*/  FFMA R0, R9, R9, R0 ;  /* 0x0000000909007223 */ /* 0x000fc80000000000 */
[----:B0-----:R-:W-:-:S05]  /*0520*/  FFMA R13, R11, R11, R0 ;  /* 0x0000000b0b0d7223 */ /* 0x001fca0000000000 */
[----:B------:R-:W-:Y:S01]  /*0530*/  IADD3 R2, R13, -0xd000000, RZ ;  /* 0xf30000000d027810 */ /* 0x000fe20007ffe0ff */
[----:B------:R0:W1:Y:S03]  /*0540*/  MUFU.RSQ R0, R13 ;  /* 0x0000000d00007308 */ /* 0x0000660000001400 */
[----:B------:R-:W-:-:S13]  /*0550*/  ISETP.GT.U32.AND P0, PT, R2, 0x727fffff, PT ;  /* 0x727fffff0200780c */ /* 0x000fda0003f04070 */
[----:B------:R-:W-:Y:S05]  /*0560*/  @!P0 BRA `(.L_x_957) ;  /* 0x0000003000008947 */ /* 0x000fea0003800000 */
[----:B01----:R-:W-:Y:S02]  /*0570*/  MOV R16, 0x590 ;  /* 0x0000059000107802 */ /* 0x003fe40000000f00 */
[----:B-----5:R-:W-:Y:S05]  /*0580*/  CALL.REL.NOINC `($__internal_29_$__cuda_sm20_sqrt_rn_f32_slowpath) ;  /* 0x0000035000007944 */ /* 0x020fea0003c00000 */
[----:B------:R-:W-:Y:S05]  /*0590*/  BRA `(.L_x_958) ;  /* 0x0000004000007947 */ /* 0x000fea0003800000 */
.L_x_957:
[----:B01----:R-:W-:Y:S01]  /*05a0*/  FMUL.FTZ R2, R13, R0 ;  /* 0x000000000d027220 */ /* 0x003fe20000410000 */
[----:B------:R-:W-:-:S03]  /*05b0*/  FMUL.FTZ R0, R0, 0.5 ;  /* 0x3f00000000007820 */ /* 0x000fc60000410000 */
[----:B------:R-:W-:-:S04]  /*05c0*/  FFMA R13, -R2, R2, R13 ;  /* 0x00000002020d7223 */ /* 0x000fc8000000010d */
[----:B------:R-:W-:Y:S02]  /*05d0*/  FFMA R2, R13, R0, R2 ;  /* 0x000000000d027223 */ /* 0x000fe40000000002 */
.L_x_958:
[----:B------:R-:W-:Y:S05]  /*05e0*/  BSYNC B0 ;  /* 0x0000000000007941 */ /* 0x000fea0003800000 */
.L_x_956:
        /* <DEDUP_REMOVED lines=14> */
[----:B------:R-:W-:Y:S01]  /*06d0*/  IMAD.MOV.U32 R0, RZ, RZ, R2 ;  /* 0x000000ffff007224 */ /* 0x000fe200078e0002 */
[----:B------:R-:W-:Y:S02]  /*06e0*/  MOV R12, 0x700 ;  /* 0x00000700000c7802 */ /* 0x000fe40000000f00 */
[----:B-----5:R-:W-:Y:S05]  /*06f0*/  CALL.REL.NOINC `($__internal_30_$__cuda_sm3x_div_rn_noftz_f32_slowpath) ;  /* 0x0000035000007944 */ /* 0x020fea0003c00000 */
.L_x_962:
[----:B------:R-:W-:Y:S05]  /*0700*/  BSYNC B1 ;  /* 0x0000000000017941 */ /* 0x000fea0003800000 */
.L_x_961:
[-C--:B0-----:R-:W-:Y:S01]  /*0710*/  FMUL R11, R11, R0.reuse ;  /* 0x000000000b0b7220 */ /* 0x081fe20000400000 */
[-C--:B------:R-:W-:Y:S01]  /*0720*/  FMUL R10, R10, R0.reuse ;  /* 0x000000000a0a7220 */ /* 0x080fe20000400000 */
[----:B------:R-:W-:Y:S02]  /*0730*/  FMUL R9, R9, R0 ;  /* 0x0000000009097220 */ /* 0x000fe40000400000 */
.L_x_960:
[----:B------:R-:W-:Y:S05]  /*0740*/  BSYNC B0 ;  /* 0x0000000000007941 */ /* 0x000fea0003800000 */
.L_x_959:
[C---:B------:R-:W-:Y:S01]  /*0750*/  IMAD R13, R5.reuse, c[0x0][0x2d0], RZ ;  /* 0x0000b400050d7a24 */ /* 0x040fe200078e02ff */
[----:B------:R-:W-:Y:S01]  /*0760*/  MOV R19, c[0x0][0x2d0] ;  /* 0x0000b40000137a02 */ /* 0x000fe20000000f00 */
[----:B------:R-:W-:Y:S01]  /*0770*/  IMAD R15, R5, c[0x0][0x308], RZ ;  /* 0x0000c200050f7a24 */ /* 0x000fe200078e02ff */
[----:B-----5:R-:W-:Y:S01]  /*0780*/  FFMA R7, R10, c[0x0][0x2a4], R7 ;  /* 0x0000a9000a077a23 */ /* 0x020fe20000000007 */
[----:B------:R-:W-:Y:S02]  /*0790*/  IMAD.MOV.U32 R21, RZ, RZ, c[0x0][0x308] ;  /* 0x0000c200ff157624 */ /* 0x000fe400078e00ff */
[----:B------:R-:W-:-:S02]  /*07a0*/  IMAD R5, R4, UR12, R13 ;  /* 0x0000000c04057c24 */ /* 0x000fc4000f8e020d */
[C---:B------:R-:W-:Y:S02]  /*07b0*/  IMAD R17, R4.reuse, UR13, R15 ;  /* 0x0000000d04117c24 */ /* 0x040fe4000f8e020f */
[----:B------:R-:W-:-:S04]  /*07c0*/  IMAD.WIDE.U32 R12, R4, R19, c[0x0][0x2b0] ;  /* 0x0000ac00040c7625 */ /* 0x000fc800078e0013 */
[C---:B------:R-:W-:Y:S01]  /*07d0*/  IMAD.WIDE.U32 R14, R4.reuse, R21, c[0x0][0x2e8] ;  /* 0x0000ba00040e7625 */ /* 0x040fe200078e0015 */
[----:B------:R-:W-:Y:S01]  /*07e0*/  IADD3 R13, R13, R5, RZ ;  /* 0x000000050d0d7210 */ /* 0x000fe20007ffe0ff */
[----:B------:R-:W-:Y:S01]  /*07f0*/  FFMA R5, R9, c[0x0][0x2a4], R6 ;  /* 0x0000a90009057a23 */ /* 0x000fe20000000006 */
[----:B------:R-:W-:Y:S01]  /*0800*/  IADD3 R4, P0, R4, UR6, RZ ;  /* 0x0000000604047c10 */ /* 0x000fe2000ff1e0ff */
[----:B------:R-:W-:Y:S01]  /*0810*/  IMAD.IADD R15, R15, 0x1, R17 ;  /* 0x000000010f0f7824 */ /* 0x000fe200078e0211 */
[----:B------:R-:W-:Y:S01]  /*0820*/  FFMA R17, R11, c[0x0][0x2a4], R8 ;  /* 0x0000a9000b117a23 */ /* 0x000fe20000000008 */
[----:B------:R0:W-:Y:S01]  /*0830*/  STG.E [R12.64+0x4], R7 ;  /* 0x000004070c007986 */ /* 0x0001e2000c10190e */
[----:B------:R-:W-:Y:S02]  /*0840*/  IADD3.X R3, R3, UR4, RZ, P0, !PT ;  /* 0x0000000403037c10 */ /* 0x000fe400087fe4ff */
[----:B------:R-:W-:Y:S01]  /*0850*/  ISETP.GE.U32.AND P0, PT, R4, c[0x0][0x178], PT ;  /* 0x00005e0004007a0c */ /* 0x000fe20003f06070 */
[----:B------:R0:W-:Y:S03]  /*0860*/  STG.E [R12.64], R5 ;  /* 0x000000050c007986 */ /* 0x0001e6000c10190e */
[----:B------:R-:W-:Y:S01]  /*0870*/  ISETP.GE.U32.AND.EX P0, PT, R3, c[0x0][0x17c], PT, P0 ;  /* 0x00005f0003007a0c */ /* 0x000fe20003f06100 */
[----:B------:R0:W-:Y:S04]  /*0880*/  STG.E [R12.64+0x8], R17 ;  /* 0x000008110c007986 */ /* 0x0001e8000c10190e */
[----:B------:R0:W-:Y:S04]  /*0890*/  STG.E [R14.64], R9 ;  /* 0x000000090e007986 */ /* 0x0001e8000c10190e */
[----:B------:R0:W-:Y:S04]  /*08a0*/  STG.E [R14.64+0x4], R10 ;  /* 0x0000040a0e007986 */ /* 0x0001e8000c10190e */
[----:B------:R0:W-:Y:S01]  /*08b0*/  STG.E [R14.64+0x8], R11 ;  /* 0x0000080b0e007986 */ /* 0x0001e2000c10190e */
[----:B------:R-:W-:Y:S05]  /*08c0*/  @!P0 BRA `(.L_x_963) ;  /* 0xfffff90000008947 */ /* 0x000fea000383ffff */
[----:B------:R-:W-:Y:S05]  /*08d0*/  EXIT ;  /* 0x000000000000794d */ /* 0x000fea0003800000 */
        .weak           $__internal_29_$__cuda_sm20_sqrt_rn_f32_slowpath
        .type           $__internal_29_$__cuda_sm20_sqrt_rn_f32_slowpath,@function
        .size           $__internal_29_$__cuda_sm20_sqrt_rn_f32_slowpath,($__internal_30_$__cuda_sm3x_div_rn_noftz_f32_slowpath - $__internal_29_$__cuda_sm20_sqrt_rn_f32_slowpath)
$__internal_29_$__cuda_sm20_sqrt_rn_f32_slowpath:
        /* <DEDUP_REMOVED lines=16> */
[----:B------:R-:W-:Y:S01]  /*09e0*/  @P0 FFMA R14, R15, R2, R12 ;  /* 0x000000020f0e0223 */ /* 0x000fe2000000000c */
[----:B------:R-:W-:-:S03]  /*09f0*/  @!P0 IMAD.MOV.U32 R2, RZ, RZ, R0 ;  /* 0x000000ffff028224 */ /* 0x000fc600078e0000 */
[----:B------:R-:W-:-:S04]  /*0a00*/  @P0 FFMA R13, R14, R13, R15 ;  /* 0x0000000d0e0d0223 */ /* 0x000fc8000000000f */
[----:B------:R-:W-:Y:S01]  /*0a10*/  @P0 FMUL.FTZ R2, R13, 2.3283064365386962891e-10 ;  /* 0x2f8000000d020820 */ /* 0x000fe20000410000 */
.L_x_964:
[----:B------:R-:W-:Y:S01]  /*0a20*/  MOV R12, R16 ;  /* 0x00000010000c7202 */ /* 0x000fe20000000f00 */
[----:B------:R-:W-:-:S04]  /*0a30*/  IMAD.MOV.U32 R13, RZ, RZ, 0x0 ;  /* 0x00000000ff0d7424 */ /* 0x000fc800078e00ff */
[----:B------:R-:W-:Y:S05]  /*0a40*/  RET.REL.NODEC R12 `(my_integrate_particles_cuda_kernel_forward) ;  /* 0xfffff5b00c007950 */ /* 0x000fea0003c3ffff */
        .weak           $__internal_30_$__cuda_sm3x_div_rn_noftz_f32_slowpath
        .type           $__internal_30_$__cuda_sm3x_div_rn_noftz_f32_slowpath,@function
        .size           $__internal_30_$__cuda_sm3x_div_rn_noftz_f32_slowpath,(.L_x_1271 - $__internal_30_$__cuda_sm3x_div_rn_noftz_f32_slowpath)
$__internal_30_$__cuda_sm3x_div_rn_noftz_f32_slowpath:
[----:B------:R-:W-:Y:S01]  /*0a50*/  SHF.R.U32.HI R13, RZ, 0x17, R0 ;  /* 0x00000017ff0d7819 */ /* 0x000fe20000011600 */
[----:B------:R-:W-:Y:S01]  /*0a60*/  BSSY B2, `(.L_x_965) ;  /* 0x0000064000027945 */ /* 0x000fe20003800000 */
[----:B------:R-:W-:Y:S01]  /*0a70*/  MOV R2, c[0x0][0x2a8] ;  /* 0x0000aa0000027a02 */ /* 0x000fe20000000f00 */
[----:B------:R-:W-:Y:S01]  /*0a80*/  IMAD.MOV.U32 R14, RZ, RZ, c[0x0][0x2a8] ;  /* 0x0000aa00ff0e7624 */ /* 0x000fe200078e00ff */
[----:B------:R-:W-:Y:S02]  /*0a90*/  LOP3.LUT R16, R13, 0xff, RZ, 0xc0, !PT ;  /* 0x000000ff0d107812 */ /* 0x000fe400078ec0ff */
[----:B------:R-:W-:Y:S02]  /*0aa0*/  SHF.R.U32.HI R13, RZ, 0x17, R2 ;  /* 0x00000017ff0d7819 */ /* 0x000fe40000011602 */
[----:B------:R-:W-:Y:S02]  /*0ab0*/  IADD3 R18, R16, -0x1, RZ ;  /* 0xffffffff10127810 */ /* 0x000fe40007ffe0ff */
[----:B------:R-:W-:-:S02]  /*0ac0*/  LOP3.LUT R13, R13, 0xff, RZ, 0xc0, !PT ;  /* 0x000000ff0d0d7812 */ /* 0x000fc400078ec0ff */
[----:B------:R-:W-:Y:S02]  /*0ad0*/  ISETP.GT.U32.AND P0, PT, R18, 0xfd, PT ;  /* 0x000000fd1200780c */ /* 0x000fe40003f04070 */
[----:B------:R-:W-:-:S04]  /*0ae0*/  IADD3 R17, R13, -0x1, RZ ;  /* 0xffffffff0d117810 */ /* 0x000fc80007ffe0ff */
        /* <DEDUP_REMOVED lines=26> */
.L_x_966:
[----:B------:R-:W-:Y:S01]  /*0c90*/  LEA R17, R16, 0xc0800000, 0x17 ;  /* 0xc080000010117811 */ /* 0x000fe200078eb8ff */
[----:B------:R-:W-:Y:S01]  /*0ca0*/  BSSY B3, `(.L_x_971) ;  /* 0x0000036000037945 */ /* 0x000fe20003800000 */
[----:B------:R-:W-:-:S03]  /*0cb0*/  IADD3 R13, R13, -0x7f, RZ ;  /* 0xffffff810d0d7810 */ /* 0x000fc60007ffe0ff */
[----:B------:R-:W-:Y:S02]  /*0cc0*/  IMAD.IADD R17, R0, 0x1, -R17 ;  /* 0x0000000100117824 */ /* 0x000fe400078e0a11 */
[C---:B------:R-:W-:Y:S01]  /*0cd0*/  IMAD R0, R13.reuse, -0x800000, R14 ;  /* 0xff8000000d007824 */ /* 0x040fe200078e020e */
[----:B------:R-:W-:Y:S01]  /*0ce0*/  IADD3 R14, R13, 0x7f, -R16 ;  /* 0x0000007f0d0e7810 */ /* 0x000fe20007ffe810 */
[----:B------:R-:W0:Y:S01]  /*0cf0*/  MUFU.RCP R2, R17 ;  /* 0x0000001100027308 */ /* 0x000e220000001000 */
[----:B------:R-:W-:Y:S02]  /*0d00*/  FADD.FTZ R19, -R17, -RZ ;  /* 0x800000ff11137221 */ /* 0x000fe40000010100 */
[----:B------:R-:W-:Y:S02]  /*0d10*/  IADD3 R15, R14, R15, RZ ;  /* 0x0000000f0e0f7210 */ /* 0x000fe40007ffe0ff */
        /* <DEDUP_REMOVED lines=38> */
[----:B------:R-:W-:-:S05]  /*0f80*/  LOP3.LUT R2, R2, R13, RZ, 0xc0, !PT ;  /* 0x0000000d02027212 */ /* 0x000fca00078ec0ff */
[----:B------:R-:W-:-:S05]  /*0f90*/  IMAD.IADD R15, R15, 0x1, R2 ;  /* 0x000000010f0f7824 */ /* 0x000fca00078e0202 */
[----:B------:R-:W-:Y:S01]  /*0fa0*/  LOP3.LUT R0, R15, R0, RZ, 0xfc, !PT ;  /* 0x000000000f007212 */ /* 0x000fe200078efcff */
[----:B------:R-:W-:Y:S05]  /*0fb0*/  BRA `(.L_x_974) ;  /* 0x0000004000007947 */ /* 0x000fea0003800000 */
.L_x_973:
[----:B------:R-:W-:-:S04]  /*0fc0*/  LOP3.LUT R0, R0, 0x80000000, RZ, 0xc0, !PT ;  /* 0x8000000000007812 */ /* 0x000fc800078ec0ff */
[----:B------:R-:W-:Y:S01]  /*0fd0*/  LOP3.LUT R0, R0, 0x7f800000, RZ, 0xfc, !PT ;  /* 0x7f80000000007812 */ /* 0x000fe200078efcff */
[----:B------:R-:W-:Y:S05]  /*0fe0*/  BRA `(.L_x_974) ;  /* 0x0000001000007947 */ /* 0x000fea0003800000 */
.L_x_972:
[----:B------:R-:W-:Y:S02]  /*0ff0*/  LEA R0, R15, R0, 0x17 ;  /* 0x000000000f007211 */ /* 0x000fe400078eb8ff */
.L_x_974:
[----:B------:R-:W-:Y:S05]  /*1000*/  BSYNC B3 ;  /* 0x0000000000037941 */ /* 0x000fea0003800000 */
.L_x_971:
[----:B------:R-:W-:Y:S05]  /*1010*/  BRA `(.L_x_975) ;  /* 0x0000008000007947 */ /* 0x000fea0003800000 */
.L_x_970:
[----:B------:R-:W-:-:S04]  /*1020*/  LOP3.LUT R0, R0, 0x80000000, R14, 0x48, !PT ;  /* 0x8000000000007812 */ /* 0x000fc800078e480e */
[----:B------:R-:W-:Y:S01]  /*1030*/  LOP3.LUT R0, R0, 0x7f800000, RZ, 0xfc, !PT ;  /* 0x7f80000000007812 */ /* 0x000fe200078efcff */
[----:B------:R-:W-:Y:S05]  /*1040*/  BRA `(.L_x_975) ;  /* 0x0000005000007947 */ /* 0x000fea0003800000 */
.L_x_969:
[----:B------:R-:W-:Y:S01]  /*1050*/  LOP3.LUT R0, R0, 0x80000000, R14, 0x48, !PT ;  /* 0x8000000000007812 */ /* 0x000fe200078e480e */
[----:B------:R-:W-:Y:S05]  /*1060*/  BRA `(.L_x_975) ;  /* 0x0000003000007947 */ /* 0x000fea0003800000 */
.L_x_968:
[----:B------:R-:W0:Y:S01]  /*1070*/  MUFU.RSQ R0, -QNAN ;  /* 0xffc0000000007908 */ /* 0x000e220000001400 */
[----:B------:R-:W-:Y:S05]  /*1080*/  BRA `(.L_x_975) ;  /* 0x0000001000007947 */ /* 0x000fea0003800000 */
.L_x_967:
[----:B------:R-:W-:Y:S02]  /*1090*/  FADD.FTZ R0, R0, c[0x0][0x2a8] ;  /* 0x0000aa0000007621 */ /* 0x000fe40000010000 */
.L_x_975:
[----:B------:R-:W-:Y:S05]  /*10a0*/  BSYNC B2 ;  /* 0x0000000000027941 */ /* 0x000fea0003800000 */
.L_x_965:
[----:B------:R-:W-:-:S04]  /*10b0*/  IMAD.MOV.U32 R13, RZ, RZ, 0x0 ;  /* 0x00000000ff0d7424 */ /* 0x000fc800078e00ff */
[----:B------:R-:W-:Y:S05]  /*10c0*/  RET.REL.NODEC R12 `(my_integrate_particles_cuda_kernel_forward) ;  /* 0xffffef300c007950 */ /* 0x000fea0003c3ffff */
.L_x_976:
        /* <DEDUP_REMOVED lines=11> */
.L_x_1271:


//--------------------- .text.swellParticlesStage2_cuda_kernel_backward --------------------------
	.section	.text.swellParticlesStage2_cuda_kernel_backward,"ax",@progbits
	.sectioninfo	@"SHI_REGISTERS=30"
	.align	128
        .global         swellParticlesStage2_cuda_kernel_backward
        .type           swellParticlesStage2_cuda_kernel_backward,@function
        .size           swellParticlesStage2_cuda_kernel_backward,(.L_x_1273 - swellParticlesStage2_cuda_kernel_backward)
        .other          swellParticlesStage2_cuda_kernel_backward,@"STO_CUDA_ENTRY STV_DEFAULT"
swellParticlesStage2_cuda_kernel_backward:
.text.swellParticlesStage2_cuda_kernel_backward:
        /* <DEDUP_REMOVED lines=8> */
[----:B------:R-:W0:Y:S01]  /*0080*/  MUFU.RCP R0, c[0x0][0x22c] ;  /* 0x00008b0000007b08 */ /* 0x000e220000001000 */
[----:B------:R-:W-:Y:S01]  /*0090*/  UMOV UR4, 0x461c4000 ;  /* 0x461c400000047882 */ /* 0x000fe20000000000 */
[----:B------:R-:W-:Y:S01]  /*00a0*/  MOV R2, c[0x0][0x22c] ;  /* 0x00008b0000027a02 */ /* 0x000fe20000000f00 */
[----:B------:R-:W-:-:S05]  /*00b0*/  IMAD.U32 R4, RZ, RZ, UR4 ;  /* 0x00000004ff047e24 */ /* 0x000fca000f8e00ff */
[----:B------:R-:W1:Y:S01]  /*00c0*/  FCHK P0, R4, c[0x0][0x22c] ;  /* 0x00008b0004007b02 */ /* 0x000e620000000000 */
[----:B0-----:R-:W-:-:S04]  /*00d0*/  FFMA R3, R0, -R2, 1 ;  /* 0x3f80000000037423 */ /* 0x001fc80000000802 */
[----:B------:R-:W-:-:S04]  /*00e0*/  FFMA R0, R0, R3, R0 ;  /* 0x0000000300007223 */ /* 0x000fc80000000000 */
[----:B------:R-:W-:-:S04]  /*00f0*/  FFMA R3, R0, 10000, RZ ;  /* 0x461c400000037823 */ /* 0x000fc800000000ff */
[----:B------:R-:W-:-:S04]  /*0100*/  FFMA R2, R3, -R2, 10000 ;  /* 0x461c400003027423 */ /* 0x000fc80000000802 */
[----:B------:R-:W-:Y:S01]  /*0110*/  FFMA R3, R0, R2, R3 ;  /* 0x0000000200037223 */ /* 0x000fe20000000003 */
[----:B-1----:R-:W-:Y:S05]  /*0120*/  @!P0 BRA `(.L_x_977) ;  /* 0x0000005000008947 */ /* 0x002fea0003800000 */
[----:B------:R-:W-:Y:S01]  /*0130*/  IMAD.MOV.U32 R0, RZ, RZ, 0x461c4000 ;  /* 0x461c4000ff007424 */ /* 0x000fe200078e00ff */
[----:B------:R-:W-:Y:S02]  /*0140*/  MOV R3, c[0x0][0x22c] ;  /* 0x00008b0000037a02 */ /* 0x000fe40000000f00 */
[----:B------:R-:W-:Y:S02]  /*0150*/  MOV R2, 0x170 ;  /* 0x0000017000027802 */ /* 0x000fe40000000f00 */
[----:B------:R-:W-:Y:S05]  /*0160*/  CALL.REL.NOINC `($__internal_32_$__cuda_sm3x_div_rn_noftz_f32_slowpath) ;  /* 0x00001cf000007944 */ /* 0x000fea0003c00000 */
[----:B0-----:R-:W-:Y:S02]  /*0170*/  IMAD.MOV.U32 R3, RZ, RZ, R0 ;  /* 0x000000ffff037224 */ /* 0x001fe400078e0000 */
.L_x_977:
[----:B------:R-:W-:Y:S01]  /*0180*/  MOV R0, 0x41c80000 ;  /* 0x41c8000000007802 */ /* 0x000fe20000000f00 */
[----:B------:R-:W-:Y:S01]  /*0190*/  IMAD.MOV.U32 R5, RZ, RZ, 0x3d23d70a ;  /* 0x3d23d70aff057424 */ /* 0x000fe200078e00ff */
[----:B------:R-:W0:Y:S01]  /*01a0*/  FCHK P0, R3, 25 ;  /* 0x41c8000003007902 */ /* 0x000e220000000000 */
[----:B------:R-:W-:Y:S02]  /*01b0*/  BSSY B2, `(.L_x_978) ;  /* 0x000000c000027945 */ /* 0x000fe40003800000 */
[----:B------:R-:W-:-:S04]  /*01c0*/  FFMA R0, R5, -R0, 1 ;  /* 0x3f80000005007423 */ /* 0x000fc80000000800 */
[----:B------:R-:W-:-:S04]  /*01d0*/  FFMA R0, R0, R5, 0.039999999105930328369 ;  /* 0x3d23d70a00007423 */ /* 0x000fc80000000005 */
[----:B------:R-:W-:-:S04]  /*01e0*/  FFMA R10, R0, R3, RZ ;  /* 0x00000003000a7223 */ /* 0x000fc800000000ff */
[----:B------:R-:W-:-:S04]  /*01f0*/  FFMA R5, R10, -25, R3 ;  /* 0xc1c800000a057823 */ /* 0x000fc80000000003 */
[----:B------:R-:W-:Y:S01]  /*0200*/  FFMA R10, R0, R5, R10 ;  /* 0x00000005000a7223 */ /* 0x000fe2000000000a */
[----:B0-----:R-:W-:Y:S05]  /*0210*/  @!P0 BRA `(.L_x_979) ;  /* 0x0000005000008947 */ /* 0x001fea0003800000 */
[----:B------:R-:W-:Y:S01]  /*0220*/  IMAD.MOV.U32 R0, RZ, RZ, R3 ;  /* 0x000000ffff007224 */ /* 0x000fe200078e0003 */
[----:B------:R-:W-:Y:S01]  /*0230*/  MOV R2, 0x260 ;  /* 0x0000026000027802 */ /* 0x000fe20000000f00 */
[----:B------:R-:W-:Y:S02]  /*0240*/  IMAD.MOV.U32 R3, RZ, RZ, 0x41c80000 ;  /* 0x41c80000ff037424 */ /* 0x000fe400078e00ff */
[----:B------:R-:W-:Y:S05]  /*0250*/  CALL.REL.NOINC `($__internal_32_$__cuda_sm3x_div_rn_noftz_f32_slowpath) ;  /* 0x00001c0000007944 */ /* 0x000fea0003c00000 */
[----:B0-----:R-:W-:Y:S02]  /*0260*/  MOV R10, R0 ;  /* 0x00000000000a7202 */ /* 0x001fe40000000f00 */
.L_x_979:
[----:B------:R-:W-:Y:S05]  /*0270*/  BSYNC B2 ;  /* 0x0000000000027941 */ /* 0x000fea0003800000 */
.L_x_978:
[----:B------:R-:W-:Y:S01]  /*0280*/  ISETP.NE.U32.AND P0, PT, RZ, c[0x0][0x270], PT ;  /* 0x00009c00ff007a0c */ /* 0x000fe20003f05070 */
[----:B------:R-:W-:Y:S02]  /*0290*/  ULDC UR6, c[0x0][0x0] ;  /* 0x0000000000067ab9 */ /* 0x000fe40000000800 */
[----:B------:R-:W-:Y:S01]  /*02a0*/  ULDC UR7, c[0x0][0xc] ;  /* 0x0000030000077ab9 */ /* 0x000fe20000000800 */
[----:B------:R-:W-:Y:S01]  /*02b0*/  ISETP.NE.AND.EX P0, PT, RZ, c[0x0][0x274], PT, P0 ;  /* 0x00009d00ff007a0c */ /* 0x000fe20003f05300 */
[----:B------:R-:W-:Y:S02]  /*02c0*/  UIMAD.WIDE.U32 UR6, UR6, UR7, URZ ;  /* 0x00000007060672a5 */ /* 0x000fe4000f8e003f */
[----:B------:R-:W-:-:S02]  /*02d0*/  ULDC UR5, c[0x0][0x2c8] ;  /* 0x0000b20000057ab9 */ /* 0x000fc40000000800 */
[----:B------:R-:W-:Y:S02]  /*02e0*/  UMOV UR4, URZ ;  /* 0x0000003f00047c82 */ /* 0x000fe40008000000 */
[----:B------:R-:W-:Y:S02]  /*02f0*/  ULDC UR8, c[0x0][0x1a0] ;  /* 0x0000680000087ab9 */ /* 0x000fe40000000800 */
[----:B------:R-:W-:Y:S02]  /*0300*/  ULDC UR9, c[0x0][0x210] ;  /* 0x0000840000097ab9 */ /* 0x000fe40000000800 */
[----:B------:R-:W-:Y:S02]  /*0310*/  ULDC UR10, c[0x0][0x1d8] ;  /* 0x00007600000a7ab9 */ /* 0x000fe40000000800 */
[----:B------:R-:W-:Y:S02]  /*0320*/  USHF.R.S32.HI UR5, URZ, 0x1f, UR5 ;  /* 0x0000001f3f057899 */ /* 0x000fe40008011405 */
[----:B------:R-:W-:-:S02]  /*0330*/  USHF.R.S32.HI UR8, URZ, 0x1f, UR8 ;  /* 0x0000001f3f087899 */ /* 0x000fc40008011408 */
[----:B------:R-:W-:Y:S02]  /*0340*/  USHF.R.S32.HI UR9, URZ, 0x1f, UR9 ;  /* 0x0000001f3f097899 */ /* 0x000fe40008011409 */
[----:B------:R-:W-:Y:S02]  /*0350*/  USHF.R.S32.HI UR10, URZ, 0x1f, UR10 ;  /* 0x0000001f3f0a7899 */ /* 0x000fe4000801140a */
[----:B------:R-:W-:Y:S02]  /*0360*/  UIADD3 UR11, UR7, UR4, URZ ;  /* 0x00000004070b7290 */ /* 0x000fe4000fffe03f */
[----:B------:R-:W-:Y:S01]  /*0370*/  ULDC.64 UR12, c[0x0][0x118] ;  /* 0x00004600000c7ab9 */ /* 0x000fe20000000a00 */
[----:B------:R-:W-:Y:S05]  /*0380*/  @!P0 BRA `(.L_x_980) ;  /* 0x00000ba000008947 */ /* 0x000fea0003800000 */
[----:B------:R-:W-:Y:S02]  /*0390*/  ULDC UR4, c[0x0][0x290] ;  /* 0x0000a40000047ab9 */ /* 0x000fe40000000800 */
[----:B------:R-:W-:Y:S02]  /*03a0*/  USHF.R.S32.HI UR4, URZ, 0x1f, UR4 ;  /* 0x0000001f3f047899 */ /* 0x000fe40008011404 */
.L_x_1002:
[----:B------:R-:W-:Y:S01]  /*03b0*/  SHF.R.S32.HI R11, RZ, 0x1f, R8 ;  /* 0x0000001fff0b7819 */ /* 0x000fe20000011408 */
[----:B------:R-:W-:-:S02]  /*03c0*/  IMAD.MOV.U32 R15, RZ, RZ, c[0x0][0x1d8] ;  /* 0x00007600ff0f7624 */ /* 0x000fc400078e00ff */
[----:B------:R-:W-:Y:S02]  /*03d0*/  IMAD.MOV.U32 R19, RZ, RZ, c[0x0][0x1a0] ;  /* 0x00006800ff137624 */ /* 0x000fe400078e00ff */
[----:B0-----:R-:W-:Y:S02]  /*03e0*/  IMAD R3, R11, c[0x0][0x1d8], RZ ;  /* 0x000076000b037a24 */ /* 0x001fe400078e02ff */
[----:B------:R-:W-:-:S04]  /*03f0*/  IMAD.WIDE.U32 R14, R8, R15, c[0x0][0x1b8] ;  /* 0x00006e00080e7625 */ /* 0x000fc800078e000f */
[C---:B------:R-:W-:Y:S02]  /*0400*/  IMAD R17, R8.reuse, UR10, R3 ;  /* 0x0000000a08117c24 */ /* 0x040fe4000f8e0203 */
[C---:B------:R-:W-:Y:S02]  /*0410*/  IMAD R13, R11.reuse, c[0x0][0x210], RZ ;  /* 0x000084000b0d7a24 */ /* 0x040fe400078e02ff */
[----:B------:R-:W-:Y:S01]  /*0420*/  IMAD R7, R11, c[0x0][0x1a0], RZ ;  /* 0x000068000b077a24 */ /* 0x000fe200078e02ff */
[----:B------:R-:W-:Y:S01]  /*0430*/  IADD3 R15, R15, R17, RZ ;  /* 0x000000110f0f7210 */ /* 0x000fe20007ffe0ff */
[----:B-1----:R-:W-:-:S04]  /*0440*/  IMAD.WIDE.U32 R4, R8, c[0x0][0x210], RZ ;  /* 0x0000840008047a25 */ /* 0x002fc800078e00ff */
[C---:B------:R-:W-:Y:S01]  /*0450*/  IMAD R13, R8.reuse, UR9, R13 ;  /* 0x00000009080d7c24 */ /* 0x040fe2000f8e020d */
[----:B------:R-:W2:Y:S01]  /*0460*/  LDG.E R15, [R14.64] ;  /* 0x0000000c0e0f7981 */ /* 0x000ea2000c1e1900 */
[----:B------:R-:W-:Y:S01]  /*0470*/  IMAD.WIDE.U32 R2, R8, R19, c[0x0][0x180] ;  /* 0x0000600008027625 */ /* 0x000fe200078e0013 */
[----:B------:R-:W-:-:S03]  /*0480*/  IADD3 R6, P0, R4, c[0x0][0x1f0], RZ ;  /* 0x00007c0004067a10 */ /* 0x000fc60007f1e0ff */
[----:B------:R-:W-:Y:S02]  /*0490*/  IMAD R7, R8, UR8, R7 ;  /* 0x0000000808077c24 */ /* 0x000fe4000f8e0207 */
[----:B------:R-:W-:Y:S02]  /*04a0*/  IMAD.IADD R12, R5, 0x1, R13 ;  /* 0x00000001050c7824 */ /* 0x000fe400078e020d */
[----:B------:R-:W-:-:S03]  /*04b0*/  IMAD.IADD R3, R3, 0x1, R7 ;  /* 0x0000000103037824 */ /* 0x000fc600078e0207 */
[----:B------:R-:W-:Y:S02]  /*04c0*/  IADD3.X R7, R12, c[0x0][0x1f4], RZ, P0, !PT ;  /* 0x00007d000c077a10 */ /* 0x000fe400007fe4ff */
[----:B------:R-:W3:Y:S04]  /*04d0*/  LDG.E R2, [R2.64] ;  /* 0x0000000c02027981 */ /* 0x000ee8000c1e1900 */
[----:B------:R-:W4:Y:S01]  /*04e0*/  LDG.E R6, [R6.64] ;  /* 0x0000000c06067981 */ /* 0x000f22000c1e1900 */
[----:B------:R-:W-:Y:S02]  /*04f0*/  MOV R13, R8 ;  /* 0x00000008000d7202 */ /* 0x000fe40000000f00 */
[----:B------:R-:W-:-:S04]  /*0500*/  IADD3 R8, P0, R8, UR6, RZ ;  /* 0x0000000608087c10 */ /* 0x000fc8000ff1e0ff */
[----:B------:R-:W-:Y:S01]  /*0510*/  IADD3.X R9, R9, UR11, RZ, P0, !PT ;  /* 0x0000000b09097c10 */ /* 0x000fe200087fe4ff */
[----:B------:R-:W-:Y:S01]  /*0520*/  YIELD ;  /* 0x0000000000007946 */ /* 0x000fe20003800000 */
[----:B------:R-:W-:Y:S01]  /*0530*/  ISETP.GE.U32.AND P4, PT, R8, c[0x0][0x178], PT ;  /* 0x00005e0008007a0c */ /* 0x000fe20003f86070 */
[----:B------:R-:W-:Y:S03]  /*0540*/  BSSY B0, `(.L_x_981) ;  /* 0x0000011000007945 */ /* 0x000fe60003800000 */
[----:B------:R-:W-:Y:S02]  /*0550*/  ISETP.GE.U32.AND.EX P4, PT, R9, c[0x0][0x17c], PT, P4 ;  /* 0x00005f0009007a0c */ /* 0x000fe40003f86140 */
[----:B--2---:R-:W-:-:S04]  /*0560*/  IADD3 R0, R15, 0x1800000, RZ ;  /* 0x018000000f007810 */ /* 0x004fc80007ffe0ff */
[----:B------:R-:W-:-:S04]  /*0570*/  LOP3.LUT R0, R0, 0x7f800000, RZ, 0xc0, !PT ;  /* 0x7f80000000007812 */ /* 0x000fc800078ec0ff */
[----:B------:R-:W-:Y:S02]  /*0580*/  ISETP.GT.U32.AND P0, PT, R0, 0x1ffffff, PT ;  /* 0x01ffffff0000780c */ /* 0x000fe40003f04070 */
[----:B---3--:R-:W-:-:S04]  /*0590*/  ISETP.NE.AND P3, PT, R2, 0x1, PT ;  /* 0x000000010200780c */ /* 0x008fc80003f65270 */
[----:B----4-:R-:W-:-:S07]  /*05a0*/  FSETP.LT.AND P5, PT, R6, c[0x0][0x230], !P3 ;  /* 0x00008c0006007a0b */ /* 0x010fce0005fa1000 */
[----:B------:R-:W-:Y:S05]  /*05b0*/  @P0 BRA `(.L_x_982) ;  /* 0x0000005000000947 */ /* 0x000fea0003800000 */
[----:B------:R-:W-:Y:S01]  /*05c0*/  IMAD.MOV.U32 R2, RZ, RZ, R15 ;  /* 0x000000ffff027224 */ /* 0x000fe200078e000f */
[----:B------:R-:W-:Y:S02]  /*05d0*/  MOV R18, 0x5f0 ;  /* 0x000005f000127802 */ /* 0x000fe40000000f00 */
[----:B------:R-:W-:Y:S05]  /*05e0*/  CALL.REL.NOINC `($__internal_31_$__cuda_sm20_rcp_rn_f32_slowpath) ;  /* 0x0000152000007944 */ /* 0x000fea0003c00000 */
[----:B------:R-:W-:Y:S01]  /*05f0*/  IMAD.MOV.U32 R17, RZ, RZ, R0 ;  /* 0x000000ffff117224 */ /* 0x000fe200078e0000 */
[----:B------:R-:W-:Y:S05]  /*0600*/  BRA `(.L_x_983) ;  /* 0x0000004000007947 */ /* 0x000fea0003800000 */
.L_x_982:
[----:B------:R-:W0:Y:S02]  /*0610*/  MUFU.RCP R0, R15 ;  /* 0x0000000f00007308 */ /* 0x000e240000001000 */
[----:B0-----:R-:W-:-:S04]  /*0620*/  FFMA R2, R15, R0, -1 ;  /* 0xbf8000000f027423 */ /* 0x001fc80000000000 */
[----:B------:R-:W-:-:S04]  /*0630*/  FADD.FTZ R17, -R2, -RZ ;  /* 0x800000ff02117221 */ /* 0x000fc80000010100 */
[----:B------:R-:W-:Y:S02]  /*0640*/  FFMA R17, R0, R17, R0 ;  /* 0x0000001100117223 */ /* 0x000fe40000000000 */
.L_x_983:
[----:B------:R-:W-:Y:S05]  /*0650*/  BSYNC B0 ;  /* 0x0000000000007941 */ /* 0x000fea0003800000 */
.L_x_981:
[----:B------:R-:W-:Y:S01]  /*0660*/  FSETP.LT.AND P3, PT, R17, 10000, !P3 ;  /* 0x461c40001100780b */ /* 0x000fe20005f61000 */
[----:B------:R-:W-:-:S12]  /*0670*/  BSSY B2, `(.L_x_984) ;  /* 0x000003c000027945 */ /* 0x000fd80003800000 */
[----:B------:R-:W-:Y:S05]  /*0680*/  @!P3 BRA `(.L_x_985) ;  /* 0x000003a00000b947 */ /* 0x000fea0003800000 */
[----:B------:R-:W-:Y:S01]  /*0690*/  FADD R14, R17, R10 ;  /* 0x0000000a110e7221 */ /* 0x000fe20000000000 */
[----:B------:R-:W-:Y:S01]  /*06a0*/  UMOV UR14, 0x3f800000 ;  /* 0x3f800000000e7882 */ /* 0x000fe20000000000 */
[----:B------:R-:W-:Y:S01]  /*06b0*/  BSSY B3, `(.L_x_986) ;  /* 0x000000e000037945 */ /* 0x000fe20003800000 */
[----:B------:R-:W-:Y:S01]  /*06c0*/  MOV R7, UR14 ;  /* 0x0000000e00077c02 */ /* 0x000fe20008000f00 */
[----:B------:R-:W1:Y:S08]  /*06d0*/  MUFU.RCP R3, R14 ;  /* 0x0000000e00037308 */ /* 0x000e700000001000 */
[----:B------:R-:W2:Y:S01]  /*06e0*/  FCHK P0, -R7, R14 ;  /* 0x0000000e07007302 */ /* 0x000ea20000000100 */
[----:B-1----:R-:W-:-:S04]  /*06f0*/  FFMA R0, -R14, R3, 1 ;  /* 0x3f8000000e007423 */ /* 0x002fc80000000103 */
[----:B------:R-:W-:-:S04]  /*0700*/  FFMA R0, R3, R0, R3 ;  /* 0x0000000003007223 */ /* 0x000fc80000000003 */
[----:B------:R-:W-:-:S04]  /*0710*/  FFMA R3, R0, -1, RZ ;  /* 0xbf80000000037823 */ /* 0x000fc800000000ff */
[----:B0-----:R-:W-:-:S04]  /*0720*/  FFMA R2, -R14, R3, -1 ;  /* 0xbf8000000e027423 */ /* 0x001fc80000000103 */
[----:B------:R-:W-:Y:S01]  /*0730*/  FFMA R0, R0, R2, R3 ;  /* 0x0000000200007223 */ /* 0x000fe20000000003 */
[----:B--2---:R-:W-:Y:S05]  /*0740*/  @!P0 BRA `(.L_x_987) ;  /* 0x0000004000008947 */ /* 0x004fea0003800000 */
[----:B------:R-:W-:Y:S01]  /*0750*/  IMAD.MOV.U32 R0, RZ, RZ, -0x40800000 ;  /* 0xbf800000ff007424 */ /* 0x000fe200078e00ff */
[----:B------:R-:W-:Y:S01]  /*0760*/  MOV R2, 0x790 ;  /* 0x0000079000027802 */ /* 0x000fe20000000f00 */
[----:B------:R-:W-:Y:S02]  /*0770*/  IMAD.MOV.U32 R3, RZ, RZ, R14 ;  /* 0x000000ffff037224 */ /* 0x000fe400078e000e */
[----:B------:R-:W-:Y:S05]  /*0780*/  CALL.REL.NOINC `($__internal_32_$__cuda_sm3x_div_rn_noftz_f32_slowpath) ;  /* 0x000016d000007944 */ /* 0x000fea0003c00000 */
.L_x_987:
[----:B------:R-:W-:Y:S05]  /*0790*/  BSYNC B3 ;  /* 0x0000000000037941 */ /* 0x000fea0003800000 */
.L_x_986:
[----:B------:R-:W-:Y:S01]  /*07a0*/  MOV R6, c[0x0][0x290] ;  /* 0x0000a40000067a02 */ /* 0x000fe20000000f00 */
[----:B------:R-:W-:-:S04]  /*07b0*/  IMAD R2, R11, c[0x0][0x290], RZ ;  /* 0x0000a4000b027a24 */ /* 0x000fc800078e02ff */
[C---:B------:R-:W-:Y:S02]  /*07c0*/  IMAD R3, R13.reuse, UR4, R2 ;  /* 0x000000040d037c24 */ /* 0x040fe4000f8e0202 */
[----:B------:R-:W-:-:S04]  /*07d0*/  IMAD.WIDE.U32 R6, R13, R6, c[0x0][0x270] ;  /* 0x00009c000d067625 */ /* 0x000fc800078e0006 */
[----:B------:R-:W-:-:S05]  /*07e0*/  IMAD.IADD R7, R7, 0x1, R3 ;  /* 0x0000000107077824 */ /* 0x000fca00078e0203 */
[----:B------:R-:W2:Y:S01]  /*07f0*/  LDG.E R2, [R6.64] ;  /* 0x0000000c06027981 */ /* 0x000ea2000c1e1900 */
[----:B------:R-:W1:Y:S01]  /*0800*/  MUFU.RCP R21, R14 ;  /* 0x0000000e00157308 */ /* 0x000e620000001000 */
[----:B------:R-:W-:Y:S01]  /*0810*/  BSSY B3, `(.L_x_988) ;  /* 0x000000e000037945 */ /* 0x000fe20003800000 */
[----:B--2---:R-:W-:Y:S01]  /*0820*/  FADD R3, RZ, R2 ;  /* 0x00000002ff037221 */ /* 0x004fe20000000000 */
[----:B-1----:R-:W-:-:S03]  /*0830*/  FFMA R2, -R14, R21, 1 ;  /* 0x3f8000000e027423 */ /* 0x002fc60000000115 */
[----:B0-----:R-:W-:Y:S01]  /*0840*/  FMUL R19, R3, R0 ;  /* 0x0000000003137220 */ /* 0x001fe20000400000 */
[----:B------:R-:W-:-:S03]  /*0850*/  FFMA R0, R21, R2, R21 ;  /* 0x0000000215007223 */ /* 0x000fc60000000015 */
[----:B------:R-:W0:Y:S01]  /*0860*/  FCHK P0, R19, R14 ;  /* 0x0000000e13007302 */ /* 0x000e220000000000 */
[----:B------:R-:W-:-:S04]  /*0870*/  FFMA R3, R0, R19, RZ ;  /* 0x0000001300037223 */ /* 0x000fc800000000ff */
[----:B------:R-:W-:-:S04]  /*0880*/  FFMA R2, -R14, R3, R19 ;  /* 0x000000030e027223 */ /* 0x000fc80000000113 */
[----:B------:R-:W-:Y:S01]  /*0890*/  FFMA R0, R0, R2, R3 ;  /* 0x0000000200007223 */ /* 0x000fe20000000003 */
[----:B0-----:R-:W-:Y:S05]  /*08a0*/  @!P0 BRA `(.L_x_989) ;  /* 0x0000004000008947 */ /* 0x001fea0003800000 */
[----:B------:R-:W-:Y:S01]  /*08b0*/  IMAD.MOV.U32 R0, RZ, RZ, R19 ;  /* 0x000000ffff007224 */ /* 0x000fe200078e0013 */
[----:B------:R-:W-:Y:S02]  /*08c0*/  MOV R3, R14 ;  /* 0x0000000e00037202 */ /* 0x000fe40000000f00 */
[----:B------:R-:W-:Y:S02]  /*08d0*/  MOV R2, 0x8f0 ;  /* 0x000008f000027802 */ /* 0x000fe40000000f00 */
[----:B------:R-:W-:Y:S05]  /*08e0*/  CALL.REL.NOINC `($__internal_32_$__cuda_sm3x_div_rn_noftz_f32_slowpath) ;  /* 0x0000157000007944 */ /* 0x000fea0003c00000 */
.L_x_989:
[----:B------:R-:W-:Y:S05]  /*08f0*/  BSYNC B3 ;  /* 0x0000000000037941 */ /* 0x000fea0003800000 */
.L_x_988:
[----:B------:R-:W1:Y:S01]  /*0900*/  MUFU.RCP R3, R15 ;  /* 0x0000000f00037308 */ /* 0x000e620000001000 */
[----:B0-----:R-:W-:Y:S01]  /*0910*/  FADD R0, RZ, R0 ;  /* 0x00000000ff007221 */ /* 0x001fe20000000000 */
[----:B------:R-:W-:Y:S03]  /*0920*/  BSSY B3, `(.L_x_990) ;  /* 0x000000e000037945 */ /* 0x000fe60003800000 */
[----:B------:R-:W-:-:S04]  /*0930*/  FADD R0, RZ, R0 ;  /* 0x00000000ff007221 */ /* 0x000fc80000000000 */
[----:B------:R-:W-:-:S04]  /*0940*/  FMUL R0, R0, R17 ;  /* 0x0000001100007220 */ /* 0x000fc80000400000 */
[----:B------:R-:W0:Y:S01]  /*0950*/  FCHK P0, R0, R15 ;  /* 0x0000000f00007302 */ /* 0x000e220000000000 */
[----:B-1----:R-:W-:-:S04]  /*0960*/  FFMA R2, -R15, R3, 1 ;  /* 0x3f8000000f027423 */ /* 0x002fc80000000103 */
[----:B------:R-:W-:-:S04]  /*0970*/  FFMA R3, R3, R2, R3 ;  /* 0x0000000203037223 */ /* 0x000fc80000000003 */
[----:B------:R-:W-:-:S04]  /*0980*/  FFMA R2, R0, R3, RZ ;  /* 0x0000000300027223 */ /* 0x000fc800000000ff */
[----:B------:R-:W-:-:S04]  /*0990*/  FFMA R14, -R15, R2, R0 ;  /* 0x000000020f0e7223 */ /* 0x000fc80000000100 */
[----:B------:R-:W-:Y:S01]  /*09a0*/  FFMA R2, R3, R14, R2 ;  /* 0x0000000e03027223 */ /* 0x000fe20000000002 */
[----:B0-----:R-:W-:Y:S05]  /*09b0*/  @!P0 BRA `(.L_x_991) ;  /* 0x0000004000008947 */ /* 0x001fea0003800000 */
[----:B------:R-:W-:Y:S01]  /*09c0*/  IMAD.MOV.U32 R3, RZ, RZ, R15 ;  /* 0x000000ffff037224 */ /* 0x000fe200078e000f */
[----:B------:R-:W-:Y:S02]  /*09d0*/  MOV R2, 0x9f0 ;  /* 0x000009f000027802 */ /* 0x000fe40000000f00 */
[----:B------:R-:W-:Y:S05]  /*09e0*/  CALL.REL.NOINC `($__internal_32_$__cuda_sm3x_div_rn_noftz_f32_slowpath) ;  /* 0x0000147000007944 */ /* 0x000fea0003c00000 */
[----:B0-----:R-:W-:Y:S02]  /*09f0*/  IMAD.MOV.U32 R2, RZ, RZ, R0 ;  /* 0x000000ffff027224 */ /* 0x001fe400078e0000 */
.L_x_991:
[----:B------:R-:W-:Y:S05]  /*0a00*/  BSYNC B3 ;  /* 0x0000000000037941 */ /* 0x000fea0003800000 */
.L_x_990:
[----:B------:R-:W-:-:S05]  /*0a10*/  FADD R3, RZ, -R2 ;  /* 0x80000002ff037221 */ /* 0x000fca0000000000 */
[----:B------:R0:W-:Y:S02]  /*0a20*/  RED.E.ADD.F32.FTZ.RN.STRONG.GPU [R6.64], R3 ;  /* 0x000000030600798e */ /* 0x0001e4000c10e78c */
.L_x_985:
[----:B------:R-:W-:Y:S05]  /*0a30*/  BSYNC B2 ;  /* 0x0000000000027941 */ /* 0x000fea0003800000 */
.L_x_984:
[----:B------:R-:W1:Y:S01]  /*0a40*/  MUFU.RCP R0, R15 ;  /* 0x0000000f00007308 */ /* 0x000e620000001000 */
[----:B------:R-:W-:Y:S01]  /*0a50*/  FMUL R14, RZ, R17 ;  /* 0x00000011ff0e7220 */ /* 0x000fe20000400000 */
[----:B0-----:R-:W-:Y:S01]  /*0a60*/  IMAD R2, R11, c[0x0][0x290], RZ ;  /* 0x0000a4000b027a24 */ /* 0x001fe200078e02ff */
[----:B------:R-:W-:Y:S01]  /*0a70*/  MOV R6, c[0x0][0x290] ;  /* 0x0000a40000067a02 */ /* 0x000fe20000000f00 */
[----:B------:R-:W-:Y:S02]  /*0a80*/  BSSY B2, `(.L_x_992) ;  /* 0x000000f000027945 */ /* 0x000fe40003800000 */
[C---:B------:R-:W-:Y:S02]  /*0a90*/  IMAD R17, R13.reuse, UR4, R2 ;  /* 0x000000040d117c24 */ /* 0x040fe4000f8e0202 */
[----:B------:R-:W0:Y:S01]  /*0aa0*/  FCHK P0, R14, R15 ;  /* 0x0000000f0e007302 */ /* 0x000e220000000000 */
[----:B------:R-:W-:-:S04]  /*0ab0*/  IMAD.WIDE.U32 R6, R13, R6, c[0x0][0x270] ;  /* 0x00009c000d067625 */ /* 0x000fc800078e0006 */
[----:B------:R-:W-:Y:S01]  /*0ac0*/  IMAD.IADD R17, R17, 0x1, R7 ;  /* 0x0000000111117824 */ /* 0x000fe200078e0207 */
[----:B-1----:R-:W-:-:S04]  /*0ad0*/  FFMA R3, -R15, R0, 1 ;  /* 0x3f8000000f037423 */ /* 0x002fc80000000100 */
[----:B------:R-:W-:-:S04]  /*0ae0*/  FFMA R0, R0, R3, R0 ;  /* 0x0000000300007223 */ /* 0x000fc80000000000 */
        /* <DEDUP_REMOVED lines=8> */
.L_x_993:
[----:B------:R-:W-:Y:S05]  /*0b70*/  BSYNC B2 ;  /* 0x0000000000027941 */ /* 0x000fea0003800000 */
.L_x_992:
[----:B0-----:R-:W-:Y:S01]  /*0b80*/  FADD R3, RZ, -R0 ;  /* 0x80000000ff037221 */ /* 0x001fe20000000000 */
[----:B------:R-:W-:Y:S01]  /*0b90*/  IMAD.MOV.U32 R16, RZ, RZ, R6 ;  /* 0x000000ffff107224 */ /* 0x000fe200078e0006 */
[----:B------:R-:W-:Y:S04]  /*0ba0*/  BSSY B0, `(.L_x_994) ;  /* 0x0000025000007945 */ /* 0x000fe80003800000 */
[----:B------:R0:W-:Y:S01]  /*0bb0*/  RED.E.ADD.F32.FTZ.RN.STRONG.GPU [R16.64], R3 ;  /* 0x000000031000798e */ /* 0x0001e2000c10e78c */
[----:B------:R-:W-:Y:S05]  /*0bc0*/  @!P5 BRA `(.L_x_995) ;  /* 0x000002200000d947 */ /* 0x000fea0003800000 */
[----:B------:R-:W-:-:S04]  /*0bd0*/  ISETP.NE.U32.AND P1, PT, RZ, c[0x0][0x2a8], PT ;  /* 0x0000aa00ff007a0c */ /* 0x000fc80003f25070 */
[----:B------:R-:W-:-:S13]  /*0be0*/  ISETP.NE.AND.EX P1, PT, RZ, c[0x0][0x2ac], PT, P1 ;  /* 0x0000ab00ff007a0c */ /* 0x000fda0003f25310 */
[----:B------:R-:W-:Y:S05]  /*0bf0*/  @!P1 BRA `(.L_x_996) ;  /* 0x0000008000009947 */ /* 0x000fea0003800000 */
[----:B------:R-:W-:Y:S02]  /*0c00*/  IMAD R0, R11, c[0x0][0x2c8], RZ ;  /* 0x0000b2000b007a24 */ /* 0x000fe400078e02ff */
[----:B------:R-:W-:Y:S02]  /*0c10*/  IMAD.MOV.U32 R2, RZ, RZ, c[0x0][0x2c8] ;  /* 0x0000b200ff027624 */ /* 0x000fe400078e00ff */
[C---:B------:R-:W-:Y:S02]  /*0c20*/  IMAD R7, R13.reuse, UR5, R0 ;  /* 0x000000050d077c24 */ /* 0x040fe4000f8e0200 */
[----:B0-----:R-:W-:-:S05]  /*0c30*/  IMAD.WIDE.U32 R2, R13, R2, c[0x0][0x2a8] ;  /* 0x0000aa000d027625 */ /* 0x001fca00078e0002 */
[----:B------:R-:W-:-:S05]  /*0c40*/  IADD3 R3, R3, R7, RZ ;  /* 0x0000000703037210 */ /* 0x000fca0007ffe0ff */
[----:B------:R-:W2:Y:S02]  /*0c50*/  LDG.E R2, [R2.64] ;  /* 0x0000000c02027981 */ /* 0x000ea4000c1e1900 */
[----:B--2---:R-:W-:Y:S01]  /*0c60*/  FADD R0, RZ, R2 ;  /* 0x00000002ff007221 */ /* 0x004fe20000000000 */
[----:B------:R-:W-:Y:S05]  /*0c70*/  BRA `(.L_x_997) ;  /* 0x0000008000007947 */ /* 0x000fea0003800000 */
.L_x_996:
[----:B------:R-:W-:Y:S01]  /*0c80*/  ISETP.NE.U32.AND P0, PT, RZ, c[0x0][0x1f8], PT ;  /* 0x00007e00ff007a0c */ /* 0x000fe20003f05070 */
[----:B------:R-:W-:-:S03]  /*0c90*/  IMAD.MOV.U32 R0, RZ, RZ, RZ ;  /* 0x000000ffff007224 */ /* 0x000fc600078e00ff */
[----:B------:R-:W-:-:S13]  /*0ca0*/  ISETP.NE.AND.EX P0, PT, RZ, c[0x0][0x1fc], PT, P0 ;  /* 0x00007f00ff007a0c */ /* 0x000fda0003f05300 */
[----:B------:R-:W-:Y:S05]  /*0cb0*/  @!P0 BRA `(.L_x_997) ;  /* 0x0000004000008947 */ /* 0x000fea0003800000 */
[----:B------:R-:W-:-:S04]  /*0cc0*/  IADD3 R2, P0, R4, c[0x0][0x1f8], RZ ;  /* 0x00007e0004027a10 */ /* 0x000fc80007f1e0ff */
[----:B0-----:R-:W-:-:S05]  /*0cd0*/  IADD3.X R3, R12, c[0x0][0x1fc], RZ, P0, !PT ;  /* 0x00007f000c037a10 */ /* 0x001fca00007fe4ff */
[----:B------:R-:W2:Y:S02]  /*0ce0*/  LDG.E R2, [R2.64] ;  /* 0x0000000c02027981 */ /* 0x000ea4000c1e1900 */
[----:B--2---:R-:W-:-:S04]  /*0cf0*/  FADD R0, RZ, R2 ;  /* 0x00000002ff007221 */ /* 0x004fc80000000000 */
.L_x_997:
[----:B------:R-:W-:Y:S01]  /*0d00*/  FADD R7, RZ, R0 ;  /* 0x00000000ff077221 */ /* 0x000fe20000000000 */
[----:B------:R-:W-:Y:S05]  /*0d10*/  @!P1 BRA `(.L_x_998) ;  /* 0x0000007000009947 */ /* 0x000fea0003800000 */
[----:B------:R-:W-:Y:S02]  /*0d20*/  IMAD R0, R11, c[0x0][0x2c8], RZ ;  /* 0x0000b2000b007a24 */ /* 0x000fe400078e02ff */
[----:B------:R-:W-:Y:S02]  /*0d30*/  IMAD.MOV.U32 R2, RZ, RZ, c[0x0][0x2c8] ;  /* 0x0000b200ff027624 */ /* 0x000fe400078e00ff */
[C---:B------:R-:W-:Y:S02]  /*0d40*/  IMAD R15, R13.reuse, UR5, R0 ;  /* 0x000000050d0f7c24 */ /* 0x040fe4000f8e0200 */
[----:B0-----:R-:W-:-:S05]  /*0d50*/  IMAD.WIDE.U32 R2, R13, R2, c[0x0][0x2a8] ;  /* 0x0000aa000d027625 */ /* 0x001fca00078e0002 */
[----:B------:R-:W-:-:S05]  /*0d60*/  IADD3 R3, R3, R15, RZ ;  /* 0x0000000f03037210 */ /* 0x000fca0007ffe0ff */
[----:B------:R0:W-:Y:S01]  /*0d70*/  RED.E.ADD.F32.FTZ.RN.STRONG.GPU [R2.64], R7 ;  /* 0x000000070200798e */ /* 0x0001e2000c10e78c */
[----:B------:R-:W-:Y:S05]  /*0d80*/  BRA `(.L_x_995) ;  /* 0x0000006000007947 */ /* 0x000fea0003800000 */
.L_x_998:
[----:B------:R-:W-:-:S04]  /*0d90*/  ISETP.NE.U32.AND P0, PT, RZ, c[0x0][0x1f8], PT ;  /* 0x00007e00ff007a0c */ /* 0x000fc80003f05070 */
[----:B------:R-:W-:-:S13]  /*0da0*/  ISETP.NE.AND.EX P0, PT, RZ, c[0x0][0x1fc], PT, P0 ;  /* 0x00007f00ff007a0c */ /* 0x000fda0003f05300 */
[----:B------:R-:W-:Y:S05]  /*0db0*/  @!P0 BRA `(.L_x_995) ;  /* 0x0000003000008947 */ /* 0x000fea0003800000 */
[----:B------:R-:W-:-:S04]  /*0dc0*/  IADD3 R2, P0, R4, c[0x0][0x1f8], RZ ;  /* 0x00007e0004027a10 */ /* 0x000fc80007f1e0ff */
[----:B0-----:R-:W-:-:S05]  /*0dd0*/  IADD3.X R3, R12, c[0x0][0x1fc], RZ, P0, !PT ;  /* 0x00007f000c037a10 */ /* 0x001fca00007fe4ff */
[----:B------:R0:W-:Y:S04]  /*0de0*/  RED.E.ADD.F32.FTZ.RN.STRONG.GPU [R2.64], R7 ;  /* 0x000000070200798e */ /* 0x0001e8000c10e78c */
.L_x_995:
[----:B------:R-:W-:Y:S05]  /*0df0*/  BSYNC B0 ;  /* 0x0000000000007941 */ /* 0x000fea0003800000 */
.L_x_994:
[----:B------:R-:W-:-:S04]  /*0e00*/  ISETP.NE.U32.AND P0, PT, RZ, c[0x0][0x2a8], PT ;  /* 0x0000aa00ff007a0c */ /* 0x000fc80003f05070 */
[----:B------:R-:W-:-:S13]  /*0e10*/  ISETP.NE.AND.EX P0, PT, RZ, c[0x0][0x2ac], PT, P0 ;  /* 0x0000ab00ff007a0c */ /* 0x000fda0003f05300 */
[----:B------:R-:W-:Y:S05]  /*0e20*/  @!P0 BRA `(.L_x_999) ;  /* 0x0000007000008947 */ /* 0x000fea0003800000 */
[----:B------:R-:W-:Y:S02]  /*0e30*/  IMAD R0, R11, c[0x0][0x2c8], RZ ;  /* 0x0000b2000b007a24 */ /* 0x000fe400078e02ff */
[----:B0-----:R-:W-:Y:S02]  /*0e40*/  IMAD.MOV.U32 R2, RZ, RZ, c[0x0][0x2c8] ;  /* 0x0000b200ff027624 */ /* 0x001fe400078e00ff */
[C---:B------:R-:W-:Y:S02]  /*0e50*/  IMAD R5, R13.reuse, UR5, R0 ;  /* 0x000000050d057c24 */ /* 0x040fe4000f8e0200 */
[----:B------:R-:W-:-:S04]  /*0e60*/  IMAD.WIDE.U32 R2, R13, R2, c[0x0][0x2a8] ;  /* 0x0000aa000d027625 */ /* 0x000fc800078e0002 */
[----:B------:R-:W-:-:S05]  /*0e70*/  IMAD.IADD R3, R3, 0x1, R5 ;  /* 0x0000000103037824 */ /* 0x000fca00078e0205 */
[----:B------:R0:W-:Y:S01]  /*0e80*/  RED.E.ADD.F32.FTZ.RN.STRONG.GPU [R2.64], RZ ;  /* 0x000000ff0200798e */ /* 0x0001e2000c10e78c */
[----:B------:R-:W-:Y:S05]  /*0e90*/  BRA `(.L_x_1000) ;  /* 0x0000006000007947 */ /* 0x000fea0003800000 */
.L_x_999:
[----:B------:R-:W-:-:S04]  /*0ea0*/  ISETP.NE.U32.AND P0, PT, RZ, c[0x0][0x1f8], PT ;  /* 0x00007e00ff007a0c */ /* 0x000fc80003f05070 */
[----:B------:R-:W-:-:S13]  /*0eb0*/  ISETP.NE.AND.EX P0, PT, RZ, c[0x0][0x1fc], PT, P0 ;  /* 0x00007f00ff007a0c */ /* 0x000fda0003f05300 */
[----:B------:R-:W-:Y:S05]  /*0ec0*/  @!P0 BRA `(.L_x_1000) ;  /* 0x0000003000008947 */ /* 0x000fea0003800000 */
[----:B------:R-:W-:-:S04]  /*0ed0*/  IADD3 R4, P0, R4, c[0x0][0x1f8], RZ ;  /* 0x00007e0004047a10 */ /* 0x000fc80007f1e0ff */
[----:B------:R-:W-:-:S05]  /*0ee0*/  IADD3.X R5, R12, c[0x0][0x1fc], RZ, P0, !PT ;  /* 0x00007f000c057a10 */ /* 0x000fca00007fe4ff */
[----:B------:R1:W-:Y:S04]  /*0ef0*/  RED.E.ADD.F32.FTZ.RN.STRONG.GPU [R4.64], RZ ;  /* 0x000000ff0400798e */ /* 0x0003e8000c10e78c */
.L_x_1000:
[----:B------:R-:W-:Y:S01]  /*0f00*/  @P4 CALL.REL.NOINC `(.L_x_1001) ;  /* 0x0000001000004944 */ /* 0x000fe20003c00000 */
[----:B------:R-:W-:Y:S05]  /*0f10*/  BRA `(.L_x_1002) ;  /* 0xfffff49000007947 */ /* 0x000fea000383ffff */
.L_x_1001:
[----:B------:R-:W-:Y:S05]  /*0f20*/  EXIT ;  /* 0x000000000000794d */ /* 0x000fea0003800000 */
.L_x_980:
[----:B------:R-:W-:Y:S01]  /*0f30*/  SHF.R.S32.HI R11, RZ, 0x1f, R8 ;  /* 0x0000001fff0b7819 */ /* 0x000fe20000011408 */
[----:B0-----:R-:W-:Y:S01]  /*0f40*/  IMAD.WIDE.U32 R6, R8, c[0x0][0x1d8], RZ ;  /* 0x0000760008067a25 */ /* 0x001fe200078e00ff */
[----:B------:R-:W-:-:S03]  /*0f50*/  MOV R17, c[0x0][0x1a0] ;  /* 0x0000680000117a02 */ /* 0x000fc60000000f00 */
[C---:B-1----:R-:W-:Y:S01]  /*0f60*/  IMAD R5, R11.reuse, c[0x0][0x1d8], RZ ;  /* 0x000076000b057a24 */ /* 0x042fe200078e02ff */
[----:B------:R-:W-:Y:S01]  /*0f70*/  IADD3 R18, P1, R6, c[0x0][0x1b8], RZ ;  /* 0x00006e0006127a10 */ /* 0x000fe20007f3e0ff */
[----:B------:R-:W-:Y:S02]  /*0f80*/  IMAD R3, R11, c[0x0][0x210], RZ ;  /* 0x000084000b037a24 */ /* 0x000fe400078e02ff */
[C---:B------:R-:W-:Y:S02]  /*0f90*/  IMAD R13, R8.reuse, UR10, R5 ;  /* 0x0000000a080d7c24 */ /* 0x040fe4000f8e0205 */
[----:B------:R-:W-:-:S04]  /*0fa0*/  IMAD.WIDE.U32 R4, R8, c[0x0][0x210], RZ ;  /* 0x0000840008047a25 */ /* 0x000fc800078e00ff */
[----:B------:R-:W-:Y:S01]  /*0fb0*/  IMAD.IADD R14, R7, 0x1, R13 ;  /* 0x00000001070e7824 */ /* 0x000fe200078e020d */
[----:B------:R-:W-:Y:S01]  /*0fc0*/  IADD3 R12, P0, R4, c[0x0][0x1f0], RZ ;  /* 0x00007c00040c7a10 */ /* 0x000fe20007f1e0ff */
[----:B------:R-:W-:Y:S02]  /*0fd0*/  IMAD R3, R8, UR9, R3 ;  /* 0x0000000908037c24 */ /* 0x000fe4000f8e0203 */
[----:B------:R-:W-:Y:S01]  /*0fe0*/  IMAD R13, R11, c[0x0][0x1a0], RZ ;  /* 0x000068000b0d7a24 */ /* 0x000fe200078e02ff */
[----:B------:R-:W-:Y:S01]  /*0ff0*/  IADD3.X R19, R14, c[0x0][0x1bc], RZ, P1, !PT ;  /* 0x00006f000e137a10 */ /* 0x000fe20000ffe4ff */
[----:B------:R-:W-:Y:S02]  /*1000*/  IMAD.IADD R15, R5, 0x1, R3 ;  /* 0x00000001050f7824 */ /* 0x000fe400078e0203 */
[C---:B------:R-:W-:Y:S02]  /*1010*/  IMAD.WIDE.U32 R2, R8.reuse, R17, c[0x0][0x180] ;  /* 0x0000600008027625 */ /* 0x040fe400078e0011 */
[----:B------:R-:W2:Y:S02]  /*1020*/  LDG.E R17, [R18.64] ;  /* 0x0000000c12117981 */ /* 0x000ea4000c1e1900 */
[----:B------:R-:W-:Y:S01]  /*1030*/  IMAD R21, R8, UR8, R13 ;  /* 0x0000000808157c24 */ /* 0x000fe2000f8e020d */
[----:B------:R-:W-:-:S04]  /*1040*/  IADD3.X R13, R15, c[0x0][0x1f4], RZ, P0, !PT ;  /* 0x00007d000f0d7a10 */ /* 0x000fc800007fe4ff */
[----:B------:R-:W-:Y:S01]  /*1050*/  IADD3 R3, R3, R21, RZ ;  /* 0x0000001503037210 */ /* 0x000fe20007ffe0ff */
[----:B------:R-:W3:Y:S05]  /*1060*/  LDG.E R12, [R12.64] ;  /* 0x0000000c0c0c7981 */ /* 0x000eea000c1e1900 */
[----:B------:R-:W4:Y:S01]  /*1070*/  LDG.E R3, [R2.64] ;  /* 0x0000000c02037981 */ /* 0x000f22000c1e1900 */
[----:B------:R-:W-:Y:S01]  /*1080*/  IMAD.MOV.U32 R16, RZ, RZ, R8 ;  /* 0x000000ffff107224 */ /* 0x000fe200078e0008 */
        /* <DEDUP_REMOVED lines=9> */
[----:B---3--:R-:W-:-:S04]  /*1120*/  FSETP.GEU.AND P5, PT, R12, c[0x0][0x230], PT ;  /* 0x00008c000c007a0b */ /* 0x008fc80003fae000 */
[----:B----4-:R-:W-:-:S07]  /*1130*/  ISETP.EQ.AND P5, PT, R3, 0x1, !P5 ;  /* 0x000000010300780c */ /* 0x010fce0006fa2270 */
[----:B------:R-:W-:Y:S05]  /*1140*/  @P0 BRA `(.L_x_1004) ;  /* 0x0000005000000947 */ /* 0x000fea0003800000 */
[----:B------:R-:W-:Y:S01]  /*1150*/  IMAD.MOV.U32 R2, RZ, RZ, R17 ;  /* 0x000000ffff027224 */ /* 0x000fe200078e0011 */
[----:B------:R-:W-:Y:S02]  /*1160*/  MOV R18, 0x1180 ;  /* 0x0000118000127802 */ /* 0x000fe40000000f00 */
[----:B------:R-:W-:Y:S05]  /*1170*/  CALL.REL.NOINC `($__internal_31_$__cuda_sm20_rcp_rn_f32_slowpath) ;  /* 0x0000099000007944 */ /* 0x000fea0003c00000 */
[----:B------:R-:W-:Y:S01]  /*1180*/  MOV R19, R0 ;  /* 0x0000000000137202 */ /* 0x000fe20000000f00 */
[----:B------:R-:W-:Y:S05]  /*1190*/  BRA `(.L_x_1005) ;  /* 0x0000004000007947 */ /* 0x000fea0003800000 */
.L_x_1004:
[----:B------:R-:W0:Y:S02]  /*11a0*/  MUFU.RCP R0, R17 ;  /* 0x0000001100007308 */ /* 0x000e240000001000 */
[----:B0-----:R-:W-:-:S04]  /*11b0*/  FFMA R2, R17, R0, -1 ;  /* 0xbf80000011027423 */ /* 0x001fc80000000000 */
[----:B------:R-:W-:-:S04]  /*11c0*/  FADD.FTZ R19, -R2, -RZ ;  /* 0x800000ff02137221 */ /* 0x000fc80000010100 */
[----:B------:R-:W-:Y:S02]  /*11d0*/  FFMA R19, R0, R19, R0 ;  /* 0x0000001300137223 */ /* 0x000fe40000000000 */
.L_x_1005:
[----:B------:R-:W-:Y:S05]  /*11e0*/  BSYNC B0 ;  /* 0x0000000000007941 */ /* 0x000fea0003800000 */
.L_x_1003:
[----:B------:R-:W-:Y:S01]  /*11f0*/  FSETP.GEU.AND P0, PT, R19, 10000, PT ;  /* 0x461c40001300780b */ /* 0x000fe20003f0e000 */
[----:B------:R-:W-:Y:S03]  /*1200*/  BSSY B2, `(.L_x_1006) ;  /* 0x0000042000027945 */ /* 0x000fe60003800000 */
[----:B------:R-:W-:-:S13]  /*1210*/  ISETP.NE.OR P0, PT, R3, 0x1, P0 ;  /* 0x000000010300780c */ /* 0x000fda0000705670 */
[----:B------:R-:W-:Y:S05]  /*1220*/  @P0 BRA `(.L_x_1007) ;  /* 0x000003f000000947 */ /* 0x000fea0003800000 */
[----:B------:R-:W-:Y:S01]  /*1230*/  ISETP.NE.U32.AND P0, PT, RZ, c[0x0][0x1c0], PT ;  /* 0x00007000ff007a0c */ /* 0x000fe20003f05070 */
[----:B------:R-:W-:-:S03]  /*1240*/  IMAD.MOV.U32 R22, RZ, RZ, RZ ;  /* 0x000000ffff167224 */ /* 0x000fc600078e00ff */
[----:B------:R-:W-:-:S13]  /*1250*/  ISETP.NE.AND.EX P0, PT, RZ, c[0x0][0x1c4], PT, P0 ;  /* 0x00007100ff007a0c */ /* 0x000fda0003f05300 */
[----:B------:R-:W-:Y:S05]  /*1260*/  @!P0 BRA `(.L_x_1008) ;  /* 0x0000004000008947 */ /* 0x000fea0003800000 */
[----:B0-----:R-:W-:-:S04]  /*1270*/  IADD3 R2, P1, R6, c[0x0][0x1c0], RZ ;  /* 0x0000700006027a10 */ /* 0x001fc80007f3e0ff */
[----:B------:R-:W-:-:S05]  /*1280*/  IADD3.X R3, R14, c[0x0][0x1c4], RZ, P1, !PT ;  /* 0x000071000e037a10 */ /* 0x000fca0000ffe4ff */
[----:B------:R-:W2:Y:S02]  /*1290*/  LDG.E R2, [R2.64] ;  /* 0x0000000c02027981 */ /* 0x000ea4000c1e1900 */
[----:B--2---:R-:W-:Y:S02]  /*12a0*/  FADD R22, RZ, R2 ;  /* 0x00000002ff167221 */ /* 0x004fe40000000000 */
.L_x_1008:
[----:B------:R-:W-:Y:S05]  /*12b0*/  @!P0 BRA `(.L_x_1007) ;  /* 0x0000036000008947 */ /* 0x000fea0003800000 */
[----:B------:R-:W-:Y:S01]  /*12c0*/  FADD R20, R19, R10 ;  /* 0x0000000a13147221 */ /* 0x000fe20000000000 */
[----:B------:R-:W-:Y:S01]  /*12d0*/  UMOV UR4, 0x3f800000 ;  /* 0x3f80000000047882 */ /* 0x000fe20000000000 */
[----:B------:R-:W-:Y:S01]  /*12e0*/  IADD3 R12, P1, R6, c[0x0][0x1c0], RZ ;  /* 0x00007000060c7a10 */ /* 0x000fe20007f3e0ff */
[----:B------:R-:W-:Y:S01]  /*12f0*/  BSSY B3, `(.L_x_1009) ;  /* 0x0000010000037945 */ /* 0x000fe20003800000 */
[----:B------:R-:W1:Y:S01]  /*1300*/  MUFU.RCP R3, R20 ;  /* 0x0000001400037308 */ /* 0x000e620000001000 */
[----:B------:R-:W-:Y:S02]  /*1310*/  MOV R21, UR4 ;  /* 0x0000000400157c02 */ /* 0x000fe40008000f00 */
[----:B------:R-:W-:-:S05]  /*1320*/  IADD3.X R13, R14, c[0x0][0x1c4], RZ, P1, !PT ;  /* 0x000071000e0d7a10 */ /* 0x000fca0000ffe4ff */
        /* <DEDUP_REMOVED lines=8> */
[----:B------:R-:W-:Y:S02]  /*13b0*/  MOV R3, R20 ;  /* 0x0000001400037202 */ /* 0x000fe40000000f00 */
[----:B------:R-:W-:Y:S02]  /*13c0*/  MOV R2, 0x13e0 ;  /* 0x000013e000027802 */ /* 0x000fe40000000f00 */
[----:B------:R-:W-:Y:S05]  /*13d0*/  CALL.REL.NOINC `($__internal_32_$__cuda_sm3x_div_rn_noftz_f32_slowpath) ;  /* 0x00000a8000007944 */ /* 0x000fea0003c00000 */
[----:B0-----:R-:W-:Y:S02]  /*13e0*/  IMAD.MOV.U32 R3, RZ, RZ, R0 ;  /* 0x000000ffff037224 */ /* 0x001fe400078e0000 */
.L_x_1010:
[----:B------:R-:W-:Y:S05]  /*13f0*/  BSYNC B3 ;  /* 0x0000000000037941 */ /* 0x000fea0003800000 */
.L_x_1009:
        /* <DEDUP_REMOVED lines=13> */
[----:B------:R-:W-:Y:S05]  /*14d0*/  CALL.REL.NOINC `($__internal_32_$__cuda_sm3x_div_rn_noftz_f32_slowpath) ;  /* 0x0000098000007944 */ /* 0x000fea0003c00000 */
.L_x_1012:
[----:B------:R-:W-:Y:S05]  /*14e0*/  BSYNC B3 ;  /* 0x0000000000037941 */ /* 0x000fea0003800000 */
.L_x_1011:
        /* <DEDUP_REMOVED lines=14> */
[----:B------:R-:W-:Y:S05]  /*15d0*/  CALL.REL.NOINC `($__internal_32_$__cuda_sm3x_div_rn_noftz_f32_slowpath) ;  /* 0x0000088000007944 */ /* 0x000fea0003c00000 */
[----:B0-----:R-:W-:Y:S02]  /*15e0*/  IMAD.MOV.U32 R2, RZ, RZ, R0 ;  /* 0x000000ffff027224 */ /* 0x001fe400078e0000 */
.L_x_1014:
[----:B------:R-:W-:Y:S05]  /*15f0*/  BSYNC B3 ;  /* 0x0000000000037941 */ /* 0x000fea0003800000 */
.L_x_1013:
[----:B------:R-:W-:-:S05]  /*1600*/  FADD R3, RZ, -R2 ;  /* 0x80000002ff037221 */ /* 0x000fca0000000000 */
[----:B------:R0:W-:Y:S02]  /*1610*/  RED.E.ADD.F32.FTZ.RN.STRONG.GPU [R12.64], R3 ;  /* 0x000000030c00798e */ /* 0x0001e4000c10e78c */
.L_x_1007:
[----:B------:R-:W-:Y:S05]  /*1620*/  BSYNC B2 ;  /* 0x0000000000027941 */ /* 0x000fea0003800000 */
.L_x_1006:
[----:B------:R-:W1:Y:S01]  /*1630*/  MUFU.RCP R0, R17 ;  /* 0x0000001100007308 */ /* 0x000e620000001000 */
[----:B0-----:R-:W-:Y:S01]  /*1640*/  FMUL R12, RZ, R19 ;  /* 0x00000013ff0c7220 */ /* 0x001fe20000400000 */
[----:B------:R-:W-:Y:S01]  /*1650*/  ISETP.NE.U32.AND P6, PT, RZ, c[0x0][0x1c0], PT ;  /* 0x00007000ff007a0c */ /* 0x000fe20003fc5070 */
[----:B------:R-:W-:Y:S03]  /*1660*/  BSSY B2, `(.L_x_1015) ;  /* 0x000000d000027945 */ /* 0x000fe60003800000 */
[----:B------:R-:W-:Y:S02]  /*1670*/  ISETP.NE.AND.EX P6, PT, RZ, c[0x0][0x1c4], PT, P6 ;  /* 0x00007100ff007a0c */ /* 0x000fe40003fc5360 */
[----:B------:R-:W0:Y:S01]  /*1680*/  FCHK P0, R12, R17 ;  /* 0x000000110c007302 */ /* 0x000e220000000000 */
[----:B-1----:R-:W-:-:S04]  /*1690*/  FFMA R3, -R17, R0, 1 ;  /* 0x3f80000011037423 */ /* 0x002fc80000000100 */
[----:B------:R-:W-:-:S04]  /*16a0*/  FFMA R0, R0, R3, R0 ;  /* 0x0000000300007223 */ /* 0x000fc80000000000 */
[----:B------:R-:W-:-:S04]  /*16b0*/  FFMA R2, R0, R12, RZ ;  /* 0x0000000c00027223 */ /* 0x000fc800000000ff */
[----:B------:R-:W-:-:S04]  /*16c0*/  FFMA R3, -R17, R2, R12 ;  /* 0x0000000211037223 */ /* 0x000fc8000000010c */
[----:B------:R-:W-:Y:S01]  /*16d0*/  FFMA R0, R0, R3, R2 ;  /* 0x0000000300007223 */ /* 0x000fe20000000002 */
[----:B0-----:R-:W-:Y:S05]  /*16e0*/  @!P0 BRA `(.L_x_1016) ;  /* 0x0000004000008947 */ /* 0x001fea0003800000 */
[----:B------:R-:W-:Y:S01]  /*16f0*/  MOV R0, R12 ;  /* 0x0000000c00007202 */ /* 0x000fe20000000f00 */
[----:B------:R-:W-:Y:S01]  /*1700*/  IMAD.MOV.U32 R3, RZ, RZ, R17 ;  /* 0x000000ffff037224 */ /* 0x000fe200078e0011 */
[----:B------:R-:W-:Y:S02]  /*1710*/  MOV R2, 0x1730 ;  /* 0x0000173000027802 */ /* 0x000fe40000000f00 */
[----:B------:R-:W-:Y:S05]  /*1720*/  CALL.REL.NOINC `($__internal_32_$__cuda_sm3x_div_rn_noftz_f32_slowpath) ;  /* 0x0000073000007944 */ /* 0x000fea0003c00000 */
.L_x_1016:
[----:B------:R-:W-:Y:S05]  /*1730*/  BSYNC B2 ;  /* 0x0000000000027941 */ /* 0x000fea0003800000 */
.L_x_1015:
[----:B------:R-:W-:Y:S05]  /*1740*/  @!P6 BRA `(.L_x_1017) ;  /* 0x000000400000e947 */ /* 0x000fea0003800000 */
[----:B------:R-:W-:Y:S01]  /*1750*/  IADD3 R6, P0, R6, c[0x0][0x1c0], RZ ;  /* 0x0000700006067a10 */ /* 0x000fe20007f1e0ff */
[----:B0-----:R-:W-:-:S03]  /*1760*/  FADD R3, RZ, -R0 ;  /* 0x80000000ff037221 */ /* 0x001fc60000000000 */
[----:B------:R-:W-:-:S05]  /*1770*/  IADD3.X R7, R14, c[0x0][0x1c4], RZ, P0, !PT ;  /* 0x000071000e077a10 */ /* 0x000fca00007fe4ff */
[----:B------:R0:W-:Y:S04]  /*1780*/  RED.E.ADD.F32.FTZ.RN.STRONG.GPU [R6.64], R3 ;  /* 0x000000030600798e */ /* 0x0001e8000c10e78c */
.L_x_1017:
[----:B------:R-:W-:Y:S01]  /*1790*/  BSSY B0, `(.L_x_1018) ;  /* 0x0000024000007945 */ /* 0x000fe20003800000 */
[----:B------:R-:W-:Y:S05]  /*17a0*/  @!P5 BRA `(.L_x_1019) ;  /* 0x000002200000d947 */ /* 0x000fea0003800000 */
[----:B------:R-:W-:-:S04]  /*17b0*/  ISETP.NE.U32.AND P0, PT, RZ, c[0x0][0x2a8], PT ;  /* 0x0000aa00ff007a0c */ /* 0x000fc80003f05070 */
[----:B------:R-:W-:-:S13]  /*17c0*/  ISETP.NE.AND.EX P0, PT, RZ, c[0x0][0x2ac], PT, P0 ;  /* 0x0000ab00ff007a0c */ /* 0x000fda0003f05300 */
[----:B------:R-:W-:Y:S05]  /*17d0*/  @!P0 BRA `(.L_x_1020) ;  /* 0x0000008000008947 */ /* 0x000fea0003800000 */
[----:B0-----:R-:W-:Y:S01]  /*17e0*/  IMAD R3, R11, c[0x0][0x2c8], RZ ;  /* 0x0000b2000b037a24 */ /* 0x001fe200078e02ff */
[----:B------:R-:W-:-:S03]  /*17f0*/  MOV R13, c[0x0][0x2c8] ;  /* 0x0000b200000d7a02 */ /* 0x000fc60000000f00 */
[C---:B------:R-:W-:Y:S02]  /*1800*/  IMAD R7, R16.reuse, UR5, R3 ;  /* 0x0000000510077c24 */ /* 0x040fe4000f8e0203 */
[----:B------:R-:W-:-:S04]  /*1810*/  IMAD.WIDE.U32 R2, R16, R13, c[0x0][0x2a8] ;  /* 0x0000aa0010027625 */ /* 0x000fc800078e000d */
[----:B------:R-:W-:-:S05]  /*1820*/  IMAD.IADD R3, R3, 0x1, R7 ;  /* 0x0000000103037824 */ /* 0x000fca00078e0207 */
[----:B------:R-:W2:Y:S02]  /*1830*/  LDG.E R2, [R2.64] ;  /* 0x0000000c02027981 */ /* 0x000ea4000c1e1900 */
[----:B--2---:R-:W-:Y:S01]  /*1840*/  FADD R0, RZ, R2 ;  /* 0x00000002ff007221 */ /* 0x004fe20000000000 */
[----:B------:R-:W-:Y:S05]  /*1850*/  BRA `(.L_x_1021) ;  /* 0x0000008000007947 */ /* 0x000fea0003800000 */
.L_x_1020:
[----:B------:R-:W-:Y:S02]  /*1860*/  ISETP.NE.U32.AND P1, PT, RZ, c[0x0][0x1f8], PT ;  /* 0x00007e00ff007a0c */ /* 0x000fe40003f25070 */
[----:B0-----:R-:W-:Y:S02]  /*1870*/  MOV R0, RZ ;  /* 0x000000ff00007202 */ /* 0x001fe40000000f00 */
[----:B------:R-:W-:-:S13]  /*1880*/  ISETP.NE.AND.EX P1, PT, RZ, c[0x0][0x1fc], PT, P1 ;  /* 0x00007f00ff007a0c */ /* 0x000fda0003f25310 */
[----:B------:R-:W-:Y:S05]  /*1890*/  @!P1 BRA `(.L_x_1021) ;  /* 0x0000004000009947 */ /* 0x000fea0003800000 */
[----:B------:R-:W-:-:S04]  /*18a0*/  IADD3 R2, P1, R4, c[0x0][0x1f8], RZ ;  /* 0x00007e0004027a10 */ /* 0x000fc80007f3e0ff */
[----:B------:R-:W-:-:S05]  /*18b0*/  IADD3.X R3, R15, c[0x0][0x1fc], RZ, P1, !PT ;  /* 0x00007f000f037a10 */ /* 0x000fca0000ffe4ff */
[----:B------:R-:W2:Y:S02]  /*18c0*/  LDG.E R2, [R2.64] ;  /* 0x0000000c02027981 */ /* 0x000ea4000c1e1900 */
[----:B--2---:R-:W-:-:S04]  /*18d0*/  FADD R0, RZ, R2 ;  /* 0x00000002ff007221 */ /* 0x004fc80000000000 */
.L_x_1021:
[----:B------:R-:W-:Y:S01]  /*18e0*/  FADD R7, RZ, R0 ;  /* 0x00000000ff077221 */ /* 0x000fe20000000000 */
        /* <DEDUP_REMOVED lines=8> */
.L_x_1022:
[----:B------:R-:W-:-:S04]  /*1970*/  ISETP.NE.U32.AND P0, PT, RZ, c[0x0][0x1f8], PT ;  /* 0x00007e00ff007a0c */ /* 0x000fc80003f05070 */
[----:B------:R-:W-:-:S13]  /*1980*/  ISETP.NE.AND.EX P0, PT, RZ, c[0x0][0x1fc], PT, P0 ;  /* 0x00007f00ff007a0c */ /* 0x000fda0003f05300 */
[----:B------:R-:W-:Y:S05]  /*1990*/  @!P0 BRA `(.L_x_1019) ;  /* 0x0000003000008947 */ /* 0x000fea0003800000 */
[----:B------:R-:W-:-:S04]  /*19a0*/  IADD3 R2, P0, R4, c[0x0][0x1f8], RZ ;  /* 0x00007e0004027a10 */ /* 0x000fc80007f1e0ff */
[----:B------:R-:W-:-:S05]  /*19b0*/  IADD3.X R3, R15, c[0x0][0x1fc], RZ, P0, !PT ;  /* 0x00007f000f037a10 */ /* 0x000fca00007fe4ff */
[----:B------:R0:W-:Y:S04]  /*19c0*/  RED.E.ADD.F32.FTZ.RN.STRONG.GPU [R2.64], R7 ;  /* 0x000000070200798e */ /* 0x0001e8000c10e78c */
.L_x_1019:
[----:B------:R-:W-:Y:S05]  /*19d0*/  BSYNC B0 ;  /* 0x0000000000007941 */ /* 0x000fea0003800000 */
.L_x_1018:
[----:B------:R-:W-:-:S04]  /*19e0*/  ISETP.NE.U32.AND P0, PT, RZ, c[0x0][0x2a8], PT ;  /* 0x0000aa00ff007a0c */ /* 0x000fc80003f05070 */
[----:B------:R-:W-:-:S13]  /*19f0*/  ISETP.NE.AND.EX P0, PT, RZ, c[0x0][0x2ac], PT, P0 ;  /* 0x0000ab00ff007a0c */ /* 0x000fda0003f05300 */
[----:B------:R-:W-:Y:S05]  /*1a00*/  @!P0 BRA `(.L_x_1023) ;  /* 0x0000007000008947 */ /* 0x000fea0003800000 */
[----:B------:R-:W-:Y:S02]  /*1a10*/  IMAD R11, R11, c[0x0][0x2c8], RZ ;  /* 0x0000b2000b0b7a24 */ /* 0x000fe400078e02ff */
[----:B0-----:R-:W-:Y:S02]  /*1a20*/  IMAD.MOV.U32 R3, RZ, RZ, c[0x0][0x2c8] ;  /* 0x0000b200ff037624 */ /* 0x001fe400078e00ff */
[C---:B------:R-:W-:Y:S02]  /*1a30*/  IMAD R11, R16.reuse, UR5, R11 ;  /* 0x00000005100b7c24 */ /* 0x040fe4000f8e020b */
[----:B------:R-:W-:-:S05]  /*1a40*/  IMAD.WIDE.U32 R2, R16, R3, c[0x0][0x2a8] ;  /* 0x0000aa0010027625 */ /* 0x000fca00078e0003 */
[----:B------:R-:W-:-:S05]  /*1a50*/  IADD3 R3, R3, R11, RZ ;  /* 0x0000000b03037210 */ /* 0x000fca0007ffe0ff */
[----:B------:R0:W-:Y:S01]  /*1a60*/  RED.E.ADD.F32.FTZ.RN.STRONG.GPU [R2.64], RZ ;  /* 0x000000ff0200798e */ /* 0x0001e2000c10e78c */
[----:B------:R-:W-:Y:S05]  /*1a70*/  BRA `(.L_x_1024) ;  /* 0x0000006000007947 */ /* 0x000fea0003800000 */
.L_x_1023:
[----:B------:R-:W-:-:S04]  /*1a80*/  ISETP.NE.U32.AND P0, PT, RZ, c[0x0][0x1f8], PT ;  /* 0x00007e00ff007a0c */ /* 0x000fc80003f05070 */
[----:B------:R-:W-:-:S13]  /*1a90*/  ISETP.NE.AND.EX P0, PT, RZ, c[0x0][0x1fc], PT, P0 ;  /* 0x00007f00ff007a0c */ /* 0x000fda0003f05300 */
[----:B------:R-:W-:Y:S05]  /*1aa0*/  @!P0 BRA `(.L_x_1024) ;  /* 0x0000003000008947 */ /* 0x000fea0003800000 */
[----:B------:R-:W-:-:S04]  /*1ab0*/  IADD3 R4, P0, R4, c[0x0][0x1f8], RZ ;  /* 0x00007e0004047a10 */ /* 0x000fc80007f1e0ff */
[----:B------:R-:W-:-:S05]  /*1ac0*/  IADD3.X R5, R15, c[0x0][0x1fc], RZ, P0, !PT ;  /* 0x00007f000f057a10 */ /* 0x000fca00007fe4ff */
[----:B------:R1:W-:Y:S04]  /*1ad0*/  RED.E.ADD.F32.FTZ.RN.STRONG.GPU [R4.64], RZ ;  /* 0x000000ff0400798e */ /* 0x0003e8000c10e78c */
.L_x_1024:
[----:B------:R-:W-:Y:S01]  /*1ae0*/  @P4 CALL.REL.NOINC `(.L_x_1025) ;  /* 0x0000001000004944 */ /* 0x000fe20003c00000 */
[----:B------:R-:W-:Y:S05]  /*1af0*/  BRA `(.L_x_980) ;  /* 0xfffff43000007947 */ /* 0x000fea000383ffff */
.L_x_1025:
[----:B------:R-:W-:Y:S05]  /*1b00*/  EXIT ;  /* 0x000000000000794d */ /* 0x000fea0003800000 */
        .weak           $__internal_31_$__cuda_sm20_rcp_rn_f32_slowpath
        .type           $__internal_31_$__cuda_sm20_rcp_rn_f32_slowpath,@function
        .size           $__internal_31_$__cuda_sm20_rcp_rn_f32_slowpath,($__internal_32_$__cuda_sm3x_div_rn_noftz_f32_slowpath - $__internal_31_$__cuda_sm20_rcp_rn_f32_slowpath)
$__internal_31_$__cuda_sm20_rcp_rn_f32_slowpath:
        /* <DEDUP_REMOVED lines=15> */
.L_x_1027:
        /* <DEDUP_REMOVED lines=24> */
[----:B------:R-:W-:-:S05]  /*1d80*/  SEL R0, RZ, 0x1, !P0 ;  /* 0x00000001ff007807 */ /* 0x000fca0004000000 */
[----:B------:R-:W-:-:S05]  /*1d90*/  IMAD.MOV R0, RZ, RZ, -R0 ;  /* 0x000000ffff007224 */ /* 0x000fca00078e0a00 */
[----:B------:R-:W-:Y:S02]  /*1da0*/  ISETP.GE.AND P0, PT, R0, RZ, PT ;  /* 0x000000ff0000720c */ /* 0x000fe40003f06270 */
[----:B------:R-:W-:-:S04]  /*1db0*/  IADD3 R0, R23, -0xfc, RZ ;  /* 0xffffff0417007810 */ /* 0x000fc80007ffe0ff */
[----:B------:R-:W-:-:S07]  /*1dc0*/  SHF.R.U32.HI R19, RZ, R0, R19 ;  /* 0x00000000ff137219 */ /* 0x000fce0000011613 */
[----:B------:R-:W-:-:S04]  /*1dd0*/  @!P0 IADD3 R19, R19, 0x1, RZ ;  /* 0x0000000113138810 */ /* 0x000fc80007ffe0ff */
[----:B------:R-:W-:-:S04]  /*1de0*/  @!P1 SHF.L.U32 R19, R19, 0x1, RZ ;  /* 0x0000000113139819 */ /* 0x000fc800000006ff */
[----:B------:R-:W-:Y:S01]  /*1df0*/  LOP3.LUT R19, R19, 0x80000000, R2, 0xf8, !PT ;  /* 0x8000000013137812 */ /* 0x000fe200078ef802 */
[----:B------:R-:W-:Y:S05]  /*1e00*/  BRA `(.L_x_1028) ;  /* 0x0000001000007947 */ /* 0x000fea0003800000 */
.L_x_1029:
[----:B------:R0:W1:Y:S02]  /*1e10*/  MUFU.RCP R19, R2 ;  /* 0x0000000200137308 */ /* 0x0000640000001000 */
.L_x_1028:
[----:B------:R-:W-:Y:S05]  /*1e20*/  BSYNC B1 ;  /* 0x0000000000017941 */ /* 0x000fea0003800000 */
.L_x_1026:
[----:B-1----:R-:W-:Y:S01]  /*1e30*/  IMAD.MOV.U32 R0, RZ, RZ, R19 ;  /* 0x000000ffff007224 */ /* 0x002fe200078e0013 */
[----:B------:R-:W-:-:S04]  /*1e40*/  MOV R19, 0x0 ;  /* 0x0000000000137802 */ /* 0x000fc80000000f00 */
[----:B------:R-:W-:Y:S05]  /*1e50*/  RET.REL.NODEC R18 `(swellParticlesStage2_cuda_kernel_backward) ;  /* 0xffffe1a012007950 */ /* 0x000fea0003c3ffff */
        .weak           $__internal_32_$__cuda_sm3x_div_rn_noftz_f32_slowpath
        .type           $__internal_32_$__cuda_sm3x_div_rn_noftz_f32_slowpath,@function
        .size           $__internal_32_$__cuda_sm3x_div_rn_noftz_f32_slowpath,(.L_x_1273 - $__internal_32_$__cuda_sm3x_div_rn_noftz_f32_slowpath)
$__internal_32_$__cuda_sm3x_div_rn_noftz_f32_slowpath:
        /* <DEDUP_REMOVED lines=34> */
.L_x_1031:
        /* <DEDUP_REMOVED lines=51> */
.L_x_1038:
[----:B------:R-:W-:-:S04]  /*23b0*/  LOP3.LUT R0, R0, 0x80000000, RZ, 0xc0, !PT ;  /* 0x8000000000007812 */ /* 0x000fc800078ec0ff */
[----:B------:R-:W-:Y:S01]  /*23c0*/  LOP3.LUT R0, R0, 0x7f800000, RZ, 0xfc, !PT ;  /* 0x7f80000000007812 */ /* 0x000fe200078efcff */
[----:B------:R-:W-:Y:S05]  /*23d0*/  BRA `(.L_x_1039) ;  /* 0x0000001000007947 */ /* 0x000fea0003800000 */
.L_x_1037:
[----:B------:R-:W-:Y:S02]  /*23e0*/  IMAD R0, R21, 0x800000, R0 ;  /* 0x0080000015007824 */ /* 0x000fe400078e0200 */
.L_x_1039:
[----:B------:R-:W-:Y:S05]  /*23f0*/  BSYNC B1 ;  /* 0x0000000000017941 */ /* 0x000fea0003800000 */
.L_x_1036:
[----:B------:R-:W-:Y:S05]  /*2400*/  BRA `(.L_x_1040) ;  /* 0x0000008000007947 */ /* 0x000fea0003800000 */
.L_x_1035:
[----:B------:R-:W-:-:S04]  /*2410*/  LOP3.LUT R0, R3, 0x80000000, R0, 0x48, !PT ;  /* 0x8000000003007812 */ /* 0x000fc800078e4800 */
[----:B------:R-:W-:Y:S01]  /*2420*/  LOP3.LUT R0, R0, 0x7f800000, RZ, 0xfc, !PT ;  /* 0x7f80000000007812 */ /* 0x000fe200078efcff */
[----:B------:R-:W-:Y:S05]  /*2430*/  BRA `(.L_x_1040) ;  /* 0x0000005000007947 */ /* 0x000fea0003800000 */
.L_x_1034:
[----:B------:R-:W-:Y:S01]  /*2440*/  LOP3.LUT R0, R3, 0x80000000, R0, 0x48, !PT ;  /* 0x8000000003007812 */ /* 0x000fe200078e4800 */
[----:B------:R-:W-:Y:S05]  /*2450*/  BRA `(.L_x_1040) ;  /* 0x0000003000007947 */ /* 0x000fea0003800000 */
.L_x_1033:
[----:B------:R-:W0:Y:S01]  /*2460*/  MUFU.RSQ R0, -QNAN ;  /* 0xffc0000000007908 */ /* 0x000e220000001400 */
[----:B------:R-:W-:Y:S05]  /*2470*/  BRA `(.L_x_1040) ;  /* 0x0000001000007947 */ /* 0x000fea0003800000 */
.L_x_1032:
[----:B------:R-:W-:Y:S02]  /*2480*/  FADD.FTZ R0, R0, R3 ;  /* 0x0000000300007221 */ /* 0x000fe40000010000 */
.L_x_1040:
[----:B------:R-:W-:Y:S05]  /*2490*/  BSYNC B0 ;  /* 0x0000000000007941 */ /* 0x000fea0003800000 */
.L_x_1030:
[----:B------:R-:W-:-:S04]  /*24a0*/  MOV R3, 0x0 ;  /* 0x0000000000037802 */ /* 0x000fc80000000f00 */
[----:B------:R-:W-:Y:S05]  /*24b0*/  RET.REL.NODEC R2 `(swellParticlesStage2_cuda_kernel_backward) ;  /* 0xffffdb4002007950 */ /* 0x000fea0003c3ffff */
.L_x_1041:
        /* <DEDUP_REMOVED lines=12> */
.L_x_1273:


//--------------------- .text.swellParticlesStage2_cuda_kernel_forward --------------------------
	.section	.text.swellParticlesStage2_cuda_kernel_forward,"ax",@progbits
	.sectioninfo	@"SHI_REGISTERS=20"
	.align	128
        .global         swellParticlesStage2_cuda_kernel_forward
        .type           swellParticlesStage2_cuda_kernel_forward,@function
        .size           swellParticlesStage2_cuda_kernel_forward,(.L_x_1275 - swellParticlesStage2_cuda_kernel_forward)
        .other          swellParticlesStage2_cuda_kernel_forward,@"STO_CUDA_ENTRY STV_DEFAULT"
swellParticlesStage2_cuda_kernel_forward:
.text.swellParticlesStage2_cuda_kernel_forward:
        /* <DEDUP_REMOVED lines=9> */
[----:B------:R-:W-:Y:S01]  /*0090*/  ULDC UR4, c[0x0][0x230] ;  /* 0x00008c0000047ab9 */ /* 0x000fe20000000800 */
[----:B------:R-:W-:Y:S02]  /*00a0*/  IMAD.MOV.U32 R2, RZ, RZ, c[0x0][0x22c] ;  /* 0x00008b00ff027624 */ /* 0x000fe400078e00ff */
[----:B------:R-:W-:-:S04]  /*00b0*/  IMAD.U32 R4, RZ, RZ, UR4 ;  /* 0x00000004ff047e24 */ /* 0x000fc8000f8e00ff */
[----:B------:R-:W1:Y:S01]  /*00c0*/  FCHK P0, R4, c[0x0][0x22c] ;  /* 0x00008b0004007b02 */ /* 0x000e620000000000 */
[----:B0-----:R-:W-:-:S04]  /*00d0*/  FFMA R3, R0, -R2, 1 ;  /* 0x3f80000000037423 */ /* 0x001fc80000000802 */
[----:B------:R-:W-:-:S04]  /*00e0*/  FFMA R0, R0, R3, R0 ;  /* 0x0000000300007223 */ /* 0x000fc80000000000 */
[----:B------:R-:W-:-:S04]  /*00f0*/  FFMA R3, R0, c[0x0][0x230], RZ ;  /* 0x00008c0000037a23 */ /* 0x000fc800000000ff */
[----:B------:R-:W-:-:S04]  /*0100*/  FFMA R2, R3, -R2, c[0x0][0x230] ;  /* 0x00008c0003027623 */ /* 0x000fc80000000802 */
[----:B------:R-:W-:Y:S01]  /*0110*/  FFMA R3, R0, R2, R3 ;  /* 0x0000000200037223 */ /* 0x000fe20000000003 */
[----:B-1----:R-:W-:Y:S05]  /*0120*/  @!P0 BRA `(.L_x_1042) ;  /* 0x0000005000008947 */ /* 0x002fea0003800000 */
[----:B------:R-:W-:Y:S01]  /*0130*/  IMAD.MOV.U32 R0, RZ, RZ, c[0x0][0x230] ;  /* 0x00008c00ff007624 */ /* 0x000fe200078e00ff */
[----:B------:R-:W-:Y:S01]  /*0140*/  MOV R2, 0x170 ;  /* 0x0000017000027802 */ /* 0x000fe20000000f00 */
[----:B------:R-:W-:Y:S02]  /*0150*/  IMAD.MOV.U32 R3, RZ, RZ, c[0x0][0x22c] ;  /* 0x00008b00ff037624 */ /* 0x000fe400078e00ff */
[----:B------:R-:W-:Y:S05]  /*0160*/  CALL.REL.NOINC `($__internal_34_$__cuda_sm3x_div_rn_noftz_f32_slowpath) ;  /* 0x00000ac000007944 */ /* 0x000fea0003c00000 */
[----:B0-----:R-:W-:-:S03]  /*0170*/  MOV R3, R9 ;  /* 0x0000000900037202 */ /* 0x001fc60000000f00 */
.L_x_1042:
[----:B------:R-:W-:Y:S01]  /*0180*/  IMAD.MOV.U32 R5, RZ, RZ, 0x3d23d70a ;  /* 0x3d23d70aff057424 */ /* 0x000fe200078e00ff */
[----:B------:R-:W0:Y:S01]  /*0190*/  FCHK P0, R3, 25 ;  /* 0x41c8000003007902 */ /* 0x000e220000000000 */
[----:B------:R-:W-:-:S04]  /*01a0*/  IMAD.MOV.U32 R0, RZ, RZ, 0x41c80000 ;  /* 0x41c80000ff007424 */ /* 0x000fc800078e00ff */
        /* <DEDUP_REMOVED lines=9> */
[----:B------:R-:W-:Y:S05]  /*0240*/  CALL.REL.NOINC `($__internal_34_$__cuda_sm3x_div_rn_noftz_f32_slowpath) ;  /* 0x000009e000007944 */ /* 0x000fea0003c00000 */
[----:B0-----:R-:W-:Y:S02]  /*0250*/  IMAD.MOV.U32 R4, RZ, RZ, R9 ;  /* 0x000000ffff047224 */ /* 0x001fe400078e0009 */
.L_x_1043:
        /* <DEDUP_REMOVED lines=12> */
[----:B------:R-:W-:Y:S01]  /*0320*/  MOV R2, 0x350 ;  /* 0x0000035000027802 */ /* 0x000fe20000000f00 */
[----:B------:R-:W-:Y:S02]  /*0330*/  IMAD.MOV.U32 R3, RZ, RZ, c[0x0][0x22c] ;  /* 0x00008b00ff037624 */ /* 0x000fe400078e00ff */
[----:B------:R-:W-:Y:S05]  /*0340*/  CALL.REL.NOINC `($__internal_34_$__cuda_sm3x_div_rn_noftz_f32_slowpath) ;  /* 0x000008e000007944 */ /* 0x000fea0003c00000 */
[----:B0-----:R-:W-:Y:S02]  /*0350*/  IMAD.MOV.U32 R5, RZ, RZ, R9 ;  /* 0x000000ffff057224 */ /* 0x001fe400078e0009 */
.L_x_1044:
[----:B------:R-:W-:Y:S01]  /*0360*/  MOV R3, 0x41c80000 ;  /* 0x41c8000000037802 */ /* 0x000fe20000000f00 */
[----:B------:R-:W-:Y:S01]  /*0370*/  IMAD.MOV.U32 R0, RZ, RZ, 0x3d23d70a ;  /* 0x3d23d70aff007424 */ /* 0x000fe200078e00ff */
[----:B------:R-:W0:Y:S01]  /*0380*/  FCHK P0, R5, 25 ;  /* 0x41c8000005007902 */ /* 0x000e220000000000 */
[----:B------:R-:W-:Y:S02]  /*0390*/  ULDC UR4, c[0x0][0x1a0] ;  /* 0x0000680000047ab9 */ /* 0x000fe40000000800 */
[----:B------:R-:W-:Y:S01]  /*03a0*/  FFMA R3, R0, -R3, 1 ;  /* 0x3f80000000037423 */ /* 0x000fe20000000803 */
[----:B------:R-:W-:Y:S02]  /*03b0*/  ULDC UR5, c[0x0][0x210] ;  /* 0x0000840000057ab9 */ /* 0x000fe40000000800 */
[----:B------:R-:W-:Y:S01]  /*03c0*/  ULDC UR6, c[0x0][0x1d8] ;  /* 0x0000760000067ab9 */ /* 0x000fe20000000800 */
[----:B------:R-:W-:Y:S01]  /*03d0*/  FFMA R0, R3, R0, 0.039999999105930328369 ;  /* 0x3d23d70a03007423 */ /* 0x000fe20000000000 */
[----:B------:R-:W-:-:S02]  /*03e0*/  USHF.R.S32.HI UR4, URZ, 0x1f, UR4 ;  /* 0x0000001f3f047899 */ /* 0x000fc40008011404 */
[----:B------:R-:W-:Y:S01]  /*03f0*/  USHF.R.S32.HI UR5, URZ, 0x1f, UR5 ;  /* 0x0000001f3f057899 */ /* 0x000fe20008011405 */
[----:B------:R-:W-:Y:S01]  /*0400*/  FFMA R3, R0, R5, RZ ;  /* 0x0000000500037223 */ /* 0x000fe200000000ff */
[----:B------:R-:W-:Y:S02]  /*0410*/  USHF.R.S32.HI UR6, URZ, 0x1f, UR6 ;  /* 0x0000001f3f067899 */ /* 0x000fe40008011406 */
[----:B------:R-:W-:Y:S01]  /*0420*/  ULDC.64 UR8, c[0x0][0x118] ;  /* 0x0000460000087ab9 */ /* 0x000fe20000000a00 */
        /* <DEDUP_REMOVED lines=8> */
.L_x_1045:
[----:B------:R-:W-:Y:S01]  /*04b0*/  SHF.R.S32.HI R15, RZ, 0x1f, R6 ;  /* 0x0000001fff0f7819 */ /* 0x000fe20000011406 */
[----:B------:R-:W-:Y:S02]  /*04c0*/  IMAD.MOV.U32 R11, RZ, RZ, c[0x0][0x210] ;  /* 0x00008400ff0b7624 */ /* 0x000fe400078e00ff */
[----:B------:R-:W-:Y:S02]  /*04d0*/  IMAD.MOV.U32 R17, RZ, RZ, c[0x0][0x1a0] ;  /* 0x00006800ff117624 */ /* 0x000fe400078e00ff */
[----:B------:R-:W-:Y:S02]  /*04e0*/  IMAD R9, R15, c[0x0][0x210], RZ ;  /* 0x000084000f097a24 */ /* 0x000fe400078e02ff */
[----:B------:R-:W-:-:S04]  /*04f0*/  IMAD.WIDE.U32 R10, R6, R11, c[0x0][0x1f0] ;  /* 0x00007c00060a7625 */ /* 0x000fc800078e000b */
[C---:B------:R-:W-:Y:S02]  /*0500*/  IMAD R13, R6.reuse, UR5, R9 ;  /* 0x00000005060d7c24 */ /* 0x040fe4000f8e0209 */
[----:B------:R-:W-:Y:S02]  /*0510*/  IMAD R5, R15, c[0x0][0x1a0], RZ ;  /* 0x000068000f057a24 */ /* 0x000fe400078e02ff */
[----:B------:R-:W-:Y:S01]  /*0520*/  IMAD.WIDE.U32 R8, R6, R17, c[0x0][0x180] ;  /* 0x0000600006087625 */ /* 0x000fe200078e0011 */
[----:B------:R-:W-:-:S03]  /*0530*/  IADD3 R13, R11, R13, RZ ;  /* 0x0000000d0b0d7210 */ /* 0x000fc60007ffe0ff */
[----:B------:R-:W-:Y:S02]  /*0540*/  IMAD R5, R6, UR4, R5 ;  /* 0x0000000406057c24 */ /* 0x000fe4000f8e0205 */
[----:B------:R-:W-:Y:S02]  /*0550*/  IMAD.MOV.U32 R12, RZ, RZ, R10 ;  /* 0x000000ffff0c7224 */ /* 0x000fe400078e000a */
[----:B------:R-:W-:Y:S02]  /*0560*/  IMAD.IADD R11, R9, 0x1, R5 ;  /* 0x00000001090b7824 */ /* 0x000fe400078e0205 */
[----:B------:R-:W-:Y:S01]  /*0570*/  IMAD.MOV.U32 R10, RZ, RZ, R8 ;  /* 0x000000ffff0a7224 */ /* 0x000fe200078e0008 */
[----:B------:R-:W2:Y:S04]  /*0580*/  LDG.E R17, [R12.64] ;  /* 0x000000080c117981 */ /* 0x000ea8000c1e1900 */
[----:B------:R-:W3:Y:S01]  /*0590*/  LDG.E R5, [R10.64] ;  /* 0x000000080a057981 */ /* 0x000ee2000c1e1900 */
[----:B------:R-:W-:-:S02]  /*05a0*/  IMAD.MOV.U32 R9, RZ, RZ, c[0x0][0x1d8] ;  /* 0x00007600ff097624 */ /* 0x000fc400078e00ff */
[----:B------:R-:W-:Y:S02]  /*05b0*/  IMAD R15, R15, c[0x0][0x1d8], RZ ;  /* 0x000076000f0f7a24 */ /* 0x000fe400078e02ff */
[----:B------:R-:W-:-:S04]  /*05c0*/  IMAD.WIDE.U32 R8, R6, R9, c[0x0][0x1b8] ;  /* 0x00006e0006087625 */ /* 0x000fc800078e0009 */
[----:B------:R-:W-:-:S04]  /*05d0*/  IMAD R15, R6, UR6, R15 ;  /* 0x00000006060f7c24 */ /* 0x000fc8000f8e020f */
[----:B------:R-:W-:Y:S01]  /*05e0*/  IMAD.IADD R9, R9, 0x1, R15 ;  /* 0x0000000109097824 */ /* 0x000fe200078e020f */
[----:B--2---:R-:W-:-:S04]  /*05f0*/  FSETP.GEU.AND P0, PT, R17, c[0x0][0x230], PT ;  /* 0x00008c0011007a0b */ /* 0x004fc80003f0e000 */
[----:B---3--:R-:W-:-:S13]  /*0600*/  ISETP.NE.OR P0, PT, R5, 0x1, P0 ;  /* 0x000000010500780c */ /* 0x008fda0000705670 */
[----:B------:R-:W-:-:S05]  /*0610*/  @!P0 FADD R15, R17, R4 ;  /* 0x00000004110f8221 */ /* 0x000fca0000000000 */
[----:B------:R0:W-:Y:S04]  /*0620*/  @!P0 STG.E [R12.64], R15 ;  /* 0x0000000f0c008986 */ /* 0x0001e8000c101908 */
[----:B------:R-:W2:Y:S04]  /*0630*/  LDG.E R17, [R8.64] ;  /* 0x0000000808117981 */ /* 0x000ea8000c1e1900 */
[----:B------:R0:W5:Y:S01]  /*0640*/  @!P0 LDG.E R5, [R10.64] ;  /* 0x000000080a058981 */ /* 0x000162000c1e1900 */
[----:B------:R-:W-:Y:S01]  /*0650*/  BSSY B0, `(.L_x_1046) ;  /* 0x000000d000007945 */ /* 0x000fe20003800000 */
[----:B--2---:R-:W-:-:S04]  /*0660*/  IADD3 R0, R17, 0x1800000, RZ ;  /* 0x0180000011007810 */ /* 0x004fc80007ffe0ff */
[----:B------:R-:W-:-:S04]  /*0670*/  LOP3.LUT R0, R0, 0x7f800000, RZ, 0xc0, !PT ;  /* 0x7f80000000007812 */ /* 0x000fc800078ec0ff */
[----:B------:R-:W-:-:S13]  /*0680*/  ISETP.GT.U32.AND P0, PT, R0, 0x1ffffff, PT ;  /* 0x01ffffff0000780c */ /* 0x000fda0003f04070 */
[----:B------:R-:W-:Y:S05]  /*0690*/  @P0 BRA `(.L_x_1047) ;  /* 0x0000004000000947 */ /* 0x000fea0003800000 */
[----:B0-----:R-:W-:Y:S02]  /*06a0*/  MOV R2, R17 ;  /* 0x0000001100027202 */ /* 0x001fe40000000f00 */
[----:B------:R-:W-:Y:S02]  /*06b0*/  MOV R10, 0x6d0 ;  /* 0x000006d0000a7802 */ /* 0x000fe40000000f00 */
[----:B-----5:R-:W-:Y:S05]  /*06c0*/  CALL.REL.NOINC `($__internal_33_$__cuda_sm20_rcp_rn_f32_slowpath) ;  /* 0x0000021000007944 */ /* 0x020fea0003c00000 */
[----:B------:R-:W-:Y:S05]  /*06d0*/  BRA `(.L_x_1048) ;  /* 0x0000004000007947 */ /* 0x000fea0003800000 */
.L_x_1047:
[----:B0-----:R-:W0:Y:S02]  /*06e0*/  MUFU.RCP R0, R17 ;  /* 0x0000001100007308 */ /* 0x001e240000001000 */
[----:B0-----:R-:W-:-:S04]  /*06f0*/  FFMA R2, R17, R0, -1 ;  /* 0xbf80000011027423 */ /* 0x001fc80000000000 */
[----:B------:R-:W-:-:S04]  /*0700*/  FADD.FTZ R11, -R2, -RZ ;  /* 0x800000ff020b7221 */ /* 0x000fc80000010100 */
[----:B------:R-:W-:Y:S02]  /*0710*/  FFMA R0, R0, R11, R0 ;  /* 0x0000000b00007223 */ /* 0x000fe40000000000 */
.L_x_1048:
[----:B------:R-:W-:Y:S05]  /*0720*/  BSYNC B0 ;  /* 0x0000000000007941 */ /* 0x000fea0003800000 */
.L_x_1046:
[----:B------:R-:W-:Y:S01]  /*0730*/  FSETP.GEU.AND P0, PT, R0, 10000, PT ;  /* 0x461c40000000780b */ /* 0x000fe20003f0e000 */
[----:B------:R-:W-:Y:S03]  /*0740*/  BSSY B0, `(.L_x_1049) ;  /* 0x0000013000007945 */ /* 0x000fe60003800000 */
[----:B-----5:R-:W-:-:S13]  /*0750*/  ISETP.NE.OR P0, PT, R5, 0x1, P0 ;  /* 0x000000010500780c */ /* 0x020fda0000705670 */
[----:B------:R-:W-:Y:S05]  /*0760*/  @P0 BRA `(.L_x_1050) ;  /* 0x0000010000000947 */ /* 0x000fea0003800000 */
[----:B0-----:R-:W-:Y:S01]  /*0770*/  FADD R2, R3, R0 ;  /* 0x0000000003027221 */ /* 0x001fe20000000000 */
[----:B------:R-:W-:Y:S04]  /*0780*/  BSSY B1, `(.L_x_1051) ;  /* 0x000000d000017945 */ /* 0x000fe80003800000 */
[----:B------:R-:W-:-:S04]  /*0790*/  IADD3 R0, R2, 0x1800000, RZ ;  /* 0x0180000002007810 */ /* 0x000fc80007ffe0ff */
[----:B------:R-:W-:-:S04]  /*07a0*/  LOP3.LUT R0, R0, 0x7f800000, RZ, 0xc0, !PT ;  /* 0x7f80000000007812 */ /* 0x000fc800078ec0ff */
[----:B------:R-:W-:-:S13]  /*07b0*/  ISETP.GT.U32.AND P0, PT, R0, 0x1ffffff, PT ;  /* 0x01ffffff0000780c */ /* 0x000fda0003f04070 */
[----:B------:R-:W-:Y:S05]  /*07c0*/  @P0 BRA `(.L_x_1052) ;  /* 0x0000004000000947 */ /* 0x000fea0003800000 */
[----:B------:R-:W-:Y:S02]  /*07d0*/  MOV R10, 0x7f0 ;  /* 0x000007f0000a7802 */ /* 0x000fe40000000f00 */
[----:B------:R-:W-:Y:S05]  /*07e0*/  CALL.REL.NOINC `($__internal_33_$__cuda_sm20_rcp_rn_f32_slowpath) ;  /* 0x000000f000007944 */ /* 0x000fea0003c00000 */
[----:B------:R-:W-:Y:S01]  /*07f0*/  IMAD.MOV.U32 R5, RZ, RZ, R0 ;  /* 0x000000ffff057224 */ /* 0x000fe200078e0000 */
[----:B------:R-:W-:Y:S05]  /*0800*/  BRA `(.L_x_1053) ;  /* 0x0000004000007947 */ /* 0x000fea0003800000 */
.L_x_1052:
[----:B------:R-:W0:Y:S02]  /*0810*/  MUFU.RCP R5, R2 ;  /* 0x0000000200057308 */ /* 0x000e240000001000 */
[----:B0-----:R-:W-:-:S04]  /*0820*/  FFMA R0, R2, R5, -1 ;  /* 0xbf80000002007423 */ /* 0x001fc80000000005 */
[----:B------:R-:W-:-:S04]  /*0830*/  FADD.FTZ R0, -R0, -RZ ;  /* 0x800000ff00007221 */ /* 0x000fc80000010100 */
[----:B------:R-:W-:Y:S02]  /*0840*/  FFMA R5, R5, R0, R5 ;  /* 0x0000000005057223 */ /* 0x000fe40000000005 */
.L_x_1053:
[----:B------:R-:W-:Y:S05]  /*0850*/  BSYNC B1 ;  /* 0x0000000000017941 */ /* 0x000fea0003800000 */
.L_x_1051:
[----:B------:R1:W-:Y:S02]  /*0860*/  STG.E [R8.64], R5 ;  /* 0x0000000508007986 */ /* 0x0003e4000c101908 */
.L_x_1050:
[----:B------:R-:W-:Y:S05]  /*0870*/  BSYNC B0 ;  /* 0x0000000000007941 */ /* 0x000fea0003800000 */
.L_x_1049:
[----:B-1----:R-:W-:-:S04]  /*0880*/  IMAD.MOV.U32 R5, RZ, RZ, c[0x0][0x0] ;  /* 0x00000000ff057624 */ /* 0x002fc800078e00ff */
[----:B------:R-:W-:-:S05]  /*0890*/  IMAD.WIDE.U32 R6, R5, c[0x0][0xc], R6 ;  /* 0x0000030005067a25 */ /* 0x000fca00078e0006 */
[----:B------:R-:W-:-:S04]  /*08a0*/  ISETP.GE.U32.AND P0, PT, R6, c[0x0][0x178], PT ;  /* 0x00005e0006007a0c */ /* 0x000fc80003f06070 */
[----:B------:R-:W-:-:S13]  /*08b0*/  ISETP.GE.U32.AND.EX P0, PT, R7, c[0x0][0x17c], PT, P0 ;  /* 0x00005f0007007a0c */ /* 0x000fda0003f06100 */
[----:B0-----:R-:W-:Y:S05]  /*08c0*/  @!P0 BRA `(.L_x_1045) ;  /* 0xfffffbe000008947 */ /* 0x001fea000383ffff */
[----:B------:R-:W-:Y:S05]  /*08d0*/  EXIT ;  /* 0x000000000000794d */ /* 0x000fea0003800000 */
        .weak           $__internal_33_$__cuda_sm20_rcp_rn_f32_slowpath
        .type           $__internal_33_$__cuda_sm20_rcp_rn_f32_slowpath,@function
        .size           $__internal_33_$__cuda_sm20_rcp_rn_f32_slowpath,($__internal_34_$__cuda_sm3x_div_rn_noftz_f32_slowpath - $__internal_33_$__cuda_sm20_rcp_rn_f32_slowpath)
$__internal_33_$__cuda_sm20_rcp_rn_f32_slowpath:
[----:B------:R-:W-:Y:S01]  /*08e0*/  IMAD.SHL.U32 R0, R2, 0x2, RZ ;  /* 0x0000000202007824 */ /* 0x000fe200078e00ff */
[----:B------:R-:W-:Y:S04]  /*08f0*/  BSSY B2, `(.L_x_1054) ;  /* 0x0000030000027945 */ /* 0x000fe80003800000 */
[----:B------:R-:W-:-:S04]  /*0900*/  SHF.R.U32.HI R15, RZ, 0x18, R0 ;  /* 0x00000018ff0f7819 */ /* 0x000fc80000011600 */
[----:B------:R-:W-:-:S13]  /*0910*/  ISETP.NE.U32.AND P0, PT, R15, RZ, PT ;  /* 0x000000ff0f00720c */ /* 0x000fda0003f05070 */
[----:B------:R-:W-:Y:S05]  /*0920*/  @P0 BRA `(.L_x_1055) ;  /* 0x000000a000000947 */ /* 0x000fea0003800000 */
[----:B------:R-:W-:-:S05]  /*0930*/  IMAD.SHL.U32 R0, R2, 0x2, RZ ;  /* 0x0000000202007824 */ /* 0x000fca00078e00ff */
        /* <DEDUP_REMOVED lines=9> */
.L_x_1055:
        /* <DEDUP_REMOVED lines=29> */
[----:B------:R-:W-:-:S05]  /*0ba0*/  @!P0 IADD3 R11, R11, 0x1, RZ ;  /* 0x000000010b0b8810 */ /* 0x000fca0007ffe0ff */
[----:B------:R-:W-:-:S05]  /*0bb0*/  @!P1 IMAD.SHL.U32 R11, R11, 0x2, RZ ;  /* 0x000000020b0b9824 */ /* 0x000fca00078e00ff */
[----:B------:R-:W-:Y:S01]  /*0bc0*/  LOP3.LUT R11, R11, 0x80000000, R2, 0xf8, !PT ;  /* 0x800000000b0b7812 */ /* 0x000fe200078ef802 */
[----:B------:R-:W-:Y:S05]  /*0bd0*/  BRA `(.L_x_1056) ;  /* 0x0000001000007947 */ /* 0x000fea0003800000 */
.L_x_1057:
[----:B------:R0:W1:Y:S02]  /*0be0*/  MUFU.RCP R11, R2 ;  /* 0x00000002000b7308 */ /* 0x0000640000001000 */
.L_x_1056:
[----:B------:R-:W-:Y:S05]  /*0bf0*/  BSYNC B2 ;  /* 0x0000000000027941 */ /* 0x000fea0003800000 */
.L_x_1054:
[----:B-1----:R-:W-:Y:S02]  /*0c00*/  IMAD.MOV.U32 R0, RZ, RZ, R11 ;  /* 0x000000ffff007224 */ /* 0x002fe400078e000b */
[----:B------:R-:W-:-:S04]  /*0c10*/  IMAD.MOV.U32 R11, RZ, RZ, 0x0 ;  /* 0x00000000ff0b7424 */ /* 0x000fc800078e00ff */
[----:B------:R-:W-:Y:S05]  /*0c20*/  RET.REL.NODEC R10 `(swellParticlesStage2_cuda_kernel_forward) ;  /* 0xfffff3d00a007950 */ /* 0x000fea0003c3ffff */
        .weak           $__internal_34_$__cuda_sm3x_div_rn_noftz_f32_slowpath
        .type           $__internal_34_$__cuda_sm3x_div_rn_noftz_f32_slowpath,@function
        .size           $__internal_34_$__cuda_sm3x_div_rn_noftz_f32_slowpath,(.L_x_1275 - $__internal_34_$__cuda_sm3x_div_rn_noftz_f32_slowpath)
$__internal_34_$__cuda_sm3x_div_rn_noftz_f32_slowpath:
[----:B------:R-:W-:Y:S02]  /*0c30*/  SHF.R.U32.HI R8, RZ, 0x17, R3 ;  /* 0x00000017ff087819 */ /* 0x000fe40000011603 */
        /* <DEDUP_REMOVED lines=32> */
.L_x_1058:
[----:B------:R-:W-:-:S05]  /*0e40*/  LEA R8, R12, 0xc0800000, 0x17 ;  /* 0xc08000000c087811 */ /* 0x000fca00078eb8ff */
[----:B------:R-:W-:Y:S01]  /*0e50*/  IMAD.IADD R8, R3, 0x1, -R8 ;  /* 0x0000000103087824 */ /* 0x000fe200078e0a08 */
[----:B------:R-:W-:-:S03]  /*0e60*/  IADD3 R3, R10, -0x7f, RZ ;  /* 0xffffff810a037810 */ /* 0x000fc60007ffe0ff */
[----:B------:R0:W1:Y:S01]  /*0e70*/  MUFU.RCP R9, R8 ;  /* 0x0000000800097308 */ /* 0x0000620000001000 */
[----:B------:R-:W-:Y:S01]  /*0e80*/  FADD.FTZ R11, -R8, -RZ ;  /* 0x800000ff080b7221 */ /* 0x000fe20000010100 */
[C---:B------:R-:W-:Y:S01]  /*0e90*/  IMAD R0, R3.reuse, -0x800000, R0 ;  /* 0xff80000003007824 */ /* 0x040fe200078e0200 */
        /* <DEDUP_REMOVED lines=24> */
[-CC-:B------:R-:W-:Y:S01]  /*1020*/  FFMA.RM R3, R14, R10.reuse, R13.reuse ;  /* 0x0000000a0e037223 */ /* 0x180fe2000000400d */
[C---:B------:R-:W-:Y:S02]  /*1030*/  ISETP.NE.AND P2, PT, R11.reuse, RZ, PT ;  /* 0x000000ff0b00720c */ /* 0x040fe40003f45270 */
        /* <DEDUP_REMOVED lines=18> */
.L_x_1064:
[----:B------:R-:W-:-:S04]  /*1160*/  LOP3.LUT R9, R9, 0x80000000, RZ, 0xc0, !PT ;  /* 0x8000000009097812 */ /* 0x000fc800078ec0ff */
[----:B------:R-:W-:Y:S01]  /*1170*/  LOP3.LUT R9, R9, 0x7f800000, RZ, 0xfc, !PT ;  /* 0x7f80000009097812 */ /* 0x000fe200078efcff */
[----:B------:R-:W-:Y:S05]  /*1180*/  BRA `(.L_x_1065) ;  /* 0x000000a000007947 */ /* 0x000fea0003800000 */
.L_x_1063:
[----:B------:R-:W-:Y:S01]  /*1190*/  IMAD R9, R8, 0x800000, R9 ;  /* 0x0080000008097824 */ /* 0x000fe200078e0209 */
[----:B------:R-:W-:Y:S05]  /*11a0*/  BRA `(.L_x_1065) ;  /* 0x0000008000007947 */ /* 0x000fea0003800000 */
.L_x_1062:
[----:B------:R-:W-:-:S04]  /*11b0*/  LOP3.LUT R0, R3, 0x80000000, R0, 0x48, !PT ;  /* 0x8000000003007812 */ /* 0x000fc800078e4800 */
[----:B------:R-:W-:Y:S01]  /*11c0*/  LOP3.LUT R9, R0, 0x7f800000, RZ, 0xfc, !PT ;  /* 0x7f80000000097812 */ /* 0x000fe200078efcff */
[----:B------:R-:W-:Y:S05]  /*11d0*/  BRA `(.L_x_1065) ;  /* 0x0000005000007947 */ /* 0x000fea0003800000 */
.L_x_1061:
[----:B------:R-:W-:Y:S01]  /*11e0*/  LOP3.LUT R9, R3, 0x80000000, R0, 0x48, !PT ;  /* 0x8000000003097812 */ /* 0x000fe200078e4800 */
[----:B------:R-:W-:Y:S05]  /*11f0*/  BRA `(.L_x_1065) ;  /* 0x0000003000007947 */ /* 0x000fea0003800000 */
.L_x_1060:
[----:B------:R-:W0:Y:S01]  /*1200*/  MUFU.RSQ R9, -QNAN ;  /* 0xffc0000000097908 */ /* 0x000e220000001400 */
[----:B------:R-:W-:Y:S05]  /*1210*/  BRA `(.L_x_1065) ;  /* 0x0000001000007947 */ /* 0x000fea0003800000 */
.L_x_1059:
[----:B------:R-:W-:Y:S01]  /*1220*/  FADD.FTZ R9, R0, R3 ;  /* 0x0000000300097221 */ /* 0x000fe20000010000 */
.L_x_1065:
[----:B------:R-:W-:-:S04]  /*1230*/  IMAD.MOV.U32 R3, RZ, RZ, 0x0 ;  /* 0x00000000ff037424 */ /* 0x000fc800078e00ff */
[----:B------:R-:W-:Y:S05]  /*1240*/  RET.REL.NODEC R2 `(swellParticlesStage2_cuda_kernel_forward) ;  /* 0xffffedb002007950 */ /* 0x000fea0003c3ffff */
.L_x_1066:
        /* <DEDUP_REMOVED lines=11> */
.L_x_1275:


//--------------------- .text.swellParticles_cuda_kernel_backward --------------------------
	.section	.text.swellParticles_cuda_kernel_backward,"ax",@progbits
	.sectioninfo	@"SHI_REGISTERS=43"
	.align	128
        .global         swellParticles_cuda_kernel_backward
        .type           swellParticles_cuda_kernel_backward,@function
        .size           swellParticles_cuda_kernel_backward,(.L_x_1277 - swellParticles_cuda_kernel_backward)
        .other          swellParticles_cuda_kernel_backward,@"STO_CUDA_ENTRY STV_DEFAULT"
swellParticles_cuda_kernel_backward:
.text.swellParticles_cuda_kernel_backward:
        /* <DEDUP_REMOVED lines=8> */
[----:B------:R-:W-:Y:S01]  /*0080*/  IMAD.MOV.U32 R31, RZ, RZ, c[0x0][0x274] ;  /* 0x00009d00ff1f7624 */ /* 0x000fe200078e00ff */
[----:B------:R-:W-:Y:S01]  /*0090*/  ULDC UR5, c[0x0][0x1d8] ;  /* 0x0000760000057ab9 */ /* 0x000fe20000000800 */
[----:B------:R-:W-:Y:S01]  /*00a0*/  IMAD.MOV.U32 R38, RZ, RZ, R32 ;  /* 0x000000ffff267224 */ /* 0x000fe200078e0020 */
[----:B------:R-:W-:Y:S01]  /*00b0*/  ULDC UR6, c[0x0][0x0] ;  /* 0x0000000000067ab9 */ /* 0x000fe20000000800 */
[----:B------:R-:W-:Y:S01]  /*00c0*/  FADD R31, -R31, 1 ;  /* 0x3f8000001f1f7421 */ /* 0x000fe20000000100 */
[----:B------:R-:W-:Y:S02]  /*00d0*/  ULDC UR7, c[0x0][0xc] ;  /* 0x0000030000077ab9 */ /* 0x000fe40000000800 */
[----:B------:R-:W-:Y:S02]  /*00e0*/  ULDC UR8, c[0x0][0x2d0] ;  /* 0x0000b40000087ab9 */ /* 0x000fe40000000800 */
[----:B------:R-:W-:Y:S02]  /*00f0*/  ULDC UR9, c[0x0][0x210] ;  /* 0x0000840000097ab9 */ /* 0x000fe40000000800 */
[----:B------:R-:W-:-:S02]  /*0100*/  ULDC UR10, c[0x0][0x248] ;  /* 0x00009200000a7ab9 */ /* 0x000fc40000000800 */
[----:B------:R-:W-:Y:S02]  /*0110*/  ULDC UR11, c[0x0][0x340] ;  /* 0x0000d000000b7ab9 */ /* 0x000fe40000000800 */
[----:B------:R-:W-:Y:S02]  /*0120*/  ULDC UR12, c[0x0][0x308] ;  /* 0x0000c200000c7ab9 */ /* 0x000fe40000000800 */
[----:B------:R-:W-:Y:S02]  /*0130*/  USHF.R.S32.HI UR5, URZ, 0x1f, UR5 ;  /* 0x0000001f3f057899 */ /* 0x000fe40008011405 */
[----:B------:R-:W-:Y:S02]  /*0140*/  UIMAD.WIDE.U32 UR6, UR6, UR7, URZ ;  /* 0x00000007060672a5 */ /* 0x000fe4000f8e003f */
[----:B------:R-:W-:Y:S02]  /*0150*/  USHF.R.S32.HI UR8, URZ, 0x1f, UR8 ;  /* 0x0000001f3f087899 */ /* 0x000fe40008011408 */
[----:B------:R-:W-:-:S02]  /*0160*/  USHF.R.S32.HI UR9, URZ, 0x1f, UR9 ;  /* 0x0000001f3f097899 */ /* 0x000fc40008011409 */
[----:B------:R-:W-:Y:S02]  /*0170*/  USHF.R.S32.HI UR10, URZ, 0x1f, UR10 ;  /* 0x0000001f3f0a7899 */ /* 0x000fe4000801140a */
[----:B------:R-:W-:Y:S02]  /*0180*/  USHF.R.S32.HI UR11, URZ, 0x1f, UR11 ;  /* 0x0000001f3f0b7899 */ /* 0x000fe4000801140b */
[----:B------:R-:W-:Y:S02]  /*0190*/  USHF.R.S32.HI UR12, URZ, 0x1f, UR12 ;  /* 0x0000001f3f0c7899 */ /* 0x000fe4000801140c */
[----:B------:R-:W-:Y:S02]  /*01a0*/  ULDC.64 UR14, c[0x0][0x118] ;  /* 0x00004600000e7ab9 */ /* 0x000fe40000000a00 */
.L_x_1140:
[----:B0-----:R-:W-:Y:S01]  /*01b0*/  SHF.R.S32.HI R6, RZ, 0x1f, R38 ;  /* 0x0000001fff067819 */ /* 0x001fe20000011426 */
[----:B------:R-:W-:Y:S02]  /*01c0*/  IMAD.MOV.U32 R25, RZ, RZ, c[0x0][0x1a0] ;  /* 0x00006800ff197624 */ /* 0x000fe400078e00ff */
[----:B------:R-:W-:Y:S02]  /*01d0*/  IMAD.MOV.U32 R23, RZ, RZ, c[0x0][0x1d8] ;  /* 0x00007600ff177624 */ /* 0x000fe400078e00ff */
[C---:B------:R-:W-:Y:S01]  /*01e0*/  IMAD R9, R6.reuse, c[0x0][0x1d8], RZ ;  /* 0x0000760006097a24 */ /* 0x040fe200078e02ff */
[----:B------:R-:W-:Y:S01]  /*01f0*/  SHF.R.S32.HI R25, RZ, 0x1f, R25 ;  /* 0x0000001fff197819 */ /* 0x000fe20000011419 */
[----:B------:R-:W-:-:S02]  /*0200*/  IMAD R10, R6, c[0x0][0x1a0], RZ ;  /* 0x00006800060a7a24 */ /* 0x000fc400078e02ff */
[----:B------:R-:W-:Y:S02]  /*0210*/  IMAD.MOV.U32 R27, RZ, RZ, c[0x0][0x1a0] ;  /* 0x00006800ff1b7624 */ /* 0x000fe400078e00ff */
[----:B------:R-:W-:-:S04]  /*0220*/  IMAD.WIDE.U32 R6, R38, R23, c[0x0][0x1b8] ;  /* 0x00006e0026067625 */ /* 0x000fc800078e0017 */
[C---:B------:R-:W-:Y:S02]  /*0230*/  IMAD R37, R38.reuse, UR5, R9 ;  /* 0x0000000526257c24 */ /* 0x040fe4000f8e0209 */
[----:B------:R-:W-:-:S04]  /*0240*/  IMAD.WIDE.U32 R8, R38, R27, c[0x0][0x180] ;  /* 0x0000600026087625 */ /* 0x000fc800078e001b */
[----:B------:R-:W-:Y:S02]  /*0250*/  IMAD R35, R25, R38, R10 ;  /* 0x0000002619237224 */ /* 0x000fe400078e020a */
[----:B------:R-:W-:Y:S02]  /*0260*/  IMAD.IADD R7, R7, 0x1, R37 ;  /* 0x0000000107077824 */ /* 0x000fe400078e0225 */
[----:B------:R-:W-:-:S03]  /*0270*/  IMAD.IADD R9, R9, 0x1, R35 ;  /* 0x0000000109097824 */ /* 0x000fc600078e0223 */
[----:B------:R-:W2:Y:S04]  /*0280*/  LDG.E R10, [R6.64+0x4] ;  /* 0x0000040e060a7981 */ /* 0x000ea8000c1e1900 */
[----:B------:R-:W3:Y:S01]  /*0290*/  LDG.E R8, [R8.64] ;  /* 0x0000000e08087981 */ /* 0x000ee2000c1e1900 */
[----:B------:R-:W-:Y:S01]  /*02a0*/  YIELD ;  /* 0x0000000000007946 */ /* 0x000fe20003800000 */
[----:B------:R-:W-:Y:S01]  /*02b0*/  BSSY B0, `(.L_x_1067) ;  /* 0x00002f1000007945 */ /* 0x000fe20003800000 */
[----:B------:R-:W-:Y:S02]  /*02c0*/  IMAD.MOV.U32 R36, RZ, RZ, RZ ;  /* 0x000000ffff247224 */ /* 0x000fe400078e00ff */
[----:B------:R-:W-:Y:S02]  /*02d0*/  IMAD.MOV.U32 R34, RZ, RZ, RZ ;  /* 0x000000ffff227224 */ /* 0x000fe400078e00ff */
[----:B------:R-:W-:Y:S01]  /*02e0*/  IMAD.MOV.U32 R32, RZ, RZ, RZ ;  /* 0x000000ffff207224 */ /* 0x000fe200078e00ff */
[----:B--2---:R-:W-:-:S04]  /*02f0*/  FSETP.GT.AND P0, PT, R10, c[0x0][0x270], PT ;  /* 0x00009c000a007a0b */ /* 0x004fc80003f04000 */
[----:B---3--:R-:W-:-:S13]  /*0300*/  ISETP.EQ.AND P0, PT, R8, 0x1, P0 ;  /* 0x000000010800780c */ /* 0x008fda0000702270 */
[----:B------:R-:W-:Y:S05]  /*0310*/  @!P0 BRA `(.L_x_1068) ;  /* 0x00002ea000008947 */ /* 0x000fea0003800000 */
[----:B------:R-:W-:Y:S02]  /*0320*/  IADD3 R30, R38, 0x1, RZ ;  /* 0x00000001261e7810 */ /* 0x000fe40007ffe0ff */
[----:B------:R-:W-:Y:S02]  /*0330*/  PRMT R29, RZ, 0x7610, R29 ;  /* 0x00007610ff1d7816 */ /* 0x000fe4000000001d */
[----:B------:R-:W-:-:S13]  /*0340*/  ISETP.GE.AND P1, PT, R30, c[0x0][0x190], PT ;  /* 0x000064001e007a0c */ /* 0x000fda0003f26270 */
[----:B------:R-:W-:Y:S05]  /*0350*/  @P1 BRA `(.L_x_1068) ;  /* 0x00002e6000001947 */ /* 0x000fea0003800000 */
[----:B------:R-:W-:Y:S01]  /*0360*/  SHF.R.S32.HI R24, RZ, 0x1f, R30 ;  /* 0x0000001fff187819 */ /* 0x000fe2000001141e */
[----:B------:R-:W-:-:S04]  /*0370*/  IMAD.WIDE.U32 R8, R30, R27, c[0x0][0x180] ;  /* 0x000060001e087625 */ /* 0x000fc800078e001b */
[----:B------:R-:W-:-:S04]  /*0380*/  IMAD R22, R24, c[0x0][0x1a0], RZ ;  /* 0x0000680018167a24 */ /* 0x000fc800078e02ff */
[----:B------:R-:W-:-:S04]  /*0390*/  IMAD R25, R30, R25, R22 ;  /* 0x000000191e197224 */ /* 0x000fc800078e0216 */
[----:B------:R-:W-:-:S05]  /*03a0*/  IMAD.IADD R9, R9, 0x1, R25 ;  /* 0x0000000109097824 */ /* 0x000fca00078e0219 */
[----:B------:R-:W2:Y:S01]  /*03b0*/  LDG.E R8, [R8.64] ;  /* 0x0000000e08087981 */ /* 0x000ea2000c1e1900 */
[----:B------:R-:W-:Y:S01]  /*03c0*/  IMAD.MOV.U32 R29, RZ, RZ, 0x1 ;  /* 0x00000001ff1d7424 */ /* 0x000fe200078e00ff */
[----:B------:R-:W-:Y:S02]  /*03d0*/  PRMT R28, RZ, 0x7610, R28 ;  /* 0x00007610ff1c7816 */ /* 0x000fe4000000001c */
[C---:B--2---:R-:W-:Y:S02]  /*03e0*/  ISETP.NE.AND P1, PT, R8.reuse, RZ, PT ;  /* 0x000000ff0800720c */ /* 0x044fe40003f25270 */
[----:B------:R-:W-:-:S11]  /*03f0*/  ISETP.NE.AND P2, PT, R8, RZ, PT ;  /* 0x000000ff0800720c */ /* 0x000fd60003f45270 */
[----:B------:R-:W-:Y:S05]  /*0400*/  @P1 BRA `(.L_x_1068) ;  /* 0x00002db000001947 */ /* 0x000fea0003800000 */
[----:B------:R-:W-:Y:S01]  /*0410*/  IMAD R21, R24, c[0x0][0x1d8], RZ ;  /* 0x0000760018157a24 */ /* 0x000fe200078e02ff */
[----:B------:R-:W2:Y:S01]  /*0420*/  LDG.E R36, [R6.64] ;  /* 0x0000000e06247981 */ /* 0x000ea2000c1e1900 */
[----:B------:R-:W-:-:S03]  /*0430*/  IMAD.WIDE.U32 R8, R30, R23, c[0x0][0x1b8] ;  /* 0x00006e001e087625 */ /* 0x000fc600078e0017 */
[----:B------:R-:W3:Y:S01]  /*0440*/  LDG.E R32, [R6.64+0x8] ;  /* 0x0000080e06207981 */ /* 0x000ee2000c1e1900 */
[----:B------:R-:W-:-:S04]  /*0450*/  IMAD R21, R30, UR5, R21 ;  /* 0x000000051e157c24 */ /* 0x000fc8000f8e0215 */
[----:B------:R-:W-:-:S05]  /*0460*/  IMAD.IADD R9, R9, 0x1, R21 ;  /* 0x0000000109097824 */ /* 0x000fca00078e0215 */
[----:B------:R-:W4:Y:S04]  /*0470*/  LDG.E R23, [R8.64+0x4] ;  /* 0x0000040e08177981 */ /* 0x000f28000c1e1900 */
[----:B------:R-:W2:Y:S04]  /*0480*/  LDG.E R21, [R8.64] ;  /* 0x0000000e08157981 */ /* 0x000ea8000c1e1900 */
[----:B------:R-:W3:Y:S01]  /*0490*/  LDG.E R25, [R8.64+0x8] ;  /* 0x0000080e08197981 */ /* 0x000ee2000c1e1900 */
[----:B------:R-:W-:Y:S01]  /*04a0*/  BSSY B1, `(.L_x_1069) ;  /* 0x0000012000017945 */ /* 0x000fe20003800000 */
[----:B----4-:R-:W-:Y:S01]  /*04b0*/  FADD R34, -R10, R23 ;  /* 0x000000170a227221 */ /* 0x010fe20000000100 */
[----:B--2---:R-:W-:-:S03]  /*04c0*/  FADD R36, -R36, R21 ;  /* 0x0000001524247221 */ /* 0x004fc60000000100 */
[----:B------:R-:W-:Y:S01]  /*04d0*/  FMUL R21, R34, R34 ;  /* 0x0000002222157220 */ /* 0x000fe20000400000 */
[----:B---3--:R-:W-:-:S03]  /*04e0*/  FADD R32, -R32, R25 ;  /* 0x0000001920207221 */ /* 0x008fc60000000100 */
[----:B------:R-:W-:-:S04]  /*04f0*/  FFMA R21, R36, R36, R21 ;  /* 0x0000002424157223 */ /* 0x000fc80000000015 */
[----:B------:R-:W-:-:S05]  /*0500*/  FFMA R20, R32, R32, R21 ;  /* 0x0000002020147223 */ /* 0x000fca0000000015 */
[----:B------:R-:W-:Y:S01]  /*0510*/  IADD3 R10, R20, -0xd000000, RZ ;  /* 0xf3000000140a7810 */ /* 0x000fe20007ffe0ff */
[----:B------:R0:W1:Y:S03]  /*0520*/  MUFU.RSQ R25, R20 ;  /* 0x0000001400197308 */ /* 0x0000660000001400 */
[----:B------:R-:W-:-:S13]  /*0530*/  ISETP.GT.U32.AND P1, PT, R10, 0x727fffff, PT ;  /* 0x727fffff0a00780c */ /* 0x000fda0003f24070 */
[----:B------:R-:W-:Y:S05]  /*0540*/  @!P1 BRA `(.L_x_1070) ;  /* 0x0000003000009947 */ /* 0x000fea0003800000 */
[----:B01----:R-:W-:Y:S02]  /*0550*/  MOV R22, 0x570 ;  /* 0x0000057000167802 */ /* 0x003fe40000000f00 */
[----:B------:R-:W-:Y:S05]  /*0560*/  CALL.REL.NOINC `($__internal_35_$__cuda_sm20_sqrt_rn_f32_slowpath) ;  /* 0x0000457000007944 */ /* 0x000fea0003c00000 */
[----:B------:R-:W-:Y:S05]  /*0570*/  BRA `(.L_x_1071) ;  /* 0x0000004000007947 */ /* 0x000fea0003800000 */
.L_x_1070:
[----:B01----:R-:W-:Y:S01]  /*0580*/  FMUL.FTZ R21, R20, R25 ;  /* 0x0000001914157220 */ /* 0x003fe20000410000 */
[----:B------:R-:W-:-:S03]  /*0590*/  FMUL.FTZ R7, R25, 0.5 ;  /* 0x3f00000019077820 */ /* 0x000fc60000410000 */
[----:B------:R-:W-:-:S04]  /*05a0*/  FFMA R6, -R21, R21, R20 ;  /* 0x0000001515067223 */ /* 0x000fc80000000114 */
[----:B------:R-:W-:Y:S02]  /*05b0*/  FFMA R21, R6, R7, R21 ;  /* 0x0000000706157223 */ /* 0x000fe40000000015 */
.L_x_1071:
[----:B------:R-:W-:Y:S05]  /*05c0*/  BSYNC B1 ;  /* 0x0000000000017941 */ /* 0x000fea0003800000 */
.L_x_1069:
[----:B------:R-:W-:Y:S01]  /*05d0*/  IMAD.MOV.U32 R7, RZ, RZ, 0x2c9277b5 ;  /* 0x2c9277b5ff077424 */ /* 0x000fe200078e00ff */
[----:B------:R-:W-:Y:S01]  /*05e0*/  FSETP.GE.AND P1, PT, R21, c[0x0][0x268], PT ;  /* 0x00009a0015007a0b */ /* 0x000fe20003f26000 */
[----:B------:R-:W-:Y:S01]  /*05f0*/  IMAD.MOV.U32 R29, RZ, RZ, 0x1 ;  /* 0x00000001ff1d7424 */ /* 0x000fe200078e00ff */
[----:B------:R-:W-:Y:S01]  /*0600*/  PRMT R20, RZ, 0x7610, R20 ;  /* 0x00007610ff147816 */ /* 0x000fe20000000014 */
[----:B------:R-:W-:Y:S01]  /*0610*/  IMAD R6, R38, R7, -0x53a9b4fb ;  /* 0xac564b0526067424 */ /* 0x000fe200078e0207 */
[----:B------:R-:W-:Y:S01]  /*0620*/  FSETP.GT.AND P1, PT, R23, c[0x0][0x270], P1 ;  /* 0x00009c0017007a0b */ /* 0x000fe20000f24000 */
[----:B------:R-:W-:-:S03]  /*0630*/  IMAD.MOV.U32 R28, RZ, RZ, 0x1 ;  /* 0x00000001ff1c7424 */ /* 0x000fc600078e00ff */
[----:B------:R-:W-:-:S04]  /*0640*/  LEA.HI R9, R6, 0x4, RZ, 0x4 ;  /* 0x0000000406097811 */ /* 0x000fc800078f20ff */
[----:B------:R-:W-:-:S04]  /*0650*/  SHF.R.U32.HI R9, RZ, R9, R6 ;  /* 0x00000009ff097219 */ /* 0x000fc80000011606 */
[----:B------:R-:W-:-:S05]  /*0660*/  LOP3.LUT R9, R9, R6, RZ, 0x3c, !PT ;  /* 0x0000000609097212 */ /* 0x000fca00078e3cff */
[----:B------:R-:W-:-:S05]  /*0670*/  IMAD R9, R9, 0x108ef2d9, RZ ;  /* 0x108ef2d909097824 */ /* 0x000fca00078e02ff */
[----:B------:R-:W-:-:S04]  /*0680*/  SHF.R.U32.HI R6, RZ, 0x16, R9 ;  /* 0x00000016ff067819 */ /* 0x000fc80000011609 */
[----:B------:R-:W-:-:S04]  /*0690*/  LOP3.LUT R6, R6, R9, RZ, 0x3c, !PT ;  /* 0x0000000906067212 */ /* 0x000fc800078e3cff */
[----:B------:R-:W-:-:S04]  /*06a0*/  SHF.R.U32.HI R8, RZ, 0x8, R6 ;  /* 0x00000008ff087819 */ /* 0x000fc80000011606 */
[----:B------:R-:W-:-:S05]  /*06b0*/  I2FP.F32.U32 R8, R8 ;  /* 0x0000000800087245 */ /* 0x000fca0000201000 */
[----:B------:R-:W-:-:S05]  /*06c0*/  FMUL R8, R8, 5.9604644775390625e-08 ;  /* 0x3380000008087820 */ /* 0x000fca0000400000 */
[----:B------:R-:W-:-:S13]  /*06d0*/  FSETP.LT.AND P1, PT, R8, c[0x0][0x260], P1 ;  /* 0x0000980008007a0b */ /* 0x000fda0000f21000 */
[----:B------:R-:W-:Y:S05]  /*06e0*/  @!P1 BRA `(.L_x_1068) ;  /* 0x00002ad000009947 */ /* 0x000fea0003800000 */
[----:B------:R-:W-:Y:S01]  /*06f0*/  IMAD R0, R6, 0x2c9277b5, RZ ;  /* 0x2c9277b506007824 */ /* 0x000fe200078e02ff */
[----:B------:R-:W-:Y:S04]  /*0700*/  BSSY B1, `(.L_x_1072) ;  /* 0x000008b000017945 */ /* 0x000fe80003800000 */
[C---:B------:R-:W-:Y:S02]  /*0710*/  IADD3 R2, R0.reuse, 0x57b3a6f, RZ ;  /* 0x057b3a6f00027810 */ /* 0x040fe40007ffe0ff */
[----:B------:R-:W-:Y:S02]  /*0720*/  IADD3 R0, R0, 0x320db224, RZ ;  /* 0x320db22400007810 */ /* 0x000fe40007ffe0ff */
[----:B------:R-:W-:-:S04]  /*0730*/  LEA.HI R3, R2, 0x4, RZ, 0x4 ;  /* 0x0000000402037811 */ /* 0x000fc800078f20ff */
[----:B------:R-:W-:-:S04]  /*0740*/  SHF.R.U32.HI R3, RZ, R3, R2 ;  /* 0x00000003ff037219 */ /* 0x000fc80000011602 */
[----:B------:R-:W-:-:S05]  /*0750*/  LOP3.LUT R3, R3, R2, RZ, 0x3c, !PT ;  /* 0x0000000203037212 */ /* 0x000fca00078e3cff */
[----:B------:R-:W-:-:S05]  /*0760*/  IMAD R3, R3, 0x108ef2d9, RZ ;  /* 0x108ef2d903037824 */ /* 0x000fca00078e02ff */
[----:B------:R-:W-:-:S04]  /*0770*/  SHF.R.U32.HI R2, RZ, 0x16, R3 ;  /* 0x00000016ff027819 */ /* 0x000fc80000011603 */
[----:B------:R-:W-:Y:S02]  /*0780*/  LOP3.LUT R2, R2, R3, RZ, 0x3c, !PT ;  /* 0x0000000302027212 */ /* 0x000fe400078e3cff */
[----:B------:R-:W-:Y:S02]  /*0790*/  LEA.HI R3, R0, 0x4, RZ, 0x4 ;  /* 0x0000000400037811 */ /* 0x000fe400078f20ff */
[----:B------:R-:W-:Y:S02]  /*07a0*/  SHF.R.U32.HI R2, RZ, 0x8, R2 ;  /* 0x00000008ff027819 */ /* 0x000fe40000011602 */
[----:B------:R-:W-:Y:S02]  /*07b0*/  SHF.R.U32.HI R3, RZ, R3, R0 ;  /* 0x00000003ff037219 */ /* 0x000fe40000011600 */
[----:B------:R-:W-:Y:S02]  /*07c0*/  I2FP.F32.U32 R2, R2 ;  /* 0x0000000200027245 */ /* 0x000fe40000201000 */
[----:B------:R-:W-:-:S03]  /*07d0*/  LOP3.LUT R3, R3, R0, RZ, 0x3c, !PT ;  /* 0x0000000003037212 */ /* 0x000fc600078e3cff */
[----:B------:R-:W-:Y:S02]  /*07e0*/  FMUL R2, R2, 5.9604644775390625e-08 ;  /* 0x3380000002027820 */ /* 0x000fe40000400000 */
[----:B------:R-:W-:Y:S02]  /*07f0*/  IMAD R3, R3, 0x108ef2d9, RZ ;  /* 0x108ef2d903037824 */ /* 0x000fe400078e02ff */
[----:B------:R-:W-:-:S03]  /*0800*/  FMUL R19, R2, 3.1400001049041748047 ;  /* 0x4048f5c302137820 */ /* 0x000fc60000400000 */
[----:B------:R-:W-:Y:S01]  /*0810*/  SHF.R.U32.HI R0, RZ, 0x16, R3 ;  /* 0x00000016ff007819 */ /* 0x000fe20000011603 */
[C---:B------:R-:W-:Y:S01]  /*0820*/  FMUL R2, R19.reuse, 0.63661974668502807617 ;  /* 0x3f22f98313027820 */ /* 0x040fe20000400000 */
[----:B------:R-:W-:Y:S02]  /*0830*/  FSETP.GE.AND P1, PT, |R19|, 105615, PT ;  /* 0x47ce47801300780b */ /* 0x000fe40003f26200 */
[----:B------:R-:W-:-:S03]  /*0840*/  LOP3.LUT R0, R0, R3, RZ, 0x3c, !PT ;  /* 0x0000000300007212 */ /* 0x000fc600078e3cff */
[----:B------:R-:W0:Y:S01]  /*0850*/  F2I.NTZ R2, R2 ;  /* 0x0000000200027305 */ /* 0x000e220000203100 */
[----:B------:R-:W-:-:S04]  /*0860*/  SHF.R.U32.HI R0, RZ, 0x8, R0 ;  /* 0x00000008ff007819 */ /* 0x000fc80000011600 */
[----:B------:R-:W-:-:S05]  /*0870*/  I2FP.F32.U32 R0, R0 ;  /* 0x0000000000007245 */ /* 0x000fca0000201000 */
[----:B------:R-:W-:-:S04]  /*0880*/  FMUL R0, R0, 5.9604644775390625e-08 ;  /* 0x3380000000007820 */ /* 0x000fc80000400000 */
[----:B------:R-:W-:Y:S01]  /*0890*/  FMUL R18, R0, 6.2800002098083496094 ;  /* 0x40c8f5c300127820 */ /* 0x000fe20000400000 */
[----:B0-----:R-:W-:-:S05]  /*08a0*/  I2FP.F32.S32 R4, R2 ;  /* 0x0000000200047245 */ /* 0x001fca0000201400 */
[----:B------:R-:W-:-:S04]  /*08b0*/  FFMA R3, R4, -1.5707962512969970703, R19 ;  /* 0xbfc90fda04037823 */ /* 0x000fc80000000013 */
[----:B------:R-:W-:-:S04]  /*08c0*/  FFMA R3, R4, -7.5497894158615963534e-08, R3 ;  /* 0xb3a2216804037823 */ /* 0x000fc80000000003 */
[----:B------:R-:W-:-:S04]  /*08d0*/  FFMA R23, R4, -5.3903029534742383927e-15, R3 ;  /* 0xa7c234c504177823 */ /* 0x000fc80000000003 */
[----:B------:R-:W-:Y:S01]  /*08e0*/  IMAD.MOV.U32 R3, RZ, RZ, R23 ;  /* 0x000000ffff037224 */ /* 0x000fe200078e0017 */
[----:B------:R-:W-:Y:S05]  /*08f0*/  @!P1 BRA `(.L_x_1073) ;  /* 0x000006b000009947 */ /* 0x000fea0003800000 */
[----:B------:R-:W-:-:S13]  /*0900*/  FSETP.NEU.AND P1, PT, |R19|, +INF , PT ;  /* 0x7f8000001300780b */ /* 0x000fda0003f2d200 */
[----:B------:R-:W-:Y:S05]  /*0910*/  @!P1 BRA `(.L_x_1074) ;  /* 0x0000067000009947 */ /* 0x000fea0003800000 */
[----:B------:R-:W-:Y:S01]  /*0920*/  IMAD.SHL.U32 R0, R19, 0x100, RZ ;  /* 0x0000010013007824 */ /* 0x000fe200078e00ff */
[----:B------:R-:W-:Y:S01]  /*0930*/  CS2R R10, SRZ ;  /* 0x00000000000a7805 */ /* 0x000fe2000001ff00 */
[----:B------:R-:W-:Y:S01]  /*0940*/  IMAD.MOV.U32 R8, RZ, RZ, RZ ;  /* 0x000000ffff087224 */ /* 0x000fe200078e00ff */
[----:B------:R-:W-:Y:S02]  /*0950*/  UMOV UR4, URZ ;  /* 0x0000003f00047c82 */ /* 0x000fe40008000000 */
[----:B------:R-:W-:Y:S01]  /*0960*/  LOP3.LUT R9, R0, 0x80000000, RZ, 0xfc, !PT ;  /* 0x8000000000097812 */ /* 0x000fe200078efcff */
[----:B------:R-:W-:Y:S02]  /*0970*/  ULDC.64 UR16, c[0x4][0x88] ;  /* 0x0100220000107ab9 */ /* 0x000fe40000000a00 */
.L_x_1075:
[----:B------:R-:W-:Y:S02]  /*0980*/  IMAD.U32 R4, RZ, RZ, UR16 ;  /* 0x00000010ff047e24 */ /* 0x000fe4000f8e00ff */
[----:B------:R-:W-:-:S05]  /*0990*/  IMAD.U32 R5, RZ, RZ, UR17 ;  /* 0x00000011ff057e24 */ /* 0x000fca000f8e00ff */
[----:B------:R-:W2:Y:S01]  /*09a0*/  LDG.E.CONSTANT R2, [R4.64] ;  /* 0x0000000e04027981 */ /* 0x000ea2000c1e9900 */
[C---:B------:R-:W-:Y:S01]  /*09b0*/  ISETP.EQ.AND P1, PT, R10.reuse, 0x4, PT ;  /* 0x000000040a00780c */ /* 0x040fe20003f22270 */
[----:B------:R-:W-:Y:S01]  /*09c0*/  UIADD3 UR16, UP0, UR16, 0x4, URZ ;  /* 0x0000000410107890 */ /* 0x000fe2000ff1e03f */
[----:B------:R-:W-:Y:S02]  /*09d0*/  ISETP.EQ.AND P6, PT, R10, RZ, PT ;  /* 0x000000ff0a00720c */ /* 0x000fe40003fc2270 */
[----:B------:R-:W-:Y:S01]  /*09e0*/  IADD3 R8, R8, 0x1, RZ ;  /* 0x0000000108087810 */ /* 0x000fe20007ffe0ff */
[----:B------:R-:W-:Y:S01]  /*09f0*/  UIADD3.X UR17, URZ, UR17, URZ, UP0, !UPT ;  /* 0x000000113f117290 */ /* 0x000fe200087fe43f */
[C---:B------:R-:W-:Y:S02]  /*0a00*/  ISETP.EQ.AND P4, PT, R10.reuse, 0xc, PT ;  /* 0x0000000c0a00780c */ /* 0x040fe40003f82270 */
[----:B------:R-:W-:Y:S01]  /*0a10*/  ISETP.EQ.AND P5, PT, R10, 0x10, PT ;  /* 0x000000100a00780c */ /* 0x000fe20003fa2270 */
[----:B--2---:R-:W-:-:S05]  /*0a20*/  IMAD.WIDE.U32 R2, R2, R9, RZ ;  /* 0x0000000902027225 */ /* 0x004fca00078e00ff */
[----:B------:R-:W-:-:S04]  /*0a30*/  IADD3 R0, P3, R2, R11, RZ ;  /* 0x0000000b02007210 */ /* 0x000fc80007f7e0ff */
[----:B------:R-:W-:Y:S01]  /*0a40*/  IADD3.X R11, R3, UR4, RZ, P3, !PT ;  /* 0x00000004030b7c10 */ /* 0x000fe20009ffe4ff */
[--C-:B------:R-:W-:Y:S01]  /*0a50*/  @P1 IMAD.MOV.U32 R16, RZ, RZ, R0.reuse ;  /* 0x000000ffff101224 */ /* 0x100fe200078e0000 */
[----:B------:R-:W-:Y:S01]  /*0a60*/  ISETP.NE.AND P1, PT, R8, 0x6, PT ;  /* 0x000000060800780c */ /* 0x000fe20003f25270 */
[--C-:B------:R-:W-:Y:S01]  /*0a70*/  @P6 IMAD.MOV.U32 R17, RZ, RZ, R0.reuse ;  /* 0x000000ffff116224 */ /* 0x100fe200078e0000 */
[C---:B------:R-:W-:Y:S01]  /*0a80*/  ISETP.EQ.AND P3, PT, R10.reuse, 0x8, PT ;  /* 0x000000080a00780c */ /* 0x040fe20003f62270 */
[--C-:B------:R-:W-:Y:S01]  /*0a90*/  @P4 IMAD.MOV.U32 R14, RZ, RZ, R0.reuse ;  /* 0x000000ffff0e4224 */ /* 0x100fe200078e0000 */
[C---:B------:R-:W-:Y:S01]  /*0aa0*/  ISETP.EQ.AND P6, PT, R10.reuse, 0x14, PT ;  /* 0x000000140a00780c */ /* 0x040fe20003fc2270 */
[----:B------:R-:W-:Y:S01]  /*0ab0*/  @P5 IMAD.MOV.U32 R13, RZ, RZ, R0 ;  /* 0x000000ffff0d5224 */ /* 0x000fe200078e0000 */
[----:B------:R-:W-:-:S09]  /*0ac0*/  IADD3 R10, R10, 0x4, RZ ;  /* 0x000000040a0a7810 */ /* 0x000fd20007ffe0ff */
[--C-:B------:R-:W-:Y:S02]  /*0ad0*/  @P3 IMAD.MOV.U32 R15, RZ, RZ, R0.reuse ;  /* 0x000000ffff0f3224 */ /* 0x100fe400078e0000 */
[----:B------:R-:W-:Y:S01]  /*0ae0*/  @P6 IMAD.MOV.U32 R12, RZ, RZ, R0 ;  /* 0x000000ffff0c6224 */ /* 0x000fe200078e0000 */
[----:B------:R-:W-:Y:S05]  /*0af0*/  @P1 BRA `(.L_x_1075) ;  /* 0xfffffe8000001947 */ /* 0x000fea000383ffff */
[----:B------:R-:W-:Y:S01]  /*0b00*/  SHF.R.U32.HI R0, RZ, 0x17, R19 ;  /* 0x00000017ff007819 */ /* 0x000fe20000011613 */
[----:B------:R-:W-:Y:S03]  /*0b10*/  BSSY B2, `(.L_x_1076) ;  /* 0x0000036000027945 */ /* 0x000fe60003800000 */
[----:B------:R-:W-:-:S04]  /*0b20*/  LOP3.LUT R0, R0, 0xff, RZ, 0xc0, !PT ;  /* 0x000000ff00007812 */ /* 0x000fc800078ec0ff */
[----:B------:R-:W-:-:S04]  /*0b30*/  IADD3 R0, R0, -0x80, RZ ;  /* 0xffffff8000007810 */ /* 0x000fc80007ffe0ff */
[----:B------:R-:W-:-:S04]  /*0b40*/  SHF.R.U32.HI R2, RZ, 0x5, R0 ;  /* 0x00000005ff027819 */ /* 0x000fc80000011600 */
[----:B------:R-:W-:-:S05]  /*0b50*/  IADD3 R3, -R2, 0x6, RZ ;  /* 0x0000000602037810 */ /* 0x000fca0007ffe1ff */
[----:B------:R-:W-:-:S05]  /*0b60*/  IMAD.SHL.U32 R3, R3, 0x4, RZ ;  /* 0x0000000403037824 */ /* 0x000fca00078e00ff */
[C---:B------:R-:W-:Y:S02]  /*0b70*/  ISETP.EQ.AND P1, PT, R3.reuse, RZ, PT ;  /* 0x000000ff0300720c */ /* 0x040fe40003f22270 */
[C---:B------:R-:W-:Y:S02]  /*0b80*/  ISETP.EQ.AND P6, PT, R3.reuse, 0x4, PT ;  /* 0x000000040300780c */ /* 0x040fe40003fc2270 */
[C---:B------:R-:W-:Y:S02]  /*0b90*/  ISETP.EQ.AND P4, PT, R3.reuse, 0x8, PT ;  /* 0x000000080300780c */ /* 0x040fe40003f82270 */
[C---:B------:R-:W-:Y:S02]  /*0ba0*/  ISETP.EQ.AND P3, PT, R3.reuse, 0xc, PT ;  /* 0x0000000c0300780c */ /* 0x040fe40003f62270 */
[----:B------:R-:W-:-:S05]  /*0bb0*/  ISETP.EQ.AND P5, PT, R3, 0x10, PT ;  /* 0x000000100300780c */ /* 0x000fca0003fa2270 */
[--C-:B------:R-:W-:Y:S01]  /*0bc0*/  @P1 IMAD.MOV.U32 R4, RZ, RZ, R17.reuse ;  /* 0x000000ffff041224 */ /* 0x100fe200078e0011 */
[C---:B------:R-:W-:Y:S01]  /*0bd0*/  ISETP.EQ.AND P1, PT, R3.reuse, 0x14, PT ;  /* 0x000000140300780c */ /* 0x040fe20003f22270 */
[----:B------:R-:W-:Y:S02]  /*0be0*/  @P6 IMAD.MOV.U32 R5, RZ, RZ, R17 ;  /* 0x000000ffff056224 */ /* 0x000fe400078e0011 */
[--C-:B------:R-:W-:Y:S01]  /*0bf0*/  @P6 IMAD.MOV.U32 R4, RZ, RZ, R16.reuse ;  /* 0x000000ffff046224 */ /* 0x100fe200078e0010 */
[C---:B------:R-:W-:Y:S01]  /*0c00*/  ISETP.EQ.AND P6, PT, R3.reuse, 0x1c, PT ;  /* 0x0000001c0300780c */ /* 0x040fe20003fc2270 */
[----:B------:R-:W-:Y:S02]  /*0c10*/  @P4 IMAD.MOV.U32 R5, RZ, RZ, R16 ;  /* 0x000000ffff054224 */ /* 0x000fe400078e0010 */
[--C-:B------:R-:W-:Y:S01]  /*0c20*/  @P4 IMAD.MOV.U32 R4, RZ, RZ, R15.reuse ;  /* 0x000000ffff044224 */ /* 0x100fe200078e000f */
[----:B------:R-:W-:Y:S01]  /*0c30*/  ISETP.EQ.AND P4, PT, R3, 0x18, PT ;  /* 0x000000180300780c */ /* 0x000fe20003f82270 */
[----:B------:R-:W-:-:S02]  /*0c40*/  @P3 IMAD.MOV.U32 R5, RZ, RZ, R15 ;  /* 0x000000ffff053224 */ /* 0x000fc400078e000f */
[----:B------:R-:W-:Y:S01]  /*0c50*/  @P3 IMAD.MOV.U32 R4, RZ, RZ, R14 ;  /* 0x000000ffff043224 */ /* 0x000fe200078e000e */
[----:B------:R-:W-:Y:S01]  /*0c60*/  LOP3.LUT P3, R8, R0, 0x1f, RZ, 0xc0, !PT ;  /* 0x0000001f00087812 */ /* 0x000fe2000786c0ff */
[--C-:B------:R-:W-:Y:S02]  /*0c70*/  @P5 IMAD.MOV.U32 R4, RZ, RZ, R13.reuse ;  /* 0x000000ffff045224 */ /* 0x100fe400078e000d */
[----:B------:R-:W-:Y:S02]  /*0c80*/  @P1 IMAD.MOV.U32 R4, RZ, RZ, R12 ;  /* 0x000000ffff041224 */ /* 0x000fe400078e000c */
[----:B------:R-:W-:Y:S02]  /*0c90*/  @P5 IMAD.MOV.U32 R5, RZ, RZ, R14 ;  /* 0x000000ffff055224 */ /* 0x000fe400078e000e */
[----:B------:R-:W-:Y:S02]  /*0ca0*/  @P1 IMAD.MOV.U32 R5, RZ, RZ, R13 ;  /* 0x000000ffff051224 */ /* 0x000fe400078e000d */
[----:B------:R-:W-:-:S02]  /*0cb0*/  @P4 IMAD.MOV.U32 R4, RZ, RZ, R11 ;  /* 0x000000ffff044224 */ /* 0x000fc400078e000b */
[----:B------:R-:W-:Y:S02]  /*0cc0*/  @P4 IMAD.MOV.U32 R5, RZ, RZ, R12 ;  /* 0x000000ffff054224 */ /* 0x000fe400078e000c */
[----:B------:R-:W-:Y:S02]  /*0cd0*/  @P6 IMAD.MOV.U32 R5, RZ, RZ, R11 ;  /* 0x000000ffff056224 */ /* 0x000fe400078e000b */
[----:B------:R-:W-:Y:S01]  /*0ce0*/  IMAD.MOV.U32 R0, RZ, RZ, R4 ;  /* 0x000000ffff007224 */ /* 0x000fe200078e0004 */
[----:B------:R-:W-:Y:S05]  /*0cf0*/  @!P3 BRA `(.L_x_1077) ;  /* 0x000001700000b947 */ /* 0x000fea0003800000 */
[----:B------:R-:W-:Y:S02]  /*0d00*/  IADD3 R2, -R2, 0x4, RZ ;  /* 0x0000000402027810 */ /* 0x000fe40007ffe1ff */
[----:B------:R-:W-:-:S03]  /*0d10*/  SHF.L.U32 R3, R0, R8, RZ ;  /* 0x0000000800037219 */ /* 0x000fc600000006ff */
[----:B------:R-:W-:-:S05]  /*0d20*/  IMAD.SHL.U32 R2, R2, 0x4, RZ ;  /* 0x0000000402027824 */ /* 0x000fca00078e00ff */
[C---:B------:R-:W-:Y:S02]  /*0d30*/  ISETP.EQ.AND P4, PT, R2.reuse, RZ, PT ;  /* 0x000000ff0200720c */ /* 0x040fe40003f82270 */
[C---:B------:R-:W-:Y:S02]  /*0d40*/  ISETP.EQ.AND P5, PT, R2.reuse, 0x4, PT ;  /* 0x000000040200780c */ /* 0x040fe40003fa2270 */
[C---:B------:R-:W-:Y:S02]  /*0d50*/  ISETP.EQ.AND P3, PT, R2.reuse, 0x8, PT ;  /* 0x000000080200780c */ /* 0x040fe40003f62270 */
[----:B------:R-:W-:-:S07]  /*0d60*/  ISETP.EQ.AND P1, PT, R2, 0xc, PT ;  /* 0x0000000c0200780c */ /* 0x000fce0003f22270 */
[----:B------:R-:W-:Y:S01]  /*0d70*/  @P4 IMAD.MOV.U32 R9, RZ, RZ, R17 ;  /* 0x000000ffff094224 */ /* 0x000fe200078e0011 */
[C---:B------:R-:W-:Y:S01]  /*0d80*/  ISETP.EQ.AND P4, PT, R2.reuse, 0x10, PT ;  /* 0x000000100200780c */ /* 0x040fe20003f82270 */
[----:B------:R-:W-:Y:S01]  /*0d90*/  @P5 IMAD.MOV.U32 R9, RZ, RZ, R16 ;  /* 0x000000ffff095224 */ /* 0x000fe200078e0010 */
[C---:B------:R-:W-:Y:S01]  /*0da0*/  ISETP.EQ.AND P5, PT, R2.reuse, 0x14, PT ;  /* 0x000000140200780c */ /* 0x040fe20003fa2270 */
[----:B------:R-:W-:Y:S01]  /*0db0*/  @P3 IMAD.MOV.U32 R9, RZ, RZ, R15 ;  /* 0x000000ffff093224 */ /* 0x000fe200078e000f */
[----:B------:R-:W-:Y:S01]  /*0dc0*/  ISETP.EQ.AND P3, PT, R2, 0x18, PT ;  /* 0x000000180200780c */ /* 0x000fe20003f62270 */
[----:B------:R-:W-:Y:S01]  /*0dd0*/  @P1 IMAD.MOV.U32 R9, RZ, RZ, R14 ;  /* 0x000000ffff091224 */ /* 0x000fe200078e000e */
[----:B------:R-:W-:-:S04]  /*0de0*/  IADD3 R2, -R8, 0x20, RZ ;  /* 0x0000002008027810 */ /* 0x000fc80007ffe1ff */
[----:B------:R-:W-:-:S03]  /*0df0*/  SHF.R.U32.HI R0, RZ, R2, R5 ;  /* 0x00000002ff007219 */ /* 0x000fc60000011605 */
[----:B------:R-:W-:Y:S02]  /*0e00*/  @P4 IMAD.MOV.U32 R9, RZ, RZ, R13 ;  /* 0x000000ffff094224 */ /* 0x000fe400078e000d */
[----:B------:R-:W-:Y:S02]  /*0e10*/  @P5 IMAD.MOV.U32 R9, RZ, RZ, R12 ;  /* 0x000000ffff095224 */ /* 0x000fe400078e000c */
[----:B------:R-:W-:Y:S01]  /*0e20*/  @P3 IMAD.MOV.U32 R9, RZ, RZ, R11 ;  /* 0x000000ffff093224 */ /* 0x000fe200078e000b */
[----:B------:R-:W-:Y:S01]  /*0e30*/  SHF.L.U32 R11, R5, R8, RZ ;  /* 0x00000008050b7219 */ /* 0x000fe200000006ff */
[----:B------:R-:W-:-:S03]  /*0e40*/  IMAD.IADD R0, R0, 0x1, R3 ;  /* 0x0000000100007824 */ /* 0x000fc600078e0203 */
[----:B------:R-:W-:-:S05]  /*0e50*/  SHF.R.U32.HI R2, RZ, R2, R9 ;  /* 0x00000002ff027219 */ /* 0x000fca0000011609 */
[----:B------:R-:W-:Y:S02]  /*0e60*/  IMAD.IADD R5, R2, 0x1, R11 ;  /* 0x0000000102057824 */ /* 0x000fe400078e020b */
.L_x_1077:
[----:B------:R-:W-:Y:S05]  /*0e70*/  BSYNC B2 ;  /* 0x0000000000027941 */ /* 0x000fea0003800000 */
.L_x_1076:
[C---:B------:R-:W-:Y:S01]  /*0e80*/  SHF.L.U32.HI R9, R5.reuse, 0x2, R0 ;  /* 0x0000000205097819 */ /* 0x040fe20000010600 */
[----:B------:R-:W-:-:S03]  /*0e90*/  IMAD.SHL.U32 R8, R5, 0x4, RZ ;  /* 0x0000000405087824 */ /* 0x000fc600078e00ff */
[----:B------:R-:W-:-:S04]  /*0ea0*/  SHF.R.U32.HI R11, RZ, 0x1f, R9 ;  /* 0x0000001fff0b7819 */ /* 0x000fc80000011609 */
[----:B------:R-:W-:-:S13]  /*0eb0*/  ISETP.NE.AND P1, PT, R11, RZ, PT ;  /* 0x000000ff0b00720c */ /* 0x000fda0003f25270 */
[----:B------:R-:W-:Y:S02]  /*0ec0*/  @P1 LOP3.LUT R9, RZ, R9, RZ, 0x33, !PT ;  /* 0x00000009ff091212 */ /* 0x000fe400078e33ff */
[----:B------:R-:W-:-:S04]  /*0ed0*/  @P1 LOP3.LUT R8, RZ, R8, RZ, 0x33, !PT ;  /* 0x00000008ff081212 */ /* 0x000fc800078e33ff */
[----:B------:R-:W0:Y:S02]  /*0ee0*/  I2F.F64.S64 R2, R8 ;  /* 0x0000000800027312 */ /* 0x000e240000301c00 */
[----:B0-----:R0:W1:Y:S02]  /*0ef0*/  DMUL R4, R2, c[0x2][0x0] ;  /* 0x0080000002047a28 */ /* 0x0010640000000000 */
[----:B0-----:R-:W-:Y:S02]  /*0f00*/  LOP3.LUT P3, R3, R19, 0x80000000, RZ, 0xc0, !PT ;  /* 0x8000000013037812 */ /* 0x001fe4000786c0ff */
[----:B------:R-:W-:Y:S02]  /*0f10*/  LEA.HI R2, R0, R11, RZ, 0x2 ;  /* 0x0000000b00027211 */ /* 0x000fe400078f10ff */
[----:B------:R-:W-:-:S03]  /*0f20*/  @P1 LOP3.LUT R3, R3, 0x80000000, RZ, 0x3c, !PT ;  /* 0x8000000003031812 */ /* 0x000fc600078e3cff */
[----:B------:R-:W-:Y:S01]  /*0f30*/  IMAD.MOV R0, RZ, RZ, -R2 ;  /* 0x000000ffff007224 */ /* 0x000fe200078e0a02 */
[----:B-1----:R-:W0:Y:S01]  /*0f40*/  F2F.F32.F64 R4, R4 ;  /* 0x0000000400047310 */ /* 0x002e220000301000 */
[----:B------:R-:W-:-:S04]  /*0f50*/  ISETP.NE.AND P1, PT, R3, RZ, PT ;  /* 0x000000ff0300720c */ /* 0x000fc80003f25270 */
[----:B------:R-:W-:Y:S01]  /*0f60*/  @P3 IMAD.MOV.U32 R2, RZ, RZ, R0 ;  /* 0x000000ffff023224 */ /* 0x000fe200078e0000 */
[----:B0-----:R-:W-:Y:S01]  /*0f70*/  FSEL R3, R4, -R4, !P1 ;  /* 0x8000000404037208 */ /* 0x001fe20004800000 */
[----:B------:R-:W-:Y:S05]  /*0f80*/  BRA `(.L_x_1073) ;  /* 0x0000002000007947 */ /* 0x000fea0003800000 */
.L_x_1074:
[----:B------:R-:W-:Y:S01]  /*0f90*/  FMUL R3, RZ, R19 ;  /* 0x00000013ff037220 */ /* 0x000fe20000400000 */
[----:B------:R-:W-:Y:S02]  /*0fa0*/  IMAD.MOV.U32 R2, RZ, RZ, RZ ;  /* 0x000000ffff027224 */ /* 0x000fe400078e00ff */
.L_x_1073:
[----:B------:R-:W-:Y:S05]  /*0fb0*/  BSYNC B1 ;  /* 0x0000000000017941 */ /* 0x000fea0003800000 */
.L_x_1072:
[----:B------:R-:W-:Y:S01]  /*0fc0*/  FMUL R4, R18, 0.63661974668502807617 ;  /* 0x3f22f98312047820 */ /* 0x000fe20000400000 */
[----:B------:R-:W-:Y:S01]  /*0fd0*/  LOP3.LUT P1, RZ, R2, 0x1, RZ, 0xc0, !PT ;  /* 0x0000000102ff7812 */ /* 0x000fe2000782c0ff */
[----:B------:R-:W-:Y:S01]  /*0fe0*/  IMAD.MOV.U32 R0, RZ, RZ, 0x3c0885e4 ;  /* 0x3c0885e4ff007424 */ /* 0x000fe200078e00ff */
[----:B------:R-:W-:Y:S01]  /*0ff0*/  FMUL R22, R3, R3 ;  /* 0x0000000303167220 */ /* 0x000fe20000400000 */
[----:B------:R-:W-:Y:S01]  /*1000*/  IMAD.MOV.U32 R5, RZ, RZ, -0x46b2bead ;  /* 0xb94d4153ff057424 */ /* 0x000fe200078e00ff */
[----:B------:R-:W-:Y:S01]  /*1010*/  FSETP.GE.AND P3, PT, |R18|, 105615, PT ;  /* 0x47ce47801200780b */ /* 0x000fe20003f66200 */
[----:B------:R-:W0:Y:S01]  /*1020*/  F2I.NTZ R4, R4 ;  /* 0x0000000400047305 */ /* 0x000e220000203100 */
[----:B------:R-:W-:Y:S01]  /*1030*/  FSEL R8, R0, 0.041666727513074874878, !P1 ;  /* 0x3d2aaabb00087808 */ /* 0x000fe20004800000 */
[----:B------:R-:W-:Y:S01]  /*1040*/  IMAD.MOV.U32 R20, RZ, RZ, 0x3e2aaaa8 ;  /* 0x3e2aaaa8ff147424 */ /* 0x000fe200078e00ff */
[----:B------:R-:W-:Y:S01]  /*1050*/  BSSY B1, `(.L_x_1078) ;  /* 0x0000080000017945 */ /* 0x000fe20003800000 */
[----:B------:R-:W-:-:S03]  /*1060*/  IMAD R6, R6, R7, -0x27173d46 ;  /* 0xd8e8c2ba06067424 */ /* 0x000fc600078e0207 */
[----:B------:R-:W-:Y:S01]  /*1070*/  FSEL R7, -R20, -0.4999999701976776123, !P1 ;  /* 0xbeffffff14077808 */ /* 0x000fe20004800100 */
[----:B------:R-:W-:-:S04]  /*1080*/  @P1 IMAD.MOV.U32 R9, RZ, RZ, 0x37cbac00 ;  /* 0x37cbac00ff091424 */ /* 0x000fc800078e00ff */
[----:B------:R-:W-:Y:S01]  /*1090*/  @P1 FFMA R5, R22, R9, -0.0013887860113754868507 ;  /* 0xbab607ed16051423 */ /* 0x000fe20000000009 */
[----:B0-----:R-:W-:-:S03]  /*10a0*/  I2FP.F32.S32 R9, R4 ;  /* 0x0000000400097245 */ /* 0x001fc60000201400 */
[----:B------:R-:W-:Y:S01]  /*10b0*/  FFMA R8, R22, R5, R8 ;  /* 0x0000000516087223 */ /* 0x000fe20000000008 */
[----:B------:R-:W-:Y:S02]  /*10c0*/  FSEL R5, R3, 1, !P1 ;  /* 0x3f80000003057808 */ /* 0x000fe40004800000 */
[----:B------:R-:W-:Y:S01]  /*10d0*/  LEA.HI R3, R6, 0x4, RZ, 0x4 ;  /* 0x0000000406037811 */ /* 0x000fe200078f20ff */
[----:B------:R-:W-:Y:S01]  /*10e0*/  FFMA R10, R9, -1.5707962512969970703, R18 ;  /* 0xbfc90fda090a7823 */ /* 0x000fe20000000012 */
[----:B------:R-:W-:Y:S01]  /*10f0*/  LOP3.LUT P1, RZ, R2, 0x2, RZ, 0xc0, !PT ;  /* 0x0000000202ff7812 */ /* 0x000fe2000782c0ff */
[----:B------:R-:W-:Y:S01]  /*1100*/  FFMA R8, R22, R8, R7 ;  /* 0x0000000816087223 */ /* 0x000fe20000000007 */
[----:B------:R-:W-:Y:S01]  /*1110*/  SHF.R.U32.HI R3, RZ, R3, R6 ;  /* 0x00000003ff037219 */ /* 0x000fe20000011606 */
[----:B------:R-:W-:Y:S01]  /*1120*/  FFMA R2, R5, R22, RZ ;  /* 0x0000001605027223 */ /* 0x000fe200000000ff */
[----:B------:R-:W-:Y:S02]  /*1130*/  FFMA R10, R9, -7.5497894158615963534e-08, R10 ;  /* 0xb3a22168090a7823 */ /* 0x000fe4000000000a */
[----:B------:R-:W-:Y:S01]  /*1140*/  LOP3.LUT R3, R3, R6, RZ, 0x3c, !PT ;  /* 0x0000000603037212 */ /* 0x000fe200078e3cff */
[----:B------:R-:W-:Y:S01]  /*1150*/  FFMA R5, R8, R2, R5 ;  /* 0x0000000208057223 */ /* 0x000fe20000000005 */
[----:B------:R-:W-:-:S03]  /*1160*/  FFMA R10, R9, -5.3903029534742383927e-15, R10 ;  /* 0xa7c234c5090a7823 */ /* 0x000fc6000000000a */
[----:B------:R-:W-:Y:S02]  /*1170*/  IMAD R22, R3, 0x108ef2d9, RZ ;  /* 0x108ef2d903167824 */ /* 0x000fe400078e02ff */
[----:B------:R-:W-:Y:S01]  /*1180*/  @P1 FFMA R5, R5, -1, RZ ;  /* 0xbf80000005051823 */ /* 0x000fe200000000ff */
        /* <DEDUP_REMOVED lines=8> */
[----:B------:R-:W-:Y:S02]  /*1210*/  LOP3.LUT R25, R4, 0x80000000, RZ, 0xfc, !PT ;  /* 0x8000000004197812 */ /* 0x000fe400078efcff */
.L_x_1081:
[C---:B------:R-:W-:Y:S01]  /*1220*/  IMAD.SHL.U32 R24, R2.reuse, 0x4, RZ ;  /* 0x0000000402187824 */ /* 0x040fe200078e00ff */
[----:B------:R-:W-:-:S04]  /*1230*/  SHF.L.U64.HI R3, R2, 0x2, R3 ;  /* 0x0000000202037819 */ /* 0x000fc80000010203 */
[----:B------:R-:W-:-:S04]  /*1240*/  IADD3 R6, P1, R24, c[0x4][0x88], RZ ;  /* 0x0100220018067a10 */ /* 0x000fc80007f3e0ff */
[----:B------:R-:W-:-:S05]  /*1250*/  IADD3.X R7, R3, c[0x4][0x8c], RZ, P1, !PT ;  /* 0x0100230003077a10 */ /* 0x000fca0000ffe4ff */
[----:B------:R-:W2:Y:S01]  /*1260*/  LDG.E.CONSTANT R6, [R6.64] ;  /* 0x0000000e06067981 */ /* 0x000ea2000c1e9900 */
[C---:B------:R-:W-:Y:S02]  /*1270*/  ISETP.EQ.AND P1, PT, R24.reuse, 0x4, PT ;  /* 0x000000041800780c */ /* 0x040fe40003f22270 */
[----:B------:R-:W-:Y:S02]  /*1280*/  ISETP.EQ.AND P6, PT, R24, RZ, PT ;  /* 0x000000ff1800720c */ /* 0x000fe40003fc2270 */
[----:B------:R-:W-:Y:S02]  /*1290*/  IADD3 R2, R2, 0x1, RZ ;  /* 0x0000000102027810 */ /* 0x000fe40007ffe0ff */
[C---:B------:R-:W-:Y:S02]  /*12a0*/  ISETP.EQ.AND P4, PT, R24.reuse, 0xc, PT ;  /* 0x0000000c1800780c */ /* 0x040fe40003f82270 */
[----:B------:R-:W-:Y:S02]  /*12b0*/  ISETP.EQ.AND P5, PT, R24, 0x10, PT ;  /* 0x000000101800780c */ /* 0x000fe40003fa2270 */
[----:B------:R-:W-:Y:S01]  /*12c0*/  SHF.R.S32.HI R3, RZ, 0x1f, R2 ;  /* 0x0000001fff037819 */ /* 0x000fe20000011402 */
        /* <DEDUP_REMOVED lines=8> */
[----:B------:R-:W-:Y:S01]  /*1350*/  ISETP.EQ.AND P6, PT, R24, 0x14, PT ;  /* 0x000000141800780c */ /* 0x000fe20003fc2270 */
[----:B------:R-:W-:-:S10]  /*1360*/  @P5 IMAD.MOV.U32 R13, RZ, RZ, R4 ;  /* 0x000000ffff0d5224 */ /* 0x000fd400078e0004 */
        /* <DEDUP_REMOVED lines=36> */
[----:B------:R-:W-:-:S03]  /*15b0*/  IADD3 R2, -R8, 0x20, RZ ;  /* 0x0000002008027810 */ /* 0x000fc60007ffe1ff */
        /* <DEDUP_REMOVED lines=12> */
[----:B------:R-:W-:Y:S02]  /*1680*/  SHF.L.U32 R3, R4, R8, RZ ;  /* 0x0000000804037219 */ /* 0x000fe400000006ff */
[----:B------:R-:W-:-:S05]  /*1690*/  SHF.R.U32.HI R4, RZ, R2, R7 ;  /* 0x00000002ff047219 */ /* 0x000fca0000011607 */
[----:B------:R-:W-:Y:S02]  /*16a0*/  @P4 IMAD.MOV.U32 R9, RZ, RZ, R13 ;  /* 0x000000ffff094224 */ /* 0x000fe400078e000d */
[----:B------:R-:W-:Y:S02]  /*16b0*/  @P5 IMAD.MOV.U32 R9, RZ, RZ, R12 ;  /* 0x000000ffff095224 */ /* 0x000fe400078e000c */
[----:B------:R-:W-:Y:S01]  /*16c0*/  @P3 IMAD.MOV.U32 R9, RZ, RZ, R11 ;  /* 0x000000ffff093224 */ /* 0x000fe200078e000b */
[----:B------:R-:W-:Y:S01]  /*16d0*/  SHF.L.U32 R11, R7, R8, RZ ;  /* 0x00000008070b7219 */ /* 0x000fe200000006ff */
[----:B------:R-:W-:-:S03]  /*16e0*/  IMAD.IADD R4, R4, 0x1, R3 ;  /* 0x0000000104047824 */ /* 0x000fc600078e0203 */
[----:B------:R-:W-:-:S05]  /*16f0*/  SHF.R.U32.HI R2, RZ, R2, R9 ;  /* 0x00000002ff027219 */ /* 0x000fca0000011609 */
[----:B------:R-:W-:Y:S02]  /*1700*/  IMAD.IADD R7, R2, 0x1, R11 ;  /* 0x0000000102077824 */ /* 0x000fe400078e020b */
.L_x_1083:
[----:B------:R-:W-:Y:S05]  /*1710*/  BSYNC B2 ;  /* 0x0000000000027941 */ /* 0x000fea0003800000 */
.L_x_1082:
[C---:B------:R-:W-:Y:S01]  /*1720*/  SHF.L.U32.HI R3, R7.reuse, 0x2, R4 ;  /* 0x0000000207037819 */ /* 0x040fe20000010604 */
[----:B------:R-:W-:Y:S01]  /*1730*/  IMAD.SHL.U32 R2, R7, 0x4, RZ ;  /* 0x0000000407027824 */ /* 0x000fe200078e00ff */
[----:B------:R-:W-:Y:S02]  /*1740*/  LOP3.LUT P3, R8, R18, 0x80000000, RZ, 0xc0, !PT ;  /* 0x8000000012087812 */ /* 0x000fe4000786c0ff */
[----:B------:R-:W-:-:S04]  /*1750*/  SHF.R.U32.HI R9, RZ, 0x1f, R3 ;  /* 0x0000001fff097819 */ /* 0x000fc80000011603 */
[----:B------:R-:W-:Y:S02]  /*1760*/  ISETP.NE.AND P1, PT, R9, RZ, PT ;  /* 0x000000ff0900720c */ /* 0x000fe40003f25270 */
[----:B------:R-:W-:-:S11]  /*1770*/  LEA.HI R4, R4, R9, RZ, 0x2 ;  /* 0x0000000904047211 */ /* 0x000fd600078f10ff */
[----:B------:R-:W-:Y:S02]  /*1780*/  @P1 LOP3.LUT R3, RZ, R3, RZ, 0x33, !PT ;  /* 0x00000003ff031212 */ /* 0x000fe400078e33ff */
[----:B------:R-:W-:Y:S02]  /*1790*/  @P1 LOP3.LUT R2, RZ, R2, RZ, 0x33, !PT ;  /* 0x00000002ff021212 */ /* 0x000fe400078e33ff */
[----:B------:R-:W-:-:S04]  /*17a0*/  @P1 LOP3.LUT R8, R8, 0x80000000, RZ, 0x3c, !PT ;  /* 0x8000000008081812 */ /* 0x000fc800078e3cff */
[----:B------:R-:W0:Y:S01]  /*17b0*/  I2F.F64.S64 R2, R2 ;  /* 0x0000000200027312 */ /* 0x000e220000301c00 */
[----:B------:R-:W-:Y:S01]  /*17c0*/  ISETP.NE.AND P1, PT, R8, RZ, PT ;  /* 0x000000ff0800720c */ /* 0x000fe20003f25270 */
[----:B------:R-:W-:-:S04]  /*17d0*/  IMAD.MOV R8, RZ, RZ, -R4 ;  /* 0x000000ffff087224 */ /* 0x000fc800078e0a04 */
[----:B------:R-:W-:Y:S01]  /*17e0*/  @P3 IMAD.MOV.U32 R4, RZ, RZ, R8 ;  /* 0x000000ffff043224 */ /* 0x000fe200078e0008 */
[----:B0-----:R-:W0:-:S10]  /*17f0*/  DMUL R6, R2, c[0x2][0x0] ;  /* 0x0080000002067a28 */ /* 0x001e140000000000 */
[----:B0-----:R-:W0:Y:S02]  /*1800*/  F2F.F32.F64 R6, R6 ;  /* 0x0000000600067310 */ /* 0x001e240000301000 */
[----:B0-----:R-:W-:Y:S01]  /*1810*/  FSEL R8, R6, -R6, !P1 ;  /* 0x8000000606087208 */ /* 0x001fe20004800000 */
[----:B------:R-:W-:Y:S05]  /*1820*/  BRA `(.L_x_1079) ;  /* 0x0000002000007947 */ /* 0x000fea0003800000 */
.L_x_1080:
[----:B------:R-:W-:Y:S01]  /*1830*/  FMUL R8, RZ, R18 ;  /* 0x00000012ff087220 */ /* 0x000fe20000400000 */
[----:B------:R-:W-:Y:S02]  /*1840*/  IMAD.MOV.U32 R4, RZ, RZ, RZ ;  /* 0x000000ffff047224 */ /* 0x000fe400078e00ff */
.L_x_1079:
[----:B------:R-:W-:Y:S05]  /*1850*/  BSYNC B1 ;  /* 0x0000000000017941 */ /* 0x000fea0003800000 */
.L_x_1078:
[----:B------:R-:W-:Y:S01]  /*1860*/  IADD3 R4, R4, 0x1, RZ ;  /* 0x0000000104047810 */ /* 0x000fe20007ffe0ff */
[----:B------:R-:W-:Y:S01]  /*1870*/  FMUL R9, R8, R8 ;  /* 0x0000000808097220 */ /* 0x000fe20000400000 */
[----:B------:R-:W-:Y:S01]  /*1880*/  IMAD.MOV.U32 R2, RZ, RZ, -0x46b2bead ;  /* 0xb94d4153ff027424 */ /* 0x000fe200078e00ff */
[----:B------:R-:W-:Y:S01]  /*1890*/  BSSY B1, `(.L_x_1084) ;  /* 0x000007d000017945 */ /* 0x000fe20003800000 */
[C---:B------:R-:W-:Y:S02]  /*18a0*/  LOP3.LUT P3, RZ, R4.reuse, 0x1, RZ, 0xc0, !PT ;  /* 0x0000000104ff7812 */ /* 0x040fe4000786c0ff */
[----:B------:R-:W-:-:S02]  /*18b0*/  LOP3.LUT P1, RZ, R4, 0x2, RZ, 0xc0, !PT ;  /* 0x0000000204ff7812 */ /* 0x000fc4000782c0ff */
[----:B------:R-:W-:Y:S02]  /*18c0*/  FSEL R3, R0, 0.041666727513074874878, !P3 ;  /* 0x3d2aaabb00037808 */ /* 0x000fe40005800000 */
[----:B------:R-:W-:Y:S02]  /*18d0*/  FSEL R7, -R20, -0.4999999701976776123, !P3 ;  /* 0xbeffffff14077808 */ /* 0x000fe40005800100 */
[----:B------:R-:W-:-:S05]  /*18e0*/  FSEL R4, R8, 1, !P3 ;  /* 0x3f80000008047808 */ /* 0x000fca0005800000 */
[----:B------:R-:W-:-:S04]  /*18f0*/  @P3 IMAD.MOV.U32 R6, RZ, RZ, 0x37cbac00 ;  /* 0x37cbac00ff063424 */ /* 0x000fc800078e00ff */
[----:B------:R-:W-:Y:S01]  /*1900*/  @P3 FFMA R2, R9, R6, -0.0013887860113754868507 ;  /* 0xbab607ed09023423 */ /* 0x000fe20000000006 */
[----:B------:R-:W-:-:S03]  /*1910*/  FSETP.GE.AND P3, PT, |R19|, 105615, PT ;  /* 0x47ce47801300780b */ /* 0x000fc60003f66200 */
[----:B------:R-:W-:Y:S01]  /*1920*/  FFMA R2, R9, R2, R3 ;  /* 0x0000000209027223 */ /* 0x000fe20000000003 */
[----:B------:R-:W-:-:S03]  /*1930*/  FMUL R3, R19, 0.63661974668502807617 ;  /* 0x3f22f98313037820 */ /* 0x000fc60000400000 */
[----:B------:R-:W-:Y:S01]  /*1940*/  FFMA R7, R9, R2, R7 ;  /* 0x0000000209077223 */ /* 0x000fe20000000007 */
[----:B------:R0:W1:Y:S01]  /*1950*/  F2I.NTZ R8, R3 ;  /* 0x0000000300087305 */ /* 0x0000620000203100 */
[----:B------:R-:W-:Y:S01]  /*1960*/  FFMA R2, R4, R9, RZ ;  /* 0x0000000904027223 */ /* 0x000fe200000000ff */
[----:B------:R-:W-:-:S03]  /*1970*/  IMAD.MOV.U32 R9, RZ, RZ, R23 ;  /* 0x000000ffff097224 */ /* 0x000fc600078e0017 */
[----:B------:R-:W-:-:S04]  /*1980*/  FFMA R4, R7, R2, R4 ;  /* 0x0000000207047223 */ /* 0x000fc80000000004 */
[----:B------:R-:W-:Y:S01]  /*1990*/  @P1 FFMA R4, R4, -1, RZ ;  /* 0xbf80000004041823 */ /* 0x000fe200000000ff */
[----:B------:R-:W-:Y:S05]  /*19a0*/  @!P3 BRA `(.L_x_1085) ;  /* 0x000006b00000b947 */ /* 0x000fea0003800000 */
[----:B0-----:R-:W-:-:S13]  /*19b0*/  FSETP.NEU.AND P1, PT, |R19|, +INF , PT ;  /* 0x7f8000001300780b */ /* 0x001fda0003f2d200 */
[----:B------:R-:W-:Y:S05]  /*19c0*/  @!P1 BRA `(.L_x_1086) ;  /* 0x0000067000009947 */ /* 0x000fea0003800000 */
[----:B------:R-:W-:Y:S01]  /*19d0*/  IMAD.SHL.U32 R6, R19, 0x100, RZ ;  /* 0x0000010013067824 */ /* 0x000fe200078e00ff */
[----:B------:R-:W-:Y:S01]  /*19e0*/  CS2R R2, SRZ ;  /* 0x0000000000027805 */ /* 0x000fe2000001ff00 */
[----:B------:R-:W-:Y:S01]  /*19f0*/  IMAD.MOV.U32 R11, RZ, RZ, RZ ;  /* 0x000000ffff0b7224 */ /* 0x000fe200078e00ff */
[----:B------:R-:W-:Y:S02]  /*1a00*/  UMOV UR4, URZ ;  /* 0x0000003f00047c82 */ /* 0x000fe40008000000 */
[----:B------:R-:W-:Y:S02]  /*1a10*/  LOP3.LUT R25, R6, 0x80000000, RZ, 0xfc, !PT ;  /* 0x8000000006197812 */ /* 0x000fe400078efcff */
.L_x_1087:
        /* <DEDUP_REMOVED lines=11> */
[----:B-12---:R-:W-:-:S05]  /*1ad0*/  IMAD.WIDE.U32 R8, R6, R25, RZ ;  /* 0x0000001906087225 */ /* 0x006fca00078e00ff */
        /* <DEDUP_REMOVED lines=22> */
[----:B------:R-:W-:-:S07]  /*1c40*/  ISETP.EQ.AND P1, PT, R8, 0xc, PT ;  /* 0x0000000c0800780c */ /* 0x000fce0003f22270 */
        /* <DEDUP_REMOVED lines=9> */
[--C-:B------:R-:W-:Y:S01]  /*1ce0*/  @P1 IMAD.MOV.U32 R2, RZ, RZ, R14.reuse ;  /* 0x000000ffff021224 */ /* 0x100fe200078e000e */
[----:B------:R-:W-:Y:S01]  /*1cf0*/  ISETP.EQ.AND P1, PT, R8, 0x1c, PT ;  /* 0x0000001c0800780c */ /* 0x000fe20003f22270 */
[----:B------:R-:W-:Y:S02]  /*1d00*/  @P4 IMAD.MOV.U32 R3, RZ, RZ, R14 ;  /* 0x000000ffff034224 */ /* 0x000fe400078e000e */
[--C-:B------:R-:W-:Y:S01]  /*1d10*/  @P4 IMAD.MOV.U32 R2, RZ, RZ, R13.reuse ;  /* 0x000000ffff024224 */ /* 0x100fe200078e000d */
[----:B------:R-:W-:Y:S01]  /*1d20*/  LOP3.LUT P4, R6, R6, 0x1f, RZ, 0xc0, !PT ;  /* 0x0000001f06067812 */ /* 0x000fe2000788c0ff */
[----:B------:R-:W-:Y:S02]  /*1d30*/  @P5 IMAD.MOV.U32 R2, RZ, RZ, R12 ;  /* 0x000000ffff025224 */ /* 0x000fe400078e000c */
[----:B------:R-:W-:Y:S02]  /*1d40*/  @P5 IMAD.MOV.U32 R3, RZ, RZ, R13 ;  /* 0x000000ffff035224 */ /* 0x000fe400078e000d */
[----:B------:R-:W-:-:S02]  /*1d50*/  @P3 IMAD.MOV.U32 R2, RZ, RZ, R11 ;  /* 0x000000ffff023224 */ /* 0x000fc400078e000b */
[----:B------:R-:W-:Y:S02]  /*1d60*/  @P3 IMAD.MOV.U32 R3, RZ, RZ, R12 ;  /* 0x000000ffff033224 */ /* 0x000fe400078e000c */
[----:B------:R-:W-:Y:S02]  /*1d70*/  @P1 IMAD.MOV.U32 R3, RZ, RZ, R11 ;  /* 0x000000ffff031224 */ /* 0x000fe400078e000b */
[----:B------:R-:W-:Y:S02]  /*1d80*/  IMAD.MOV.U32 R8, RZ, RZ, R2 ;  /* 0x000000ffff087224 */ /* 0x000fe400078e0002 */
[----:B------:R-:W-:Y:S05]  /*1d90*/  @!P4 BRA `(.L_x_1089) ;  /* 0x000001700000c947 */ /* 0x000fea0003800000 */
[----:B------:R-:W-:Y:S02]  /*1da0*/  IADD3 R7, -R7, 0x4, RZ ;  /* 0x0000000407077810 */ /* 0x000fe40007ffe1ff */
[-C--:B------:R-:W-:Y:S02]  /*1db0*/  SHF.L.U32 R9, R3, R6.reuse, RZ ;  /* 0x0000000603097219 */ /* 0x080fe400000006ff */
[----:B------:R-:W-:Y:S01]  /*1dc0*/  SHF.L.U32 R8, R8, R6, RZ ;  /* 0x0000000608087219 */ /* 0x000fe200000006ff */
        /* <DEDUP_REMOVED lines=16> */
[----:B------:R-:W-:Y:S02]  /*1ed0*/  @P3 IMAD.MOV.U32 R7, RZ, RZ, R11 ;  /* 0x000000ffff073224 */ /* 0x000fe400078e000b */
[----:B------:R-:W-:-:S03]  /*1ee0*/  IMAD.IADD R8, R3, 0x1, R8 ;  /* 0x0000000103087824 */ /* 0x000fc600078e0208 */
[----:B------:R-:W-:-:S05]  /*1ef0*/  SHF.R.U32.HI R2, RZ, R2, R7 ;  /* 0x00000002ff027219 */ /* 0x000fca0000011607 */
[----:B------:R-:W-:Y:S02]  /*1f00*/  IMAD.IADD R3, R2, 0x1, R9 ;  /* 0x0000000102037824 */ /* 0x000fe400078e0209 */
.L_x_1089:
[----:B------:R-:W-:Y:S05]  /*1f10*/  BSYNC B2 ;  /* 0x0000000000027941 */ /* 0x000fea0003800000 */
.L_x_1088:
[C---:B------:R-:W-:Y:S01]  /*1f20*/  SHF.L.U32.HI R6, R3.reuse, 0x2, R8 ;  /* 0x0000000203067819 */ /* 0x040fe20000010608 */
[----:B------:R-:W-:Y:S01]  /*1f30*/  IMAD.SHL.U32 R2, R3, 0x4, RZ ;  /* 0x0000000403027824 */ /* 0x000fe200078e00ff */
[----:B------:R-:W-:Y:S02]  /*1f40*/  LOP3.LUT P3, R11, R19, 0x80000000, RZ, 0xc0, !PT ;  /* 0x80000000130b7812 */ /* 0x000fe4000786c0ff */
[----:B------:R-:W-:-:S04]  /*1f50*/  SHF.R.U32.HI R9, RZ, 0x1f, R6 ;  /* 0x0000001fff097819 */ /* 0x000fc80000011606 */
[----:B------:R-:W-:Y:S02]  /*1f60*/  ISETP.NE.AND P1, PT, R9, RZ, PT ;  /* 0x000000ff0900720c */ /* 0x000fe40003f25270 */
[----:B------:R-:W-:-:S05]  /*1f70*/  LEA.HI R8, R8, R9, RZ, 0x2 ;  /* 0x0000000908087211 */ /* 0x000fca00078f10ff */
[----:B------:R-:W-:-:S04]  /*1f80*/  IMAD.MOV R9, RZ, RZ, -R8 ;  /* 0x000000ffff097224 */ /* 0x000fc800078e0a08 */
[----:B------:R-:W-:Y:S02]  /*1f90*/  @P3 IMAD.MOV.U32 R8, RZ, RZ, R9 ;  /* 0x000000ffff083224 */ /* 0x000fe400078e0009 */
[----:B------:R-:W-:Y:S02]  /*1fa0*/  @P1 LOP3.LUT R6, RZ, R6, RZ, 0x33, !PT ;  /* 0x00000006ff061212 */ /* 0x000fe400078e33ff */
[----:B------:R-:W-:Y:S02]  /*1fb0*/  @P1 LOP3.LUT R2, RZ, R2, RZ, 0x33, !PT ;  /* 0x00000002ff021212 */ /* 0x000fe400078e33ff */
[----:B------:R-:W-:Y:S01]  /*1fc0*/  @P1 LOP3.LUT R11, R11, 0x80000000, RZ, 0x3c, !PT ;  /* 0x800000000b0b1812 */ /* 0x000fe200078e3cff */
[----:B------:R-:W-:-:S03]  /*1fd0*/  IMAD.MOV.U32 R3, RZ, RZ, R6 ;  /* 0x000000ffff037224 */ /* 0x000fc600078e0006 */
[----:B------:R-:W-:-:S03]  /*1fe0*/  ISETP.NE.AND P1, PT, R11, RZ, PT ;  /* 0x000000ff0b00720c */ /* 0x000fc60003f25270 */
[----:B------:R-:W0:Y:S02]  /*1ff0*/  I2F.F64.S64 R2, R2 ;  /* 0x0000000200027312 */ /* 0x000e240000301c00 */
[----:B0-----:R-:W0:-:S10]  /*2000*/  DMUL R6, R2, c[0x2][0x0] ;  /* 0x0080000002067a28 */ /* 0x001e140000000000 */
[----:B0-----:R-:W0:Y:S02]  /*2010*/  F2F.F32.F64 R6, R6 ;  /* 0x0000000600067310 */ /* 0x001e240000301000 */
[----:B0-----:R-:W-:Y:S01]  /*2020*/  FSEL R9, R6, -R6, !P1 ;  /* 0x8000000606097208 */ /* 0x001fe20004800000 */
[----:B------:R-:W-:Y:S05]  /*2030*/  BRA `(.L_x_1085) ;  /* 0x0000002000007947 */ /* 0x000fea0003800000 */
.L_x_1086:
[----:B------:R-:W-:Y:S01]  /*2040*/  FMUL R9, RZ, R19 ;  /* 0x00000013ff097220 */ /* 0x000fe20000400000 */
[----:B-1----:R-:W-:Y:S02]  /*2050*/  IMAD.MOV.U32 R8, RZ, RZ, RZ ;  /* 0x000000ffff087224 */ /* 0x002fe400078e00ff */
.L_x_1085:
[----:B0-----:R-:W-:Y:S05]  /*2060*/  BSYNC B1 ;  /* 0x0000000000017941 */ /* 0x001fea0003800000 */
.L_x_1084:
[----:B-1----:R-:W-:Y:S01]  /*2070*/  LOP3.LUT P3, RZ, R8, 0x1, RZ, 0xc0, !PT ;  /* 0x0000000108ff7812 */ /* 0x002fe2000786c0ff */
[----:B------:R-:W-:Y:S01]  /*2080*/  FMUL R6, R9, R9 ;  /* 0x0000000909067220 */ /* 0x000fe20000400000 */
[----:B------:R-:W-:Y:S01]  /*2090*/  IMAD.MOV.U32 R2, RZ, RZ, -0x46b2bead ;  /* 0xb94d4153ff027424 */ /* 0x000fe200078e00ff */
[----:B------:R-:W-:Y:S01]  /*20a0*/  FMUL R11, R18, 0.63661974668502807617 ;  /* 0x3f22f983120b7820 */ /* 0x000fe20000400000 */
[----:B------:R-:W-:Y:S01]  /*20b0*/  FSEL R3, R0, 0.041666727513074874878, !P3 ;  /* 0x3d2aaabb00037808 */ /* 0x000fe20005800000 */
[----:B------:R-:W-:Y:S01]  /*20c0*/  BSSY B1, `(.L_x_1090) ;  /* 0x0000077000017945 */ /* 0x000fe20003800000 */
[----:B------:R-:W-:-:S03]  /*20d0*/  LOP3.LUT P1, RZ, R8, 0x2, RZ, 0xc0, !PT ;  /* 0x0000000208ff7812 */ /* 0x000fc6000782c0ff */
[----:B------:R-:W0:Y:S04]  /*20e0*/  F2I.NTZ R11, R11 ;  /* 0x0000000b000b7305 */ /* 0x000e280000203100 */
[----:B------:R-:W-:-:S04]  /*20f0*/  @P3 IMAD.MOV.U32 R7, RZ, RZ, 0x37cbac00 ;  /* 0x37cbac00ff073424 */ /* 0x000fc800078e00ff */
[----:B------:R-:W-:Y:S01]  /*2100*/  @P3 FFMA R2, R6, R7, -0.0013887860113754868507 ;  /* 0xbab607ed06023423 */ /* 0x000fe20000000007 */
[----:B------:R-:W-:-:S03]  /*2110*/  FSEL R7, -R20, -0.4999999701976776123, !P3 ;  /* 0xbeffffff14077808 */ /* 0x000fc60005800100 */
[----:B------:R-:W-:Y:S01]  /*2120*/  FFMA R2, R6, R2, R3 ;  /* 0x0000000206027223 */ /* 0x000fe20000000003 */
[----:B------:R-:W-:Y:S02]  /*2130*/  FSEL R3, R9, 1, !P3 ;  /* 0x3f80000009037808 */ /* 0x000fe40005800000 */
[----:B------:R-:W-:Y:S01]  /*2140*/  FSETP.GE.AND P3, PT, |R18|, 105615, PT ;  /* 0x47ce47801200780b */ /* 0x000fe20003f66200 */
[----:B------:R-:W-:Y:S02]  /*2150*/  FFMA R2, R6, R2, R7 ;  /* 0x0000000206027223 */ /* 0x000fe40000000007 */
[----:B------:R-:W-:-:S04]  /*2160*/  FFMA R6, R3, R6, RZ ;  /* 0x0000000603067223 */ /* 0x000fc800000000ff */
[----:B------:R-:W-:-:S04]  /*2170*/  FFMA R3, R2, R6, R3 ;  /* 0x0000000602037223 */ /* 0x000fc80000000003 */
[----:B------:R-:W-:Y:S02]  /*2180*/  @P1 FFMA R3, R3, -1, RZ ;  /* 0xbf80000003031823 */ /* 0x000fe400000000ff */
        /* <DEDUP_REMOVED lines=8> */
.L_x_1093:
        /* <DEDUP_REMOVED lines=46> */
[----:B------:R-:W-:Y:S01]  /*24f0*/  @P4 IMAD.MOV.U32 R6, RZ, RZ, R14 ;  /* 0x000000ffff064224 */ /* 0x000fe200078e000e */
[----:B------:R-:W-:Y:S02]  /*2500*/  @P4 MOV R2, R13 ;  /* 0x0000000d00024202 */ /* 0x000fe40000000f00 */
[----:B------:R-:W-:Y:S01]  /*2510*/  LOP3.LUT P4, R11, R7, 0x1f, RZ, 0xc0, !PT ;  /* 0x0000001f070b7812 */ /* 0x000fe2000788c0ff */
[----:B------:R-:W-:Y:S02]  /*2520*/  @P5 IMAD.MOV.U32 R6, RZ, RZ, R13 ;  /* 0x000000ffff065224 */ /* 0x000fe400078e000d */
[--C-:B------:R-:W-:Y:S02]  /*2530*/  @P5 IMAD.MOV.U32 R2, RZ, RZ, R12.reuse ;  /* 0x000000ffff025224 */ /* 0x100fe400078e000c */
[----:B------:R-:W-:-:S02]  /*2540*/  @P3 IMAD.MOV.U32 R6, RZ, RZ, R12 ;  /* 0x000000ffff063224 */ /* 0x000fc400078e000c */
[--C-:B------:R-:W-:Y:S02]  /*2550*/  @P3 IMAD.MOV.U32 R2, RZ, RZ, R25.reuse ;  /* 0x000000ffff023224 */ /* 0x100fe400078e0019 */
[----:B------:R-:W-:-:S04]  /*2560*/  @P1 IMAD.MOV.U32 R6, RZ, RZ, R25 ;  /* 0x000000ffff061224 */ /* 0x000fc800078e0019 */
        /* <DEDUP_REMOVED lines=15> */
[----:B------:R-:W-:Y:S02]  /*2660*/  IADD3 R7, -R11, 0x20, RZ ;  /* 0x000000200b077810 */ /* 0x000fe40007ffe1ff */
[----:B------:R-:W-:Y:S02]  /*2670*/  SHF.L.U32 R11, R6, R11, RZ ;  /* 0x0000000b060b7219 */ /* 0x000fe400000006ff */
[----:B------:R-:W-:-:S03]  /*2680*/  SHF.R.U32.HI R2, RZ, R7, R6 ;  /* 0x00000007ff027219 */ /* 0x000fc60000011606 */
[----:B------:R-:W-:Y:S02]  /*2690*/  @P4 IMAD.MOV.U32 R8, RZ, RZ, R13 ;  /* 0x000000ffff084224 */ /* 0x000fe400078e000d */
[----:B------:R-:W-:Y:S02]  /*26a0*/  @P5 IMAD.MOV.U32 R8, RZ, RZ, R12 ;  /* 0x000000ffff085224 */ /* 0x000fe400078e000c */
[----:B------:R-:W-:Y:S02]  /*26b0*/  @P3 IMAD.MOV.U32 R8, RZ, RZ, R25 ;  /* 0x000000ffff083224 */ /* 0x000fe400078e0019 */
[----:B------:R-:W-:-:S03]  /*26c0*/  IMAD.IADD R2, R2, 0x1, R9 ;  /* 0x0000000102027824 */ /* 0x000fc600078e0209 */
[----:B------:R-:W-:-:S05]  /*26d0*/  SHF.R.U32.HI R6, RZ, R7, R8 ;  /* 0x00000007ff067219 */ /* 0x000fca0000011608 */
[----:B------:R-:W-:Y:S02]  /*26e0*/  IMAD.IADD R6, R6, 0x1, R11 ;  /* 0x0000000106067824 */ /* 0x000fe400078e020b */
.L_x_1095:
[----:B------:R-:W-:Y:S05]  /*26f0*/  BSYNC B2 ;  /* 0x0000000000027941 */ /* 0x000fea0003800000 */
.L_x_1094:
        /* <DEDUP_REMOVED lines=10> */
[----:B------:R-:W-:-:S04]  /*27a0*/  @P1 LOP3.LUT R10, R10, 0x80000000, RZ, 0x3c, !PT ;  /* 0x800000000a0a1812 */ /* 0x000fc800078e3cff */
[----:B------:R-:W0:Y:S01]  /*27b0*/  I2F.F64.S64 R6, R6 ;  /* 0x0000000600067312 */ /* 0x000e220000301c00 */
[----:B------:R-:W-:Y:S01]  /*27c0*/  ISETP.NE.AND P1, PT, R10, RZ, PT ;  /* 0x000000ff0a00720c */ /* 0x000fe20003f25270 */
[----:B0-----:R-:W0:-:S10]  /*27d0*/  DMUL R8, R6, c[0x2][0x0] ;  /* 0x0080000006087a28 */ /* 0x001e140000000000 */
[----:B0-----:R-:W0:Y:S02]  /*27e0*/  F2F.F32.F64 R8, R8 ;  /* 0x0000000800087310 */ /* 0x001e240000301000 */
[----:B0-----:R-:W-:Y:S01]  /*27f0*/  FSEL R10, R8, -R8, !P1 ;  /* 0x80000008080a7208 */ /* 0x001fe20004800000 */
[----:B------:R-:W-:Y:S05]  /*2800*/  BRA `(.L_x_1091) ;  /* 0x0000002000007947 */ /* 0x000fea0003800000 */
.L_x_1092:
[----:B------:R-:W-:Y:S01]  /*2810*/  FMUL R10, RZ, R18 ;  /* 0x00000012ff0a7220 */ /* 0x000fe20000400000 */
[----:B------:R-:W-:Y:S02]  /*2820*/  IMAD.MOV.U32 R11, RZ, RZ, RZ ;  /* 0x000000ffff0b7224 */ /* 0x000fe400078e00ff */
.L_x_1091:
[----:B0-----:R-:W-:Y:S05]  /*2830*/  BSYNC B1 ;  /* 0x0000000000017941 */ /* 0x001fea0003800000 */
.L_x_1090:
[----:B------:R-:W-:Y:S01]  /*2840*/  LOP3.LUT P3, RZ, R11, 0x1, RZ, 0xc0, !PT ;  /* 0x000000010bff7812 */ /* 0x000fe2000786c0ff */
[----:B------:R-:W-:Y:S01]  /*2850*/  FMUL R9, R10, R10 ;  /* 0x0000000a0a097220 */ /* 0x000fe20000400000 */
[----:B------:R-:W-:Y:S01]  /*2860*/  IMAD.MOV.U32 R2, RZ, RZ, -0x46b2bead ;  /* 0xb94d4153ff027424 */ /* 0x000fe200078e00ff */
[----:B------:R-:W-:Y:S01]  /*2870*/  FMUL R8, R19, 0.63661974668502807617 ;  /* 0x3f22f98313087820 */ /* 0x000fe20000400000 */
[----:B------:R-:W-:Y:S01]  /*2880*/  FSEL R7, R0, 0.041666727513074874878, !P3 ;  /* 0x3d2aaabb00077808 */ /* 0x000fe20005800000 */
[----:B------:R-:W-:Y:S01]  /*2890*/  BSSY B1, `(.L_x_1096) ;  /* 0x0000079000017945 */ /* 0x000fe20003800000 */
[----:B------:R-:W-:-:S07]  /*28a0*/  LOP3.LUT P1, RZ, R11, 0x2, RZ, 0xc0, !PT ;  /* 0x000000020bff7812 */ /* 0x000fce000782c0ff */
[----:B------:R-:W-:-:S04]  /*28b0*/  @P3 IMAD.MOV.U32 R6, RZ, RZ, 0x37cbac00 ;  /* 0x37cbac00ff063424 */ /* 0x000fc800078e00ff */
[----:B------:R-:W-:Y:S01]  /*28c0*/  @P3 FFMA R2, R9, R6, -0.0013887860113754868507 ;  /* 0xbab607ed09023423 */ /* 0x000fe20000000006 */
[----:B------:R-:W-:-:S03]  /*28d0*/  FSEL R6, -R20, -0.4999999701976776123, !P3 ;  /* 0xbeffffff14067808 */ /* 0x000fc60005800100 */
[----:B------:R-:W-:Y:S01]  /*28e0*/  FFMA R7, R9, R2, R7 ;  /* 0x0000000209077223 */ /* 0x000fe20000000007 */
[----:B------:R-:W-:Y:S02]  /*28f0*/  FSEL R2, R10, 1, !P3 ;  /* 0x3f8000000a027808 */ /* 0x000fe40005800000 */
[----:B------:R-:W-:Y:S01]  /*2900*/  FSETP.GE.AND P3, PT, |R19|, 105615, PT ;  /* 0x47ce47801300780b */ /* 0x000fe20003f66200 */
[----:B------:R0:W1:Y:S01]  /*2910*/  F2I.NTZ R10, R8 ;  /* 0x00000008000a7305 */ /* 0x0000620000203100 */
[----:B------:R-:W-:Y:S01]  /*2920*/  FFMA R7, R9, R7, R6 ;  /* 0x0000000709077223 */ /* 0x000fe20000000006 */
        /* <DEDUP_REMOVED lines=11> */
.L_x_1099:
        /* <DEDUP_REMOVED lines=79> */
.L_x_1101:
[----:B------:R-:W-:Y:S05]  /*2ed0*/  BSYNC B2 ;  /* 0x0000000000027941 */ /* 0x000fea0003800000 */
.L_x_1100:
        /* <DEDUP_REMOVED lines=18> */
.L_x_1098:
[----:B------:R-:W-:Y:S01]  /*3000*/  FMUL R23, RZ, R19 ;  /* 0x00000013ff177220 */ /* 0x000fe20000400000 */
[----:B-1----:R-:W-:Y:S02]  /*3010*/  IMAD.MOV.U32 R10, RZ, RZ, RZ ;  /* 0x000000ffff0a7224 */ /* 0x002fe400078e00ff */
.L_x_1097:
[----:B0-----:R-:W-:Y:S05]  /*3020*/  BSYNC B1 ;  /* 0x0000000000017941 */ /* 0x001fea0003800000 */
.L_x_1096:
[----:B-1----:R-:W-:Y:S01]  /*3030*/  IADD3 R10, R10, 0x1, RZ ;  /* 0x000000010a0a7810 */ /* 0x002fe20007ffe0ff */
[----:B------:R-:W-:Y:S01]  /*3040*/  FMUL R8, R23, R23 ;  /* 0x0000001717087220 */ /* 0x000fe20000400000 */
[----:B------:R-:W-:Y:S01]  /*3050*/  IMAD.MOV.U32 R6, RZ, RZ, -0x46b2bead ;  /* 0xb94d4153ff067424 */ /* 0x000fe200078e00ff */
[----:B------:R-:W-:Y:S02]  /*3060*/  SHF.R.U32.HI R11, RZ, 0x16, R22 ;  /* 0x00000016ff0b7819 */ /* 0x000fe40000011616 */
[C---:B------:R-:W-:Y:S02]  /*3070*/  LOP3.LUT P3, RZ, R10.reuse, 0x1, RZ, 0xc0, !PT ;  /* 0x000000010aff7812 */ /* 0x040fe4000786c0ff */
[----:B------:R-:W-:-:S02]  /*3080*/  LOP3.LUT P1, RZ, R10, 0x2, RZ, 0xc0, !PT ;  /* 0x000000020aff7812 */ /* 0x000fc4000782c0ff */
[----:B------:R-:W-:Y:S02]  /*3090*/  FSEL R7, R0, 0.041666727513074874878, !P3 ;  /* 0x3d2aaabb00077808 */ /* 0x000fe40005800000 */
[----:B------:R-:W-:Y:S02]  /*30a0*/  LOP3.LUT R11, R11, R22, RZ, 0x3c, !PT ;  /* 0x000000160b0b7212 */ /* 0x000fe400078e3cff */
[----:B------:R-:W-:Y:S02]  /*30b0*/  FSEL R0, R23, 1, !P3 ;  /* 0x3f80000017007808 */ /* 0x000fe40005800000 */
[----:B------:R-:W-:Y:S02]  /*30c0*/  SHF.R.U32.HI R11, RZ, 0x8, R11 ;  /* 0x00000008ff0b7819 */ /* 0x000fe4000001160b */
[----:B------:R-:W-:Y:S01]  /*30d0*/  IADD3 R30, R38, 0x1, RZ ;  /* 0x00000001261e7810 */ /* 0x000fe20007ffe0ff */
[----:B------:R-:W-:Y:S01]  /*30e0*/  @P3 IMAD.MOV.U32 R9, RZ, RZ, 0x37cbac00 ;  /* 0x37cbac00ff093424 */ /* 0x000fe200078e00ff */
[----:B------:R-:W-:-:S02]  /*30f0*/  I2FP.F32.U32 R11, R11 ;  /* 0x0000000b000b7245 */ /* 0x000fc40000201000 */
[----:B------:R-:W-:Y:S01]  /*3100*/  SEL R28, RZ, 0x1, P2 ;  /* 0x00000001ff1c7807 */ /* 0x000fe20001000000 */
[----:B------:R-:W-:Y:S01]  /*3110*/  @P3 FFMA R6, R8, R9, -0.0013887860113754868507 ;  /* 0xbab607ed08063423 */ /* 0x000fe20000000009 */
[----:B------:R-:W-:Y:S01]  /*3120*/  FSEL R9, -R20, -0.4999999701976776123, !P3 ;  /* 0xbeffffff14097808 */ /* 0x000fe20005800100 */
[----:B------:R-:W-:Y:S01]  /*3130*/  IMAD.MOV.U32 R20, RZ, RZ, 0x1 ;  /* 0x00000001ff147424 */ /* 0x000fe200078e00ff */
[----:B------:R-:W-:Y:S01]  /*3140*/  ISETP.GE.AND P3, PT, R30, c[0x0][0x190], PT ;  /* 0x000064001e007a0c */ /* 0x000fe20003f66270 */
[C---:B------:R-:W-:Y:S01]  /*3150*/  FFMA R6, R8.reuse, R6, R7 ;  /* 0x0000000608067223 */ /* 0x040fe20000000007 */
[----:B------:R-:W-:Y:S02]  /*3160*/  FMUL R11, R11, 5.9604644775390625e-08 ;  /* 0x338000000b0b7820 */ /* 0x000fe40000400000 */
[----:B------:R-:W-:Y:S01]  /*3170*/  SEL R29, RZ, 0x1, P3 ;  /* 0x00000001ff1d7807 */ /* 0x000fe20001800000 */
[----:B------:R-:W-:Y:S01]  /*3180*/  FFMA R9, R8, R6, R9 ;  /* 0x0000000608097223 */ /* 0x000fe20000000009 */
[----:B------:R-:W-:-:S04]  /*3190*/  FFMA R6, R0, R8, RZ ;  /* 0x0000000800067223 */ /* 0x000fc800000000ff */
[----:B------:R-:W-:-:S04]  /*31a0*/  FFMA R0, R9, R6, R0 ;  /* 0x0000000609007223 */ /* 0x000fc80000000000 */
[----:B------:R-:W-:Y:S02]  /*31b0*/  @P1 FFMA R0, R0, -1, RZ ;  /* 0xbf80000000001823 */ /* 0x000fe400000000ff */
.L_x_1068:
[----:B------:R-:W-:Y:S05]  /*31c0*/  BSYNC B0 ;  /* 0x0000000000007941 */ /* 0x000fea0003800000 */
.L_x_1067:
[----:B------:R-:W-:Y:S01]  /*31d0*/  LOP3.LUT P1, RZ, R29, 0xff, RZ, 0xc0, !PT ;  /* 0x000000ff1dff7812 */ /* 0x000fe2000782c0ff */
[----:B------:R-:W-:Y:S01]  /*31e0*/  BSSY B0, `(.L_x_1102) ;  /* 0x000016a000007945 */ /* 0x000fe20003800000 */
[----:B------:R-:W-:Y:S01]  /*31f0*/  LOP3.LUT P2, RZ, R28, 0xff, RZ, 0xc0, !PT ;  /* 0x000000ff1cff7812 */ /* 0x000fe2000784c0ff */
[----:B------:R-:W-:Y:S01]  /*3200*/  CS2R R8, SRZ ;  /* 0x0000000000087805 */ /* 0x000fe2000001ff00 */
[----:B------:R-:W-:Y:S02]  /*3210*/  IMAD.MOV.U32 R22, RZ, RZ, RZ ;  /* 0x000000ffff167224 */ /* 0x000fe400078e00ff */
[----:B------:R-:W-:-:S13]  /*3220*/  PLOP3.LUT P0, PT, P2, P1, P0, 0x7f, 0x0 ;  /* 0x000000000000781c */ /* 0x000fda0001702f07 */
[----:B------:R-:W-:Y:S05]  /*3230*/  @P0 BRA `(.L_x_1103) ;  /* 0x0000164000000947 */ /* 0x000fea0003800000 */
[----:B------:R-:W-:Y:S01]  /*3240*/  LOP3.LUT P0, RZ, R20, 0xff, RZ, 0xc0, !PT ;  /* 0x000000ff14ff7812 */ /* 0x000fe2000780c0ff */
[----:B------:R-:W-:Y:S01]  /*3250*/  BSSY B1, `(.L_x_1104) ;  /* 0x000010e000017945 */ /* 0x000fe20003800000 */
[----:B------:R-:W-:Y:S01]  /*3260*/  IMAD.MOV.U32 R10, RZ, RZ, RZ ;  /* 0x000000ffff0a7224 */ /* 0x000fe200078e00ff */
[----:B------:R-:W-:Y:S01]  /*3270*/  CS2R R8, SRZ ;  /* 0x0000000000087805 */ /* 0x000fe2000001ff00 */
[----:B------:R-:W-:-:S09]  /*3280*/  CS2R R24, SRZ ;  /* 0x0000000000187805 */ /* 0x000fd2000001ff00 */
[----:B------:R-:W-:Y:S05]  /*3290*/  @!P0 BRA `(.L_x_1105) ;  /* 0x0000109000008947 */ /* 0x000fea0003800000 */
[----:B------:R-:W-:-:S04]  /*32a0*/  ISETP.NE.U32.AND P0, PT, RZ, c[0x0][0x320], PT ;  /* 0x0000c800ff007a0c */ /* 0x000fc80003f05070 */
[----:B------:R-:W-:-:S13]  /*32b0*/  ISETP.NE.AND.EX P0, PT, RZ, c[0x0][0x324], PT, P0 ;  /* 0x0000c900ff007a0c */ /* 0x000fda0003f05300 */
[----:B------:R-:W-:Y:S05]  /*32c0*/  @!P0 BRA `(.L_x_1106) ;  /* 0x0000009000008947 */ /* 0x000fea0003800000 */
[----:B------:R-:W-:Y:S01]  /*32d0*/  SHF.R.S32.HI R9, RZ, 0x1f, R30 ;  /* 0x0000001fff097819 */ /* 0x000fe2000001141e */
[----:B------:R-:W-:-:S04]  /*32e0*/  IMAD.MOV.U32 R7, RZ, RZ, c[0x0][0x340] ;  /* 0x0000d000ff077624 */ /* 0x000fc800078e00ff */
[----:B------:R-:W-:Y:S02]  /*32f0*/  IMAD R9, R9, c[0x0][0x340], RZ ;  /* 0x0000d00009097a24 */ /* 0x000fe400078e02ff */
[----:B------:R-:W-:-:S04]  /*3300*/  IMAD.WIDE.U32 R6, R30, R7, c[0x0][0x320] ;  /* 0x0000c8001e067625 */ /* 0x000fc800078e0007 */
[----:B------:R-:W-:-:S04]  /*3310*/  IMAD R9, R30, UR11, R9 ;  /* 0x0000000b1e097c24 */ /* 0x000fc8000f8e0209 */
[----:B------:R-:W-:-:S05]  /*3320*/  IMAD.IADD R7, R7, 0x1, R9 ;  /* 0x0000000107077824 */ /* 0x000fca00078e0209 */
[----:B------:R-:W2:Y:S02]  /*3330*/  LDG.E R6, [R6.64] ;  /* 0x0000000e06067981 */ /* 0x000ea4000c1e1900 */
[----:B--2---:R-:W-:Y:S01]  /*3340*/  FADD R22, RZ, R6 ;  /* 0x00000006ff167221 */ /* 0x004fe20000000000 */
[----:B------:R-:W-:Y:S05]  /*3350*/  BRA `(.L_x_1107) ;  /* 0x000000c000007947 */ /* 0x000fea0003800000 */
.L_x_1106:
[----:B------:R-:W-:Y:S01]  /*3360*/  ISETP.NE.U32.AND P1, PT, RZ, c[0x0][0x230], PT ;  /* 0x00008c00ff007a0c */ /* 0x000fe20003f25070 */
[----:B------:R-:W-:-:S03]  /*3370*/  IMAD.MOV.U32 R22, RZ, RZ, RZ ;  /* 0x000000ffff167224 */ /* 0x000fc600078e00ff */
        /* <DEDUP_REMOVED lines=9> */
[----:B--2---:R-:W-:Y:S02]  /*3410*/  FADD R22, RZ, R6 ;  /* 0x00000006ff167221 */ /* 0x004fe40000000000 */
.L_x_1107:
        /* <DEDUP_REMOVED lines=12> */
.L_x_1108:
        /* <DEDUP_REMOVED lines=12> */
.L_x_1109:
[C---:B------:R-:W-:Y:S01]  /*35a0*/  FSETP.NEU.AND P2, PT, |R19|.reuse, +INF , PT ;  /* 0x7f8000001300780b */ /* 0x040fe20003f4d200 */
[----:B------:R-:W-:Y:S01]  /*35b0*/  FFMA R6, RZ, R0, RZ ;  /* 0x00000000ff067223 */ /* 0x000fe200000000ff */
[----:B------:R-:W-:Y:S01]  /*35c0*/  FFMA R7, RZ, R2, RZ ;  /* 0x00000002ff077223 */ /* 0x000fe200000000ff */
[----:B------:R-:W-:Y:S01]  /*35d0*/  FFMA R24, RZ, R4, RZ ;  /* 0x00000004ff187223 */ /* 0x000fe200000000ff */
[----:B------:R-:W-:Y:S01]  /*35e0*/  FSETP.LTU.OR P2, PT, |R19|, 105615, !P2 ;  /* 0x47ce47801300780b */ /* 0x000fe20005749600 */
[----:B------:R-:W-:Y:S01]  /*35f0*/  FFMA R9, RZ, R31, RZ ;  /* 0x0000001fff097223 */ /* 0x000fe200000000ff */
[----:B------:R-:W-:Y:S01]  /*3600*/  FFMA R6, R3, R7, R6 ;  /* 0x0000000703067223 */ /* 0x000fe20000000006 */
[C---:B------:R-:W-:Y:S01]  /*3610*/  FSETP.NEU.AND P3, PT, |R18|.reuse, +INF , PT ;  /* 0x7f8000001200780b */ /* 0x040fe20003f6d200 */
[----:B------:R-:W-:Y:S01]  /*3620*/  BSSY B2, `(.L_x_1110) ;  /* 0x0000027000027945 */ /* 0x000fe20003800000 */
[C---:B------:R-:W-:Y:S01]  /*3630*/  FSETP.NEU.AND P4, PT, |R18|.reuse, +INF , PT ;  /* 0x7f8000001200780b */ /* 0x040fe20003f8d200 */
[----:B------:R-:W-:Y:S01]  /*3640*/  FFMA R6, R5, R24, R6 ;  /* 0x0000001805067223 */ /* 0x000fe20000000006 */
[----:B------:R-:W-:-:S02]  /*3650*/  FSETP.LTU.OR P3, PT, |R18|, 105615, !P3 ;  /* 0x47ce47801200780b */ /* 0x000fc40005f69600 */
[----:B------:R-:W-:Y:S01]  /*3660*/  FSETP.LTU.OR P4, PT, |R18|, 105615, !P4 ;  /* 0x47ce47801200780b */ /* 0x000fe20006789600 */
[----:B------:R-:W-:-:S04]  /*3670*/  FFMA R6, R6, c[0x0][0x26c], RZ ;  /* 0x00009b0006067a23 */ /* 0x000fc800000000ff */
[----:B------:R-:W-:Y:S01]  /*3680*/  FFMA R7, R11, R6, R22 ;  /* 0x000000060b077223 */ /* 0x000fe20000000016 */
[----:B------:R-:W-:Y:S01]  /*3690*/  FFMA R6, R8, 10000, RZ ;  /* 0x461c400008067823 */ /* 0x000fe200000000ff */
[----:B------:R-:W-:Y:S01]  /*36a0*/  IMAD.MOV.U32 R8, RZ, RZ, R9 ;  /* 0x000000ffff087224 */ /* 0x000fe200078e0009 */
[----:B------:R-:W-:Y:S05]  /*36b0*/  @P2 BRA `(.L_x_1111) ;  /* 0x000001d000002947 */ /* 0x000fea0003800000 */
[----:B------:R-:W-:Y:S01]  /*36c0*/  IMAD.SHL.U32 R22, R19, 0x100, RZ ;  /* 0x0000010013167824 */ /* 0x000fe200078e00ff */
[----:B------:R-:W-:Y:S01]  /*36d0*/  CS2R R24, SRZ ;  /* 0x0000000000187805 */ /* 0x000fe2000001ff00 */
[----:B------:R-:W-:Y:S01]  /*36e0*/  IMAD.MOV.U32 R35, RZ, RZ, RZ ;  /* 0x000000ffff237224 */ /* 0x000fe200078e00ff */
[----:B------:R-:W-:Y:S02]  /*36f0*/  UMOV UR4, URZ ;  /* 0x0000003f00047c82 */ /* 0x000fe40008000000 */
[----:B------:R-:W-:Y:S02]  /*3700*/  LOP3.LUT R37, R22, 0x80000000, RZ, 0xfc, !PT ;  /* 0x8000000016257812 */ /* 0x000fe400078efcff */
.L_x_1112:
[C---:B------:R-:W-:Y:S01]  /*3710*/  IMAD.SHL.U32 R39, R24.reuse, 0x4, RZ ;  /* 0x0000000418277824 */ /* 0x040fe200078e00ff */
[----:B------:R-:W-:-:S04]  /*3720*/  SHF.L.U64.HI R23, R24, 0x2, R25 ;  /* 0x0000000218177819 */ /* 0x000fc80000010219 */
[----:B------:R-:W-:-:S04]  /*3730*/  IADD3 R22, P5, R39, c[0x4][0x88], RZ ;  /* 0x0100220027167a10 */ /* 0x000fc80007fbe0ff */
[----:B------:R-:W-:-:S05]  /*3740*/  IADD3.X R23, R23, c[0x4][0x8c], RZ, P5, !PT ;  /* 0x0100230017177a10 */ /* 0x000fca0002ffe4ff */
[----:B------:R-:W2:Y:S01]  /*3750*/  LDG.E.CONSTANT R22, [R22.64] ;  /* 0x0000000e16167981 */ /* 0x000ea2000c1e9900 */
[----:B------:R-:W-:Y:S02]  /*3760*/  ISETP.EQ.AND P6, PT, R39, RZ, PT ;  /* 0x000000ff2700720c */ /* 0x000fe40003fc2270 */
[----:B------:R-:W-:-:S04]  /*3770*/  IADD3 R24, R24, 0x1, RZ ;  /* 0x0000000118187810 */ /* 0x000fc80007ffe0ff */
[----:B------:R-:W-:Y:S01]  /*3780*/  SHF.R.S32.HI R25, RZ, 0x1f, R24 ;  /* 0x0000001fff197819 */ /* 0x000fe20000011418 */
[----:B--2---:R-:W-:-:S05]  /*3790*/  IMAD.WIDE.U32 R26, R22, R37, RZ ;  /* 0x00000025161a7225 */ /* 0x004fca00078e00ff */
[----:B------:R-:W-:-:S04]  /*37a0*/  IADD3 R26, P5, R26, R35, RZ ;  /* 0x000000231a1a7210 */ /* 0x000fc80007fbe0ff */
[----:B------:R-:W-:Y:S01]  /*37b0*/  IADD3.X R35, R27, UR4, RZ, P5, !PT ;  /* 0x000000041b237c10 */ /* 0x000fe2000affe4ff */
[----:B------:R-:W-:Y:S01]  /*37c0*/  @P6 IMAD.MOV.U32 R17, RZ, RZ, R26 ;  /* 0x000000ffff116224 */ /* 0x000fe200078e001a */
[C---:B------:R-:W-:Y:S02]  /*37d0*/  ISETP.EQ.AND P6, PT, R39.reuse, 0x8, PT ;  /* 0x000000082700780c */ /* 0x040fe40003fc2270 */
[----:B------:R-:W-:-:S11]  /*37e0*/  ISETP.EQ.AND P5, PT, R39, 0x4, PT ;  /* 0x000000042700780c */ /* 0x000fd60003fa2270 */
[--C-:B------:R-:W-:Y:S01]  /*37f0*/  @P6 IMAD.MOV.U32 R15, RZ, RZ, R26.reuse ;  /* 0x000000ffff0f6224 */ /* 0x100fe200078e001a */
[C---:B------:R-:W-:Y:S01]  /*3800*/  ISETP.EQ.AND P6, PT, R39.reuse, 0x10, PT ;  /* 0x000000102700780c */ /* 0x040fe20003fc2270 */
[----:B------:R-:W-:Y:S01]  /*3810*/  @P5 IMAD.MOV.U32 R16, RZ, RZ, R26 ;  /* 0x000000ffff105224 */ /* 0x000fe200078e001a */
[----:B------:R-:W-:-:S11]  /*3820*/  ISETP.EQ.AND P5, PT, R39, 0xc, PT ;  /* 0x0000000c2700780c */ /* 0x000fd60003fa2270 */
[----:B------:R-:W-:Y:S01]  /*3830*/  @P6 IMAD.MOV.U32 R13, RZ, RZ, R26 ;  /* 0x000000ffff0d6224 */ /* 0x000fe200078e001a */
[----:B------:R-:W-:Y:S02]  /*3840*/  ISETP.NE.AND P6, PT, R24, 0x6, PT ;  /* 0x000000061800780c */ /* 0x000fe40003fc5270 */
[----:B------:R-:W-:Y:S02]  /*3850*/  @P5 MOV R14, R26 ;  /* 0x0000001a000e5202 */ /* 0x000fe40000000f00 */
[----:B------:R-:W-:-:S13]  /*3860*/  ISETP.EQ.AND P5, PT, R39, 0x14, PT ;  /* 0x000000142700780c */ /* 0x000fda0003fa2270 */
[----:B------:R-:W-:Y:S01]  /*3870*/  @P5 IMAD.MOV.U32 R12, RZ, RZ, R26 ;  /* 0x000000ffff0c5224 */ /* 0x000fe200078e001a */
[----:B------:R-:W-:Y:S05]  /*3880*/  @P6 BRA `(.L_x_1112) ;  /* 0xfffffe8000006947 */ /* 0x000fea000383ffff */
.L_x_1111:
[----:B------:R-:W-:Y:S05]  /*3890*/  BSYNC B2 ;  /* 0x0000000000027941 */ /* 0x000fea0003800000 */
.L_x_1110:
[----:B------:R-:W-:Y:S01]  /*38a0*/  BSSY B2, `(.L_x_1113) ;  /* 0x000001f000027945 */ /* 0x000fe20003800000 */
[----:B------:R-:W-:Y:S05]  /*38b0*/  @P3 BRA `(.L_x_1114) ;  /* 0x000001d000003947 */ /* 0x000fea0003800000 */
[----:B------:R-:W-:Y:S01]  /*38c0*/  IMAD.SHL.U32 R22, R18, 0x100, RZ ;  /* 0x0000010012167824 */ /* 0x000fe200078e00ff */
[----:B------:R-:W-:Y:S01]  /*38d0*/  CS2R R24, SRZ ;  /* 0x0000000000187805 */ /* 0x000fe2000001ff00 */
[----:B------:R-:W-:Y:S01]  /*38e0*/  IMAD.MOV.U32 R35, RZ, RZ, RZ ;  /* 0x000000ffff237224 */ /* 0x000fe200078e00ff */
[----:B------:R-:W-:Y:S02]  /*38f0*/  UMOV UR4, URZ ;  /* 0x0000003f00047c82 */ /* 0x000fe40008000000 */
[----:B------:R-:W-:Y:S02]  /*3900*/  LOP3.LUT R37, R22, 0x80000000, RZ, 0xfc, !PT ;  /* 0x8000000016257812 */ /* 0x000fe400078efcff */
.L_x_1115:
[C---:B------:R-:W-:Y:S01]  /*3910*/  IMAD.SHL.U32 R39, R24.reuse, 0x4, RZ ;  /* 0x0000000418277824 */ /* 0x040fe200078e00ff */
[----:B------:R-:W-:-:S04]  /*3920*/  SHF.L.U64.HI R23, R24, 0x2, R25 ;  /* 0x0000000218177819 */ /* 0x000fc80000010219 */
[----:B------:R-:W-:-:S04]  /*3930*/  IADD3 R22, P3, R39, c[0x4][0x88], RZ ;  /* 0x0100220027167a10 */ /* 0x000fc80007f7e0ff */
[----:B------:R-:W-:-:S05]  /*3940*/  IADD3.X R23, R23, c[0x4][0x8c], RZ, P3, !PT ;  /* 0x0100230017177a10 */ /* 0x000fca0001ffe4ff */
[----:B------:R-:W2:Y:S01]  /*3950*/  LDG.E.CONSTANT R22, [R22.64] ;  /* 0x0000000e16167981 */ /* 0x000ea2000c1e9900 */
[C---:B------:R-:W-:Y:S02]  /*3960*/  ISETP.EQ.AND P5, PT, R39.reuse, RZ, PT ;  /* 0x000000ff2700720c */ /* 0x040fe40003fa2270 */
[----:B------:R-:W-:Y:S02]  /*3970*/  ISETP.EQ.AND P6, PT, R39, 0x4, PT ;  /* 0x000000042700780c */ /* 0x000fe40003fc2270 */
[----:B------:R-:W-:-:S04]  /*3980*/  IADD3 R24, R24, 0x1, RZ ;  /* 0x0000000118187810 */ /* 0x000fc80007ffe0ff */
[----:B------:R-:W-:Y:S01]  /*3990*/  SHF.R.S32.HI R25, RZ, 0x1f, R24 ;  /* 0x0000001fff197819 */ /* 0x000fe20000011418 */
[----:B--2---:R-:W-:-:S05]  /*39a0*/  IMAD.WIDE.U32 R26, R22, R37, RZ ;  /* 0x00000025161a7225 */ /* 0x004fca00078e00ff */
[----:B------:R-:W-:-:S04]  /*39b0*/  IADD3 R26, P3, R26, R35, RZ ;  /* 0x000000231a1a7210 */ /* 0x000fc80007f7e0ff */
[----:B------:R-:W-:Y:S01]  /*39c0*/  IADD3.X R35, R27, UR4, RZ, P3, !PT ;  /* 0x000000041b237c10 */ /* 0x000fe20009ffe4ff */
[--C-:B------:R-:W-:Y:S01]  /*39d0*/  @P5 IMAD.MOV.U32 R17, RZ, RZ, R26.reuse ;  /* 0x000000ffff115224 */ /* 0x100fe200078e001a */
[C---:B------:R-:W-:Y:S01]  /*39e0*/  ISETP.EQ.AND P5, PT, R39.reuse, 0xc, PT ;  /* 0x0000000c2700780c */ /* 0x040fe20003fa2270 */
[----:B------:R-:W-:Y:S01]  /*39f0*/  @P6 IMAD.MOV.U32 R16, RZ, RZ, R26 ;  /* 0x000000ffff106224 */ /* 0x000fe200078e001a */
[C---:B------:R-:W-:Y:S02]  /*3a00*/  ISETP.EQ.AND P3, PT, R39.reuse, 0x8, PT ;  /* 0x000000082700780c */ /* 0x040fe40003f62270 */
[----:B------:R-:W-:-:S09]  /*3a10*/  ISETP.EQ.AND P6, PT, R39, 0x10, PT ;  /* 0x000000102700780c */ /* 0x000fd20003fc2270 */
[--C-:B------:R-:W-:Y:S01]  /*3a20*/  @P5 IMAD.MOV.U32 R14, RZ, RZ, R26.reuse ;  /* 0x000000ffff0e5224 */ /* 0x100fe200078e001a */
[----:B------:R-:W-:Y:S01]  /*3a30*/  ISETP.NE.AND P5, PT, R24, 0x6, PT ;  /* 0x000000061800780c */ /* 0x000fe20003fa5270 */
[--C-:B------:R-:W-:Y:S01]  /*3a40*/  @P3 IMAD.MOV.U32 R15, RZ, RZ, R26.reuse ;  /* 0x000000ffff0f3224 */ /* 0x100fe200078e001a */
[----:B------:R-:W-:Y:S01]  /*3a50*/  ISETP.EQ.AND P3, PT, R39, 0x14, PT ;  /* 0x000000142700780c */ /* 0x000fe20003f62270 */
[----:B------:R-:W-:-:S12]  /*3a60*/  @P6 IMAD.MOV.U32 R13, RZ, RZ, R26 ;  /* 0x000000ffff0d6224 */ /* 0x000fd800078e001a */
[----:B------:R-:W-:Y:S01]  /*3a70*/  @P3 IMAD.MOV.U32 R12, RZ, RZ, R26 ;  /* 0x000000ffff0c3224 */ /* 0x000fe200078e001a */
[----:B------:R-:W-:Y:S05]  /*3a80*/  @P5 BRA `(.L_x_1115) ;  /* 0xfffffe8000005947 */ /* 0x000fea000383ffff */
.L_x_1114:
[----:B------:R-:W-:Y:S05]  /*3a90*/  BSYNC B2 ;  /* 0x0000000000027941 */ /* 0x000fea0003800000 */
.L_x_1113:
[----:B------:R-:W-:Y:S01]  /*3aa0*/  BSSY B2, `(.L_x_1116) ;  /* 0x000001f000027945 */ /* 0x000fe20003800000 */
[----:B------:R-:W-:Y:S05]  /*3ab0*/  @P2 BRA `(.L_x_1117) ;  /* 0x000001d000002947 */ /* 0x000fea0003800000 */
[----:B------:R-:W-:Y:S01]  /*3ac0*/  IMAD.SHL.U32 R22, R19, 0x100, RZ ;  /* 0x0000010013167824 */ /* 0x000fe200078e00ff */
[----:B------:R-:W-:Y:S01]  /*3ad0*/  CS2R R24, SRZ ;  /* 0x0000000000187805 */ /* 0x000fe2000001ff00 */
[----:B------:R-:W-:Y:S01]  /*3ae0*/  IMAD.MOV.U32 R35, RZ, RZ, RZ ;  /* 0x000000ffff237224 */ /* 0x000fe200078e00ff */
[----:B------:R-:W-:Y:S02]  /*3af0*/  UMOV UR4, URZ ;  /* 0x0000003f00047c82 */ /* 0x000fe40008000000 */
[----:B------:R-:W-:Y:S02]  /*3b00*/  LOP3.LUT R37, R22, 0x80000000, RZ, 0xfc, !PT ;  /* 0x8000000016257812 */ /* 0x000fe400078efcff */
.L_x_1118:
        /* <DEDUP_REMOVED lines=24> */
.L_x_1117:
[----:B------:R-:W-:Y:S05]  /*3c90*/  BSYNC B2 ;  /* 0x0000000000027941 */ /* 0x000fea0003800000 */
.L_x_1116:
[----:B------:R-:W-:Y:S01]  /*3ca0*/  BSSY B2, `(.L_x_1119) ;  /* 0x000001f000027945 */ /* 0x000fe20003800000 */
[----:B------:R-:W-:Y:S05]  /*3cb0*/  @P4 BRA `(.L_x_1120) ;  /* 0x000001d000004947 */ /* 0x000fea0003800000 */
[----:B------:R-:W-:Y:S01]  /*3cc0*/  IMAD.SHL.U32 R24, R18, 0x100, RZ ;  /* 0x0000010012187824 */ /* 0x000fe200078e00ff */
[----:B------:R-:W-:Y:S01]  /*3cd0*/  CS2R R22, SRZ ;  /* 0x0000000000167805 */ /* 0x000fe2000001ff00 */
[----:B------:R-:W-:Y:S01]  /*3ce0*/  IMAD.MOV.U32 R35, RZ, RZ, RZ ;  /* 0x000000ffff237224 */ /* 0x000fe200078e00ff */
[----:B------:R-:W-:Y:S02]  /*3cf0*/  UMOV UR4, URZ ;  /* 0x0000003f00047c82 */ /* 0x000fe40008000000 */
[----:B------:R-:W-:Y:S02]  /*3d00*/  LOP3.LUT R37, R24, 0x80000000, RZ, 0xfc, !PT ;  /* 0x8000000018257812 */ /* 0x000fe400078efcff */
.L_x_1121:
[C---:B------:R-:W-:Y:S01]  /*3d10*/  IMAD.SHL.U32 R39, R22.reuse, 0x4, RZ ;  /* 0x0000000416277824 */ /* 0x040fe200078e00ff */
[----:B------:R-:W-:-:S04]  /*3d20*/  SHF.L.U64.HI R23, R22, 0x2, R23 ;  /* 0x0000000216177819 */ /* 0x000fc80000010217 */
[----:B------:R-:W-:-:S04]  /*3d30*/  IADD3 R24, P3, R39, c[0x4][0x88], RZ ;  /* 0x0100220027187a10 */ /* 0x000fc80007f7e0ff */
[----:B------:R-:W-:-:S05]  /*3d40*/  IADD3.X R25, R23, c[0x4][0x8c], RZ, P3, !PT ;  /* 0x0100230017197a10 */ /* 0x000fca0001ffe4ff */
[----:B------:R-:W2:Y:S01]  /*3d50*/  LDG.E.CONSTANT R24, [R24.64] ;  /* 0x0000000e18187981 */ /* 0x000ea2000c1e9900 */
[C---:B------:R-:W-:Y:S02]  /*3d60*/  ISETP.EQ.AND P5, PT, R39.reuse, 0x8, PT ;  /* 0x000000082700780c */ /* 0x040fe40003fa2270 */
        /* <DEDUP_REMOVED lines=11> */
[----:B------:R-:W-:Y:S01]  /*3e20*/  @P6 IMAD.MOV.U32 R16, RZ, RZ, R26 ;  /* 0x000000ffff106224 */ /* 0x000fe200078e001a */
[C---:B------:R-:W-:Y:S02]  /*3e30*/  ISETP.EQ.AND P4, PT, R39.reuse, 0x10, PT ;  /* 0x000000102700780c */ /* 0x040fe40003f82270 */
[----:B------:R-:W-:-:S09]  /*3e40*/  ISETP.EQ.AND P6, PT, R39, 0x14, PT ;  /* 0x000000142700780c */ /* 0x000fd20003fc2270 */
[--C-:B------:R-:W-:Y:S02]  /*3e50*/  @P3 IMAD.MOV.U32 R14, RZ, RZ, R26.reuse ;  /* 0x000000ffff0e3224 */ /* 0x100fe400078e001a */
[--C-:B------:R-:W-:Y:S02]  /*3e60*/  @P4 IMAD.MOV.U32 R13, RZ, RZ, R26.reuse ;  /* 0x000000ffff0d4224 */ /* 0x100fe400078e001a */
[----:B------:R-:W-:Y:S01]  /*3e70*/  @P6 IMAD.MOV.U32 R12, RZ, RZ, R26 ;  /* 0x000000ffff0c6224 */ /* 0x000fe200078e001a */
[----:B------:R-:W-:Y:S05]  /*3e80*/  @P5 BRA `(.L_x_1121) ;  /* 0xfffffe8000005947 */ /* 0x000fea000383ffff */
.L_x_1120:
[----:B------:R-:W-:Y:S05]  /*3e90*/  BSYNC B2 ;  /* 0x0000000000027941 */ /* 0x000fea0003800000 */
.L_x_1119:
[----:B------:R-:W-:Y:S01]  /*3ea0*/  BSSY B2, `(.L_x_1122) ;  /* 0x000001f000027945 */ /* 0x000fe20003800000 */
[----:B------:R-:W-:Y:S05]  /*3eb0*/  @P2 BRA `(.L_x_1123) ;  /* 0x000001d000002947 */ /* 0x000fea0003800000 */
[----:B------:R-:W-:Y:S01]  /*3ec0*/  IMAD.SHL.U32 R24, R19, 0x100, RZ ;  /* 0x0000010013187824 */ /* 0x000fe200078e00ff */
[----:B------:R-:W-:Y:S01]  /*3ed0*/  CS2R R22, SRZ ;  /* 0x0000000000167805 */ /* 0x000fe2000001ff00 */
[----:B------:R-:W-:Y:S01]  /*3ee0*/  IMAD.MOV.U32 R35, RZ, RZ, RZ ;  /* 0x000000ffff237224 */ /* 0x000fe200078e00ff */
[----:B------:R-:W-:Y:S02]  /*3ef0*/  UMOV UR4, URZ ;  /* 0x0000003f00047c82 */ /* 0x000fe40008000000 */
[----:B------:R-:W-:-:S02]  /*3f00*/  LOP3.LUT R37, R24, 0x80000000, RZ, 0xfc, !PT ;  /* 0x8000000018257812 */ /* 0x000fc400078efcff */
.L_x_1124:
[C---:B------:R-:W-:Y:S01]  /*3f10*/  IMAD.SHL.U32 R39, R22.reuse, 0x4, RZ ;  /* 0x0000000416277824 */ /* 0x040fe200078e00ff */
[----:B------:R-:W-:-:S04]  /*3f20*/  SHF.L.U64.HI R23, R22, 0x2, R23 ;  /* 0x0000000216177819 */ /* 0x000fc80000010217 */
[----:B------:R-:W-:-:S04]  /*3f30*/  IADD3 R24, P2, R39, c[0x4][0x88], RZ ;  /* 0x0100220027187a10 */ /* 0x000fc80007f5e0ff */
[----:B------:R-:W-:-:S05]  /*3f40*/  IADD3.X R25, R23, c[0x4][0x8c], RZ, P2, !PT ;  /* 0x0100230017197a10 */ /* 0x000fca00017fe4ff */
[----:B------:R-:W2:Y:S01]  /*3f50*/  LDG.E.CONSTANT R24, [R24.64] ;  /* 0x0000000e18187981 */ /* 0x000ea2000c1e9900 */
[C---:B------:R-:W-:Y:S02]  /*3f60*/  ISETP.EQ.AND P2, PT, R39.reuse, 0x4, PT ;  /* 0x000000042700780c */ /* 0x040fe40003f42270 */
[C---:B------:R-:W-:Y:S02]  /*3f70*/  ISETP.EQ.AND P6, PT, R39.reuse, RZ, PT ;  /* 0x000000ff2700720c */ /* 0x040fe40003fc2270 */
        /* <DEDUP_REMOVED lines=17> */
.L_x_1123:
[----:B------:R-:W-:Y:S05]  /*4090*/  BSYNC B2 ;  /* 0x0000000000027941 */ /* 0x000fea0003800000 */
.L_x_1122:
[----:B------:R-:W-:Y:S01]  /*40a0*/  IMAD.MOV.U32 R24, RZ, RZ, R9 ;  /* 0x000000ffff187224 */ /* 0x000fe200078e0009 */
[----:B------:R-:W-:Y:S01]  /*40b0*/  FADD R7, RZ, R7 ;  /* 0x00000007ff077221 */ /* 0x000fe20000000000 */
[----:B------:R-:W-:Y:S05]  /*40c0*/  @!P0 BRA `(.L_x_1125) ;  /* 0x0000008000008947 */ /* 0x000fea0003800000 */
[----:B------:R-:W-:Y:S01]  /*40d0*/  SHF.R.S32.HI R25, RZ, 0x1f, R38 ;  /* 0x0000001fff197819 */ /* 0x000fe20000011426 */
[----:B------:R-:W-:-:S04]  /*40e0*/  IMAD.MOV.U32 R23, RZ, RZ, c[0x0][0x340] ;  /* 0x0000d000ff177624 */ /* 0x000fc800078e00ff */
[----:B------:R-:W-:Y:S02]  /*40f0*/  IMAD R25, R25, c[0x0][0x340], RZ ;  /* 0x0000d00019197a24 */ /* 0x000fe400078e02ff */
[----:B------:R-:W-:-:S04]  /*4100*/  IMAD.WIDE.U32 R22, R38, R23, c[0x0][0x320] ;  /* 0x0000c80026167625 */ /* 0x000fc800078e0017 */
[----:B------:R-:W-:-:S04]  /*4110*/  IMAD R25, R38, UR11, R25 ;  /* 0x0000000b26197c24 */ /* 0x000fc8000f8e0219 */
[----:B------:R-:W-:-:S05]  /*4120*/  IMAD.IADD R23, R23, 0x1, R25 ;  /* 0x0000000117177824 */ /* 0x000fca00078e0219 */
[----:B------:R0:W-:Y:S01]  /*4130*/  RED.E.ADD.F32.FTZ.RN.STRONG.GPU [R22.64], R7 ;  /* 0x000000071600798e */ /* 0x0001e2000c10e78e */
[----:B------:R-:W-:Y:S05]  /*4140*/  BRA `(.L_x_1126) ;  /* 0x000000a000007947 */ /* 0x000fea0003800000 */
.L_x_1125:
        /* <DEDUP_REMOVED lines=9> */
[----:B------:R0:W-:Y:S02]  /*41e0*/  RED.E.ADD.F32.FTZ.RN.STRONG.GPU [R22.64], R7 ;  /* 0x000000071600798e */ /* 0x0001e4000c10e78e */
.L_x_1126:
[----:B------:R-:W-:Y:S01]  /*41f0*/  FFMA R25, RZ, c[0x0][0x274], RZ ;  /* 0x00009d00ff197a23 */ /* 0x000fe200000000ff */
[----:B------:R-:W-:Y:S05]  /*4200*/  @!P1 BRA `(.L_x_1127) ;  /* 0x0000008000009947 */ /* 0x000fea0003800000 */
[----:B0-----:R-:W-:Y:S01]  /*4210*/  SHF.R.S32.HI R7, RZ, 0x1f, R38 ;  /* 0x0000001fff077819 */ /* 0x001fe20000011426 */
[----:B------:R-:W-:-:S04]  /*4220*/  IMAD.MOV.U32 R23, RZ, RZ, c[0x0][0x308] ;  /* 0x0000c200ff177624 */ /* 0x000fc800078e00ff */
[----:B------:R-:W-:Y:S02]  /*4230*/  IMAD R7, R7, c[0x0][0x308], RZ ;  /* 0x0000c20007077a24 */ /* 0x000fe400078e02ff */
[----:B------:R-:W-:-:S04]  /*4240*/  IMAD.WIDE.U32 R22, R38, R23, c[0x0][0x2e8] ;  /* 0x0000ba0026167625 */ /* 0x000fc800078e0017 */
[----:B------:R-:W-:-:S04]  /*4250*/  IMAD R7, R38, UR12, R7 ;  /* 0x0000000c26077c24 */ /* 0x000fc8000f8e0207 */
[----:B------:R-:W-:-:S05]  /*4260*/  IMAD.IADD R23, R23, 0x1, R7 ;  /* 0x0000000117177824 */ /* 0x000fca00078e0207 */
[----:B------:R0:W-:Y:S01]  /*4270*/  RED.E.ADD.F32.FTZ.RN.STRONG.GPU [R22.64], R6 ;  /* 0x000000061600798e */ /* 0x0001e2000c10e78e */
[----:B------:R-:W-:Y:S05]  /*4280*/  BRA `(.L_x_1105) ;  /* 0x000000a000007947 */ /* 0x000fea0003800000 */
.L_x_1127:
[----:B------:R-:W-:-:S04]  /*4290*/  ISETP.NE.U32.AND P0, PT, RZ, c[0x0][0x1f8], PT ;  /* 0x00007e00ff007a0c */ /* 0x000fc80003f05070 */
[----:B------:R-:W-:-:S13]  /*42a0*/  ISETP.NE.AND.EX P0, PT, RZ, c[0x0][0x1fc], PT, P0 ;  /* 0x00007f00ff007a0c */ /* 0x000fda0003f05300 */
[----:B------:R-:W-:Y:S05]  /*42b0*/  @!P0 BRA `(.L_x_1105) ;  /* 0x0000007000008947 */ /* 0x000fea0003800000 */
[----:B0-----:R-:W-:Y:S01]  /*42c0*/  SHF.R.S32.HI R7, RZ, 0x1f, R38 ;  /* 0x0000001fff077819 */ /* 0x001fe20000011426 */
[----:B------:R-:W-:-:S04]  /*42d0*/  IMAD.MOV.U32 R23, RZ, RZ, c[0x0][0x210] ;  /* 0x00008400ff177624 */ /* 0x000fc800078e00ff */
[----:B------:R-:W-:Y:S02]  /*42e0*/  IMAD R7, R7, c[0x0][0x210], RZ ;  /* 0x0000840007077a24 */ /* 0x000fe400078e02ff */
[----:B------:R-:W-:-:S04]  /*42f0*/  IMAD.WIDE.U32 R22, R38, R23, c[0x0][0x1f8] ;  /* 0x00007e0026167625 */ /* 0x000fc800078e0017 */
[----:B------:R-:W-:-:S04]  /*4300*/  IMAD R7, R38, UR9, R7 ;  /* 0x0000000926077c24 */ /* 0x000fc8000f8e0207 */
[----:B------:R-:W-:-:S05]  /*4310*/  IMAD.IADD R23, R23, 0x1, R7 ;  /* 0x0000000117177824 */ /* 0x000fca00078e0207 */
[----:B------:R0:W-:Y:S02]  /*4320*/  RED.E.ADD.F32.FTZ.RN.STRONG.GPU [R22.64], R6 ;  /* 0x000000061600798e */ /* 0x0001e4000c10e78e */
.L_x_1105:
[----:B------:R-:W-:Y:S05]  /*4330*/  BSYNC B1 ;  /* 0x0000000000017941 */ /* 0x000fea0003800000 */
.L_x_1104:
[----:B------:R-:W-:Y:S01]  /*4340*/  FSETP.GT.AND P0, PT, R21, RZ, PT ;  /* 0x000000ff1500720b */ /* 0x000fe20003f04000 */
[----:B------:R-:W-:Y:S01]  /*4350*/  BSSY B1, `(.L_x_1128) ;  /* 0x0000030000017945 */ /* 0x000fe20003800000 */
[----:B0-----:R-:W-:Y:S02]  /*4360*/  IMAD.MOV.U32 R7, RZ, RZ, RZ ;  /* 0x000000ffff077224 */ /* 0x001fe400078e00ff */
[----:B------:R-:W-:-:S09]  /*4370*/  IMAD.MOV.U32 R23, RZ, RZ, RZ ;  /* 0x000000ffff177224 */ /* 0x000fd200078e00ff */
        /* <DEDUP_REMOVED lines=10> */
[----:B------:R-:W-:Y:S02]  /*4420*/  MOV R23, 0x4440 ;  /* 0x0000444000177802 */ /* 0x000fe40000000f00 */
[----:B------:R-:W-:Y:S05]  /*4430*/  CALL.REL.NOINC `($__internal_36_$__cuda_sm3x_div_rn_noftz_f32_slowpath) ;  /* 0x0000082000007944 */ /* 0x000fea0003c00000 */
[----:B------:R-:W-:Y:S02]  /*4440*/  IMAD.MOV.U32 R22, RZ, RZ, R26 ;  /* 0x000000ffff167224 */ /* 0x000fe400078e001a */
.L_x_1131:
[----:B------:R-:W-:Y:S05]  /*4450*/  BSYNC B2 ;  /* 0x0000000000027941 */ /* 0x000fea0003800000 */
.L_x_1130:
        /* <DEDUP_REMOVED lines=10> */
[----:B------:R-:W-:Y:S02]  /*4500*/  MOV R23, 0x4520 ;  /* 0x0000452000177802 */ /* 0x000fe40000000f00 */
[----:B------:R-:W-:Y:S05]  /*4510*/  CALL.REL.NOINC `($__internal_36_$__cuda_sm3x_div_rn_noftz_f32_slowpath) ;  /* 0x0000074000007944 */ /* 0x000fea0003c00000 */
[----:B------:R-:W-:Y:S02]  /*4520*/  IMAD.MOV.U32 R10, RZ, RZ, R26 ;  /* 0x000000ffff0a7224 */ /* 0x000fe400078e001a */
.L_x_1133:
[----:B------:R-:W-:Y:S05]  /*4530*/  BSYNC B2 ;  /* 0x0000000000027941 */ /* 0x000fea0003800000 */
.L_x_1132:
        /* <DEDUP_REMOVED lines=13> */
.L_x_1135:
[----:B------:R-:W-:Y:S05]  /*4610*/  BSYNC B2 ;  /* 0x0000000000027941 */ /* 0x000fea0003800000 */
.L_x_1134:
[----:B------:R-:W-:Y:S01]  /*4620*/  FFMA R7, RZ, R10, RZ ;  /* 0x0000000aff077223 */ /* 0x000fe200000000ff */
[----:B------:R-:W-:Y:S01]  /*4630*/  FFMA R23, RZ, R22, RZ ;  /* 0x00000016ff177223 */ /* 0x000fe200000000ff */
[----:B------:R-:W-:Y:S02]  /*4640*/  FFMA R10, RZ, R6, RZ ;  /* 0x00000006ff0a7223 */ /* 0x000fe400000000ff */
.L_x_1129:
[----:B------:R-:W-:Y:S05]  /*4650*/  BSYNC B1 ;  /* 0x0000000000017941 */ /* 0x000fea0003800000 */
.L_x_1128:
[----:B------:R-:W-:Y:S01]  /*4660*/  ISETP.NE.U32.AND P0, PT, RZ, c[0x0][0x2b0], PT ;  /* 0x0000ac00ff007a0c */ /* 0x000fe20003f05070 */
[C---:B------:R-:W-:Y:S01]  /*4670*/  FADD R8, -R7.reuse, R8 ;  /* 0x0000000807087221 */ /* 0x040fe20000000100 */
[--C-:B------:R-:W-:Y:S01]  /*4680*/  FADD R7, R7, R25.reuse ;  /* 0x0000001907077221 */ /* 0x100fe20000000000 */
[----:B------:R-:W-:Y:S01]  /*4690*/  FADD R6, R23, R25 ;  /* 0x0000001917067221 */ /* 0x000fe20000000000 */
[----:B------:R-:W-:Y:S01]  /*46a0*/  ISETP.NE.AND.EX P0, PT, RZ, c[0x0][0x2b4], PT, P0 ;  /* 0x0000ad00ff007a0c */ /* 0x000fe20003f05300 */
[----:B------:R-:W-:Y:S01]  /*46b0*/  FADD R25, R25, R10 ;  /* 0x0000000a19197221 */ /* 0x000fe20000000000 */
[----:B------:R-:W-:Y:S01]  /*46c0*/  FADD R22, -R23, R24 ;  /* 0x0000001817167221 */ /* 0x000fe20000000100 */
[----:B------:R-:W-:Y:S01]  /*46d0*/  FADD R9, R9, -R10 ;  /* 0x8000000a09097221 */ /* 0x000fe20000000000 */
[----:B------:R-:W-:Y:S01]  /*46e0*/  FADD R23, RZ, R7 ;  /* 0x00000007ff177221 */ /* 0x000fe20000000000 */
[----:B------:R-:W-:Y:S01]  /*46f0*/  FADD R27, RZ, R6 ;  /* 0x00000006ff1b7221 */ /* 0x000fe20000000000 */
[----:B------:R-:W-:-:S07]  /*4700*/  FADD R35, RZ, R25 ;  /* 0x00000019ff237221 */ /* 0x000fce0000000000 */
[----:B------:R-:W-:Y:S05]  /*4710*/  @!P0 BRA `(.L_x_1136) ;  /* 0x000000a000008947 */ /* 0x000fea0003800000 */
[----:B------:R-:W-:Y:S01]  /*4720*/  SHF.R.S32.HI R25, RZ, 0x1f, R30 ;  /* 0x0000001fff197819 */ /* 0x000fe2000001141e */
[----:B------:R-:W-:-:S04]  /*4730*/  IMAD.MOV.U32 R7, RZ, RZ, c[0x0][0x2d0] ;  /* 0x0000b400ff077624 */ /* 0x000fc800078e00ff */
        /* <DEDUP_REMOVED lines=8> */
.L_x_1136:
        /* <DEDUP_REMOVED lines=11> */
[----:B------:R0:W-:Y:S02]  /*4870*/  RED.E.ADD.F32.FTZ.RN.STRONG.GPU [R6.64+0x8], R35 ;  /* 0x000008230600798e */ /* 0x0001e4000c10e78e */
.L_x_1103:
[----:B------:R-:W-:Y:S05]  /*4880*/  BSYNC B0 ;  /* 0x0000000000007941 */ /* 0x000fea0003800000 */
.L_x_1102:
[----:B------:R-:W-:Y:S01]  /*4890*/  ISETP.NE.U32.AND P0, PT, RZ, c[0x0][0x2b0], PT ;  /* 0x0000ac00ff007a0c */ /* 0x000fe20003f05070 */
[----:B0-----:R-:W-:Y:S01]  /*48a0*/  FADD R23, RZ, R8 ;  /* 0x00000008ff177221 */ /* 0x001fe20000000000 */
[----:B------:R-:W-:Y:S01]  /*48b0*/  FADD R25, RZ, R22 ;  /* 0x00000016ff197221 */ /* 0x000fe20000000000 */
[----:B------:R-:W-:Y:S01]  /*48c0*/  FADD R27, RZ, R9 ;  /* 0x00000009ff1b7221 */ /* 0x000fe20000000000 */
        /* <DEDUP_REMOVED lines=12> */
.L_x_1137:
        /* <DEDUP_REMOVED lines=12> */
.L_x_1138:
[----:B------:R-:W-:Y:S01]  /*4a50*/  UMOV UR4, URZ ;  /* 0x0000003f00047c82 */ /* 0x000fe20008000000 */
[----:B------:R-:W-:Y:S01]  /*4a60*/  IADD3 R38, P1, R38, UR6, RZ ;  /* 0x0000000626267c10 */ /* 0x000fe2000ff3e0ff */
[----:B------:R-:W-:-:S03]  /*4a70*/  UIADD3 UR4, UR7, UR4, URZ ;  /* 0x0000000407047290 */ /* 0x000fc6000fffe03f */
[----:B------:R-:W-:-:S03]  /*4a80*/  ISETP.GE.U32.AND P0, PT, R38, c[0x0][0x178], PT ;  /* 0x00005e0026007a0c */ /* 0x000fc60003f06070 */
[----:B------:R-:W-:-:S04]  /*4a90*/  IADD3.X R33, R33, UR4, RZ, P1, !PT ;  /* 0x0000000421217c10 */ /* 0x000fc80008ffe4ff */
[----:B------:R-:W-:-:S13]  /*4aa0*/  ISETP.GE.U32.AND.EX P0, PT, R33, c[0x0][0x17c], PT, P0 ;  /* 0x00005f0021007a0c */ /* 0x000fda0003f06100 */
[----:B------:R-:W-:Y:S01]  /*4ab0*/  @P0 CALL.REL.NOINC `(.L_x_1139) ;  /* 0x0000001000000944 */ /* 0x000fe20003c00000 */
[----:B------:R-:W-:Y:S05]  /*4ac0*/  BRA `(.L_x_1140) ;  /* 0xffffb6e000007947 */ /* 0x000fea000383ffff */
.L_x_1139:
[----:B------:R-:W-:Y:S05]  /*4ad0*/  EXIT ;  /* 0x000000000000794d */ /* 0x000fea0003800000 */
        .weak           $__internal_35_$__cuda_sm20_sqrt_rn_f32_slowpath
        .type           $__internal_35_$__cuda_sm20_sqrt_rn_f32_slowpath,@function
        .size           $__internal_35_$__cuda_sm20_sqrt_rn_f32_slowpath,($__internal_36_$__cuda_sm3x_div_rn_noftz_f32_slowpath - $__internal_35_$__cuda_sm20_sqrt_rn_f32_slowpath)
$__internal_35_$__cuda_sm20_sqrt_rn_f32_slowpath:
[----:B------:R-:W-:-:S13]  /*4ae0*/  LOP3.LUT P1, RZ, R20, 0x7fffffff, RZ, 0xc0, !PT ;  /* 0x7fffffff14ff7812 */ /* 0x000fda000782c0ff */
[----:B------:R-:W-:Y:S01]  /*4af0*/  @!P1 IMAD.MOV.U32 R7, RZ, RZ, R20 ;  /* 0x000000ffff079224 */ /* 0x000fe200078e0014 */
[----:B------:R-:W-:Y:S05]  /*4b00*/  @!P1 BRA `(.L_x_1141) ;  /* 0x0000011000009947 */ /* 0x000fea0003800000 */
[----:B------:R-:W-:Y:S01]  /*4b10*/  FSETP.GEU.FTZ.AND P1, PT, R20, RZ, PT ;  /* 0x000000ff1400720b */ /* 0x000fe20003f3e000 */
[----:B------:R-:W-:-:S12]  /*4b20*/  IMAD.MOV.U32 R6, RZ, RZ, R20 ;  /* 0x000000ffff067224 */ /* 0x000fd800078e0014 */
        /* <DEDUP_REMOVED lines=14> */
[----:B------:R-:W-:-:S04]  /*4c10*/  @P1 FMUL.FTZ R7, R10, 2.3283064365386962891e-10 ;  /* 0x2f8000000a071820 */ /* 0x000fc80000410000 */
.L_x_1141:
[----:B------:R-:W-:Y:S02]  /*4c20*/  IMAD.MOV.U32 R21, RZ, RZ, R7 ;  /* 0x000000ffff157224 */ /* 0x000fe400078e0007 */
[----:B------:R-:W-:Y:S02]  /*4c30*/  IMAD.MOV.U32 R6, RZ, RZ, R22 ;  /* 0x000000ffff067224 */ /* 0x000fe400078e0016 */
[----:B------:R-:W-:-:S04]  /*4c40*/  IMAD.MOV.U32 R7, RZ, RZ, 0x0 ;  /* 0x00000000ff077424 */ /* 0x000fc800078e00ff */
[----:B------:R-:W-:Y:S05]  /*4c50*/  RET.REL.NODEC R6 `(swellParticles_cuda_kernel_backward) ;  /* 0xffffb3a006007950 */ /* 0x000fea0003c3ffff */
        .weak           $__internal_36_$__cuda_sm3x_div_rn_noftz_f32_slowpath
        .type           $__internal_36_$__cuda_sm3x_div_rn_noftz_f32_slowpath,@function
        .size           $__internal_36_$__cuda_sm3x_div_rn_noftz_f32_slowpath,(.L_x_1277 - $__internal_36_$__cuda_sm3x_div_rn_noftz_f32_slowpath)
$__internal_36_$__cuda_sm3x_div_rn_noftz_f32_slowpath:
[--C-:B------:R-:W-:Y:S01]  /*4c60*/  SHF.R.U32.HI R7, RZ, 0x17, R21.reuse ;  /* 0x00000017ff077819 */ /* 0x100fe20000011615 */
        /* <DEDUP_REMOVED lines=30> */
[----:B------:R-:W-:Y:S01]  /*4e50*/  @!P0 FFMA R36, R36, 1.84467440737095516160e+19, RZ ;  /* 0x5f80000024248823 */ /* 0x000fe200000000ff */
[----:B------:R-:W-:Y:S01]  /*4e60*/  @!P0 IMAD.MOV.U32 R26, RZ, RZ, -0x40 ;  /* 0xffffffc0ff1a8424 */ /* 0x000fe200078e00ff */
[----:B------:R-:W-:-:S04]  /*4e70*/  @!P1 FFMA R27, R21, 1.84467440737095516160e+19, RZ ;  /* 0x5f800000151b9823 */ /* 0x000fc800000000ff */
[----:B------:R-:W-:Y:S02]  /*4e80*/  @!P1 IADD3 R26, R26, 0x40, RZ ;  /* 0x000000401a1a9810 */ /* 0x000fe40007ffe0ff */
.L_x_1143:
[----:B------:R-:W-:Y:S01]  /*4e90*/  LEA R6, R7, 0xc0800000, 0x17 ;  /* 0xc080000007067811 */ /* 0x000fe200078eb8ff */
[----:B------:R-:W-:Y:S01]  /*4ea0*/  BSSY B4, `(.L_x_1148) ;  /* 0x0000036000047945 */ /* 0x000fe20003800000 */
[----:B------:R-:W-:-:S03]  /*4eb0*/  IADD3 R37, R37, -0x7f, RZ ;  /* 0xffffff8125257810 */ /* 0x000fc60007ffe0ff */
[----:B------:R-:W-:Y:S02]  /*4ec0*/  IMAD.IADD R39, R27, 0x1, -R6 ;  /* 0x000000011b277824 */ /* 0x000fe400078e0a06 */
[C---:B------:R-:W-:Y:S01]  /*4ed0*/  IMAD R6, R37.reuse, -0x800000, R36 ;  /* 0xff80000025067824 */ /* 0x040fe200078e0224 */
[----:B------:R-:W-:Y:S01]  /*4ee0*/  IADD3 R37, R37, 0x7f, -R7 ;  /* 0x0000007f25257810 */ /* 0x000fe20007ffe807 */
[----:B------:R-:W0:Y:S01]  /*4ef0*/  MUFU.RCP R27, R39 ;  /* 0x00000027001b7308 */ /* 0x000e220000001000 */
[----:B------:R-:W-:-:S03]  /*4f00*/  FADD.FTZ R35, -R39, -RZ ;  /* 0x800000ff27237221 */ /* 0x000fc60000010100 */
[----:B------:R-:W-:Y:S01]  /*4f10*/  IMAD.IADD R37, R37, 0x1, R26 ;  /* 0x0000000125257824 */ /* 0x000fe200078e021a */
        /* <DEDUP_REMOVED lines=42> */
.L_x_1150:
[----:B------:R-:W-:-:S04]  /*51c0*/  LOP3.LUT R6, R6, 0x80000000, RZ, 0xc0, !PT ;  /* 0x8000000006067812 */ /* 0x000fc800078ec0ff */
[----:B------:R-:W-:Y:S01]  /*51d0*/  LOP3.LUT R6, R6, 0x7f800000, RZ, 0xfc, !PT ;  /* 0x7f80000006067812 */ /* 0x000fe200078efcff */
[----:B------:R-:W-:Y:S05]  /*51e0*/  BRA `(.L_x_1151) ;  /* 0x0000001000007947 */ /* 0x000fea0003800000 */
.L_x_1149:
[----:B------:R-:W-:Y:S02]  /*51f0*/  IMAD R6, R37, 0x800000, R6 ;  /* 0x0080000025067824 */ /* 0x000fe400078e0206 */
.L_x_1151:
[----:B------:R-:W-:Y:S05]  /*5200*/  BSYNC B4 ;  /* 0x0000000000047941 */ /* 0x000fea0003800000 */
.L_x_1148:
[----:B------:R-:W-:Y:S05]  /*5210*/  BRA `(.L_x_1152) ;  /* 0x0000008000007947 */ /* 0x000fea0003800000 */
.L_x_1147:
[----:B------:R-:W-:-:S04]  /*5220*/  LOP3.LUT R6, R27, 0x80000000, R36, 0x48, !PT ;  /* 0x800000001b067812 */ /* 0x000fc800078e4824 */
[----:B------:R-:W-:Y:S01]  /*5230*/  LOP3.LUT R6, R6, 0x7f800000, RZ, 0xfc, !PT ;  /* 0x7f80000006067812 */ /* 0x000fe200078efcff */
[----:B------:R-:W-:Y:S05]  /*5240*/  BRA `(.L_x_1152) ;  /* 0x0000005000007947 */ /* 0x000fea0003800000 */
.L_x_1146:
[----:B------:R-:W-:Y:S01]  /*5250*/  LOP3.LUT R6, R27, 0x80000000, R36, 0x48, !PT ;  /* 0x800000001b067812 */ /* 0x000fe200078e4824 */
[----:B------:R-:W-:Y:S05]  /*5260*/  BRA `(.L_x_1152) ;  /* 0x0000003000007947 */ /* 0x000fea0003800000 */
.L_x_1145:
[----:B------:R-:W0:Y:S01]  /*5270*/  MUFU.RSQ R6, -QNAN ;  /* 0xffc0000000067908 */ /* 0x000e220000001400 */
[----:B------:R-:W-:Y:S05]  /*5280*/  BRA `(.L_x_1152) ;  /* 0x0000001000007947 */ /* 0x000fea0003800000 */
.L_x_1144:
[----:B------:R-:W-:Y:S02]  /*5290*/  FADD.FTZ R6, R36, R21 ;  /* 0x0000001524067221 */ /* 0x000fe40000010000 */
.L_x_1152:
[----:B------:R-:W-:Y:S05]  /*52a0*/  BSYNC B3 ;  /* 0x0000000000037941 */ /* 0x000fea0003800000 */
.L_x_1142:
[----:B0-----:R-:W-:Y:S02]  /*52b0*/  IMAD.MOV.U32 R26, RZ, RZ, R6 ;  /* 0x000000ffff1a7224 */ /* 0x001fe400078e0006 */
[----:B------:R-:W-:Y:S02]  /*52c0*/  IMAD.MOV.U32 R6, RZ, RZ, R23 ;  /* 0x000000ffff067224 */ /* 0x000fe400078e0017 */
[----:B------:R-:W-:-:S04]  /*52d0*/  IMAD.MOV.U32 R7, RZ, RZ, 0x0 ;  /* 0x00000000ff077424 */ /* 0x000fc800078e00ff */
[----:B------:R-:W-:Y:S05]  /*52e0*/  RET.REL.NODEC R6 `(swellParticles_cuda_kernel_backward) ;  /* 0xffffad1006007950 */ /* 0x000fea0003c3ffff */
.L_x_1153:
        /* <DEDUP_REMOVED lines=9> */
.L_x_1277:


//--------------------- .text.swellParticles_cuda_kernel_forward --------------------------
	.section	.text.swellParticles_cuda_kernel_forward,"ax",@progbits
	.sectioninfo	@"SHI_REGISTERS=38"
	.align	128
        .global         swellParticles_cuda_kernel_forward
        .type           swellParticles_cuda_kernel_forward,@function
        .size           swellParticles_cuda_kernel_forward,(.L_x_1278 - swellParticles_cuda_kernel_forward)
        .other          swellParticles_cuda_kernel_forward,@"STO_CUDA_ENTRY STV_DEFAULT"
swellParticles_cuda_kernel_forward:
.text.swellParticles_cuda_kernel_forward:
[----:B------:R-:W-:-:S03]  /*0000*/  IMAD.MOV.U32 R1, RZ, RZ, c[0x0][0x28] ;  /* 0x00000a00ff017624 */ /* 0x000fc600078e00ff */
[----:B------:R-:W0:Y:S01]  /*0010*/  S2R R2, SR_TID.X ;  /* 0x0000000000027919 */ /* 0x000e220000002100 */
[----:B------:R-:W-:Y:S01]  /*0020*/  IMAD.MOV.U32 R3, RZ, RZ, RZ ;  /* 0x000000ffff037224 */ /* 0x000fe200078e00ff */
[----:B------:R-:W-:Y:S02]  /*0030*/  IADD3 R1, R1, -0x20, RZ ;  /* 0xffffffe001017810 */ /* 0x000fe40007ffe0ff */
[----:B------:R-:W0:Y:S02]  /*0040*/  S2R R5, SR_CTAID.X ;  /* 0x0000000000057919 */ /* 0x000e240000002500 */
[----:B0-----:R-:W-:-:S05]  /*0050*/  IMAD.WIDE.U32 R2, R5, c[0x0][0x0], R2 ;  /* 0x0000000005027a25 */ /* 0x001fca00078e0002 */
[----:B------:R-:W-:-:S04]  /*0060*/  ISETP.GE.U32.AND P0, PT, R2, c[0x0][0x178], PT ;  /* 0x00005e0002007a0c */ /* 0x000fc80003f06070 */
[----:B------:R-:W-:-:S13]  /*0070*/  ISETP.GE.U32.AND.EX P0, PT, R3, c[0x0][0x17c], PT, P0 ;  /* 0x00005f0003007a0c */ /* 0x000fda0003f06100 */
[----:B------:R-:W-:Y:S05]  /*0080*/  @P0 EXIT ;  /* 0x000000000000094d */ /* 0x000fea0003800000 */
[----:B------:R-:W-:Y:S01]  /*0090*/  IMAD.MOV.U32 R0, RZ, RZ, R2 ;  /* 0x000000ffff007224 */ /* 0x000fe200078e0002 */
[----:B------:R-:W-:-:S03]  /*00a0*/  ULDC.64 UR8, c[0x0][0x118] ;  /* 0x0000460000087ab9 */ /* 0x000fc60000000a00 */
.L_x_1180:
[----:B------:R-:W-:Y:S01]  /*00b0*/  IMAD.MOV.U32 R2, RZ, RZ, c[0x0][0x1d8] ;  /* 0x00007600ff027624 */ /* 0x000fe200078e00ff */
[----:B0-----:R-:W-:Y:S01]  /*00c0*/  SHF.R.S32.HI R12, RZ, 0x1f, R0 ;  /* 0x0000001fff0c7819 */ /* 0x001fe20000011400 */
[----:B------:R-:W-:Y:S02]  /*00d0*/  IMAD.MOV.U32 R4, RZ, RZ, c[0x0][0x1a0] ;  /* 0x00006800ff047624 */ /* 0x000fe400078e00ff */
[----:B------:R-:W-:Y:S01]  /*00e0*/  IMAD.MOV.U32 R17, RZ, RZ, c[0x0][0x1d8] ;  /* 0x00007600ff117624 */ /* 0x000fe200078e00ff */
[----:B------:R-:W-:Y:S01]  /*00f0*/  SHF.R.S32.HI R14, RZ, 0x1f, R2 ;  /* 0x0000001fff0e7819 */ /* 0x000fe20000011402 */
[C---:B------:R-:W-:Y:S01]  /*0100*/  IMAD R5, R12.reuse, c[0x0][0x1d8], RZ ;  /* 0x000076000c057a24 */ /* 0x040fe200078e02ff */
[----:B------:R-:W-:Y:S01]  /*0110*/  SHF.R.S32.HI R16, RZ, 0x1f, R4 ;  /* 0x0000001fff107819 */ /* 0x000fe20000011404 */
[----:B------:R-:W-:Y:S02]  /*0120*/  IMAD.MOV.U32 R15, RZ, RZ, c[0x0][0x1a0] ;  /* 0x00006800ff0f7624 */ /* 0x000fe400078e00ff */
[----:B------:R-:W-:-:S02]  /*0130*/  IMAD R7, R12, c[0x0][0x1a0], RZ ;  /* 0x000068000c077a24 */ /* 0x000fc400078e02ff */
[----:B------:R-:W-:-:S04]  /*0140*/  IMAD.WIDE.U32 R10, R0, R17, c[0x0][0x1b8] ;  /* 0x00006e00000a7625 */ /* 0x000fc800078e0011 */
[----:B------:R-:W-:Y:S02]  /*0150*/  IMAD R9, R14, R0, R5 ;  /* 0x000000000e097224 */ /* 0x000fe400078e0205 */
[----:B------:R-:W-:-:S04]  /*0160*/  IMAD.WIDE.U32 R4, R0, R15, c[0x0][0x180] ;  /* 0x0000600000047625 */ /* 0x000fc800078e000f */
[----:B------:R-:W-:Y:S02]  /*0170*/  IMAD R7, R16, R0, R7 ;  /* 0x0000000010077224 */ /* 0x000fe400078e0207 */
[----:B------:R-:W-:Y:S02]  /*0180*/  IMAD.IADD R11, R11, 0x1, R9 ;  /* 0x000000010b0b7824 */ /* 0x000fe400078e0209 */
[----:B------:R-:W-:-:S03]  /*0190*/  IMAD.IADD R5, R5, 0x1, R7 ;  /* 0x0000000105057824 */ /* 0x000fc600078e0207 */
[----:B------:R-:W2:Y:S04]  /*01a0*/  LDG.E R2, [R10.64+0x4] ;  /* 0x000004080a027981 */ /* 0x000ea8000c1e1900 */
[----:B------:R-:W3:Y:S01]  /*01b0*/  LDG.E R4, [R4.64] ;  /* 0x0000000804047981 */ /* 0x000ee2000c1e1900 */
[----:B------:R-:W-:Y:S01]  /*01c0*/  ULDC UR6, c[0x0][0x0] ;  /* 0x0000000000067ab9 */ /* 0x000fe20000000800 */
[----:B------:R-:W-:Y:S01]  /*01d0*/  IMAD.MOV.U32 R13, RZ, RZ, R0 ;  /* 0x000000ffff0d7224 */ /* 0x000fe200078e0000 */
[----:B------:R-:W-:Y:S01]  /*01e0*/  ULDC UR7, c[0x0][0xc] ;  /* 0x0000030000077ab9 */ /* 0x000fe20000000800 */
[----:B------:R-:W-:Y:S01]  /*01f0*/  BSSY B0, `(.L_x_1154) ;  /* 0x000024b000007945 */ /* 0x000fe20003800000 */
[----:B------:R-:W-:Y:S02]  /*0200*/  UIMAD.WIDE.U32 UR6, UR6, UR7, URZ ;  /* 0x00000007060672a5 */ /* 0x000fe4000f8e003f */
[----:B------:R-:W-:-:S02]  /*0210*/  UMOV UR4, URZ ;  /* 0x0000003f00047c82 */ /* 0x000fc40008000000 */
[----:B------:R-:W-:Y:S02]  /*0220*/  UIADD3 UR4, UR7, UR4, URZ ;  /* 0x0000000407047290 */ /* 0x000fe4000fffe03f */
[----:B------:R-:W-:-:S04]  /*0230*/  IADD3 R0, P0, R0, UR6, RZ ;  /* 0x0000000600007c10 */ /* 0x000fc8000ff1e0ff */
[----:B------:R-:W-:Y:S02]  /*0240*/  IADD3.X R3, R3, UR4, RZ, P0, !PT ;  /* 0x0000000403037c10 */ /* 0x000fe400087fe4ff */
[----:B------:R-:W-:-:S04]  /*0250*/  ISETP.GE.U32.AND P0, PT, R0, c[0x0][0x178], PT ;  /* 0x00005e0000007a0c */ /* 0x000fc80003f06070 */
[----:B------:R-:W-:Y:S02]  /*0260*/  ISETP.GE.U32.AND.EX P0, PT, R3, c[0x0][0x17c], PT, P0 ;  /* 0x00005f0003007a0c */ /* 0x000fe40003f06100 */
[----:B--2---:R-:W-:-:S04]  /*0270*/  FSETP.GT.AND P1, PT, R2, c[0x0][0x270], PT ;  /* 0x00009c0002007a0b */ /* 0x004fc80003f24000 */
[----:B---3--:R-:W-:-:S13]  /*0280*/  ISETP.NE.OR P1, PT, R4, 0x1, !P1 ;  /* 0x000000010400780c */ /* 0x008fda0004f25670 */
[----:B------:R-:W-:Y:S05]  /*0290*/  @P1 BRA `(.L_x_1155) ;  /* 0x0000240000001947 */ /* 0x000fea0003800000 */
[----:B------:R-:W-:-:S04]  /*02a0*/  IADD3 R4, R13, 0x1, RZ ;  /* 0x000000010d047810 */ /* 0x000fc80007ffe0ff */
[----:B------:R-:W-:-:S13]  /*02b0*/  ISETP.GE.AND P1, PT, R4, c[0x0][0x190], PT ;  /* 0x0000640004007a0c */ /* 0x000fda0003f26270 */
[----:B------:R-:W-:Y:S05]  /*02c0*/  @P1 BRA `(.L_x_1155) ;  /* 0x000023d000001947 */ /* 0x000fea0003800000 */
[----:B------:R-:W-:Y:S01]  /*02d0*/  SHF.R.S32.HI R8, RZ, 0x1f, R4 ;  /* 0x0000001fff087819 */ /* 0x000fe20000011404 */
[----:B------:R-:W-:-:S04]  /*02e0*/  IMAD.WIDE.U32 R6, R4, R15, c[0x0][0x180] ;  /* 0x0000600004067625 */ /* 0x000fc800078e000f */
[----:B------:R-:W-:-:S04]  /*02f0*/  IMAD R5, R8, c[0x0][0x1a0], RZ ;  /* 0x0000680008057a24 */ /* 0x000fc800078e02ff */
[----:B------:R-:W-:-:S04]  /*0300*/  IMAD R5, R4, R16, R5 ;  /* 0x0000001004057224 */ /* 0x000fc800078e0205 */
[----:B------:R-:W-:-:S05]  /*0310*/  IMAD.IADD R7, R7, 0x1, R5 ;  /* 0x0000000107077824 */ /* 0x000fca00078e0205 */
[----:B------:R-:W2:Y:S02]  /*0320*/  LDG.E R6, [R6.64] ;  /* 0x0000000806067981 */ /* 0x000ea4000c1e1900 */
[----:B--2---:R-:W-:-:S13]  /*0330*/  ISETP.NE.AND P1, PT, R6, RZ, PT ;  /* 0x000000ff0600720c */ /* 0x004fda0003f25270 */
[----:B------:R-:W-:Y:S05]  /*0340*/  @P1 BRA `(.L_x_1155) ;  /* 0x0000235000001947 */ /* 0x000fea0003800000 */
[----:B------:R-:W-:Y:S02]  /*0350*/  IMAD R5, R8, c[0x0][0x1d8], RZ ;  /* 0x0000760008057a24 */ /* 0x000fe400078e02ff */
[C---:B------:R-:W-:Y:S01]  /*0360*/  IMAD.WIDE.U32 R6, R4.reuse, R17, c[0x0][0x1b8] ;  /* 0x00006e0004067625 */ /* 0x040fe200078e0011 */
[----:B------:R-:W2:Y:S03]  /*0370*/  LDG.E R8, [R10.64+0x8] ;  /* 0x000008080a087981 */ /* 0x000ea6000c1e1900 */
[----:B------:R-:W-:Y:S02]  /*0380*/  IMAD R5, R4, R14, R5 ;  /* 0x0000000e04057224 */ /* 0x000fe400078e0205 */
[----:B------:R-:W-:Y:S02]  /*0390*/  IMAD.MOV.U32 R14, RZ, RZ, R6 ;  /* 0x000000ffff0e7224 */ /* 0x000fe400078e0006 */
[----:B------:R-:W-:Y:S01]  /*03a0*/  IMAD.IADD R15, R7, 0x1, R5 ;  /* 0x00000001070f7824 */ /* 0x000fe200078e0205 */
[----:B------:R-:W3:Y:S04]  /*03b0*/  LDG.E R6, [R10.64] ;  /* 0x000000080a067981 */ /* 0x000ee8000c1e1900 */
[----:B------:R-:W4:Y:S04]  /*03c0*/  LDG.E R5, [R14.64+0x4] ;  /* 0x000004080e057981 */ /* 0x000f28000c1e1900 */
[----:B------:R-:W3:Y:S04]  /*03d0*/  LDG.E R7, [R14.64] ;  /* 0x000000080e077981 */ /* 0x000ee8000c1e1900 */
[----:B------:R-:W2:Y:S01]  /*03e0*/  LDG.E R9, [R14.64+0x8] ;  /* 0x000008080e097981 */ /* 0x000ea2000c1e1900 */
[----:B------:R-:W-:Y:S01]  /*03f0*/  BSSY B1, `(.L_x_1156) ;  /* 0x0000013000017945 */ /* 0x000fe20003800000 */
[----:B----4-:R-:W-:Y:S01]  /*0400*/  FADD R17, -R2, R5 ;  /* 0x0000000502117221 */ /* 0x010fe20000000100 */
[----:B---3--:R-:W-:-:S03]  /*0410*/  FADD R16, -R6, R7 ;  /* 0x0000000706107221 */ /* 0x008fc60000000100 */
[----:B------:R-:W-:Y:S01]  /*0420*/  FMUL R19, R17, R17 ;  /* 0x0000001111137220 */ /* 0x000fe20000400000 */
[----:B--2---:R-:W-:-:S03]  /*0430*/  FADD R17, -R8, R9 ;  /* 0x0000000908117221 */ /* 0x004fc60000000100 */
[----:B------:R-:W-:-:S04]  /*0440*/  FFMA R16, R16, R16, R19 ;  /* 0x0000001010107223 */ /* 0x000fc80000000013 */
[----:B------:R-:W-:-:S05]  /*0450*/  FFMA R17, R17, R17, R16 ;  /* 0x0000001111117223 */ /* 0x000fca0000000010 */
[----:B------:R-:W-:Y:S01]  /*0460*/  IADD3 R16, R17, -0xd000000, RZ ;  /* 0xf300000011107810 */ /* 0x000fe20007ffe0ff */
[----:B------:R0:W1:Y:S03]  /*0470*/  MUFU.RSQ R18, R17 ;  /* 0x0000001100127308 */ /* 0x0000660000001400 */
[----:B------:R-:W-:-:S13]  /*0480*/  ISETP.GT.U32.AND P1, PT, R16, 0x727fffff, PT ;  /* 0x727fffff1000780c */ /* 0x000fda0003f24070 */
[----:B------:R-:W-:Y:S05]  /*0490*/  @!P1 BRA `(.L_x_1157) ;  /* 0x0000004000009947 */ /* 0x000fea0003800000 */
[----:B01----:R-:W-:Y:S02]  /*04a0*/  MOV R18, 0x4c0 ;  /* 0x000004c000127802 */ /* 0x003fe40000000f00 */
[----:B------:R-:W-:Y:S05]  /*04b0*/  CALL.REL.NOINC `($__internal_37_$__cuda_sm20_sqrt_rn_f32_slowpath) ;  /* 0x0000222000007944 */ /* 0x000fea0003c00000 */
[----:B------:R-:W-:Y:S01]  /*04c0*/  IMAD.MOV.U32 R10, RZ, RZ, R14 ;  /* 0x000000ffff0a7224 */ /* 0x000fe200078e000e */
[----:B------:R-:W-:Y:S05]  /*04d0*/  BRA `(.L_x_1158) ;  /* 0x0000004000007947 */ /* 0x000fea0003800000 */
.L_x_1157:
[----:B01----:R-:W-:Y:S01]  /*04e0*/  FMUL.FTZ R10, R17, R18 ;  /* 0x00000012110a7220 */ /* 0x003fe20000410000 */
[----:B------:R-:W-:-:S03]  /*04f0*/  FMUL.FTZ R14, R18, 0.5 ;  /* 0x3f000000120e7820 */ /* 0x000fc60000410000 */
[----:B------:R-:W-:-:S04]  /*0500*/  FFMA R11, -R10, R10, R17 ;  /* 0x0000000a0a0b7223 */ /* 0x000fc80000000111 */
[----:B------:R-:W-:Y:S02]  /*0510*/  FFMA R10, R11, R14, R10 ;  /* 0x0000000e0b0a7223 */ /* 0x000fe4000000000a */
.L_x_1158:
[----:B------:R-:W-:Y:S05]  /*0520*/  BSYNC B1 ;  /* 0x0000000000017941 */ /* 0x000fea0003800000 */
.L_x_1156:
[----:B------:R-:W-:Y:S01]  /*0530*/  IMAD.MOV.U32 R14, RZ, RZ, 0x2c9277b5 ;  /* 0x2c9277b5ff0e7424 */ /* 0x000fe200078e00ff */
[----:B------:R-:W-:-:S03]  /*0540*/  FSETP.GE.AND P1, PT, R10, c[0x0][0x268], PT ;  /* 0x00009a000a007a0b */ /* 0x000fc60003f26000 */
[----:B------:R-:W-:Y:S01]  /*0550*/  IMAD R11, R13, R14, -0x53a9b4fb ;  /* 0xac564b050d0b7424 */ /* 0x000fe200078e020e */
[----:B------:R-:W-:-:S04]  /*0560*/  FSETP.LEU.OR P1, PT, R5, c[0x0][0x270], !P1 ;  /* 0x00009c0005007a0b */ /* 0x000fc80004f2b400 */
        /* <DEDUP_REMOVED lines=9> */
[----:B------:R-:W-:-:S13]  /*0600*/  FSETP.GEU.OR P1, PT, R11, c[0x0][0x260], P1 ;  /* 0x000098000b007a0b */ /* 0x000fda0000f2e400 */
[----:B------:R-:W-:Y:S05]  /*0610*/  @P1 BRA `(.L_x_1155) ;  /* 0x0000208000001947 */ /* 0x000fea0003800000 */
[----:B------:R-:W-:Y:S01]  /*0620*/  ULDC UR4, c[0x0][0x248] ;  /* 0x0000920000047ab9 */ /* 0x000fe20000000800 */
[----:B------:R-:W-:Y:S01]  /*0630*/  IMAD.MOV.U32 R10, RZ, RZ, c[0x0][0x248] ;  /* 0x00009200ff0a7624 */ /* 0x000fe200078e00ff */
[----:B------:R-:W-:Y:S01]  /*0640*/  USHF.R.S32.HI UR4, URZ, 0x1f, UR4 ;  /* 0x0000001f3f047899 */ /* 0x000fe20008011404 */
[----:B------:R-:W-:Y:S02]  /*0650*/  IMAD R14, R12, c[0x0][0x248], RZ ;  /* 0x000092000c0e7a24 */ /* 0x000fe400078e02ff */
[----:B------:R-:W-:-:S04]  /*0660*/  IMAD.WIDE.U32 R10, R13, R10, c[0x0][0x228] ;  /* 0x00008a000d0a7625 */ /* 0x000fc800078e000a */
[----:B------:R-:W-:Y:S01]  /*0670*/  IMAD R17, R13, UR4, R14 ;  /* 0x000000040d117c24 */ /* 0x000fe2000f8e020e */
[----:B------:R-:W-:Y:S01]  /*0680*/  ULDC UR4, c[0x0][0x210] ;  /* 0x0000840000047ab9 */ /* 0x000fe20000000800 */
[----:B------:R-:W-:Y:S01]  /*0690*/  IMAD.MOV.U32 R16, RZ, RZ, R10 ;  /* 0x000000ffff107224 */ /* 0x000fe200078e000a */
[----:B------:R-:W-:Y:S01]  /*06a0*/  USHF.R.S32.HI UR4, URZ, 0x1f, UR4 ;  /* 0x0000001f3f047899 */ /* 0x000fe20008011404 */
[----:B------:R-:W-:Y:S02]  /*06b0*/  IMAD.IADD R17, R11, 0x1, R17 ;  /* 0x000000010b117824 */ /* 0x000fe400078e0211 */
[----:B------:R-:W-:Y:S02]  /*06c0*/  IMAD R12, R12, c[0x0][0x210], RZ ;  /* 0x000084000c0c7a24 */ /* 0x000fe400078e02ff */
[----:B------:R-:W-:Y:S01]  /*06d0*/  IMAD.MOV.U32 R14, RZ, RZ, c[0x0][0x210] ;  /* 0x00008400ff0e7624 */ /* 0x000fe200078e00ff */
[----:B------:R0:W2:Y:S01]  /*06e0*/  LDG.E R10, [R16.64] ;  /* 0x00000008100a7981 */ /* 0x0000a2000c1e1900 */
[----:B------:R-:W-:-:S02]  /*06f0*/  IMAD R11, R13, UR4, R12 ;  /* 0x000000040d0b7c24 */ /* 0x000fc4000f8e020c */
[----:B------:R-:W-:Y:S02]  /*0700*/  IMAD R12, R18, 0x2c9277b5, RZ ;  /* 0x2c9277b5120c7824 */ /* 0x000fe400078e02ff */
[----:B------:R-:W-:-:S03]  /*0710*/  IMAD.WIDE.U32 R14, R13, R14, c[0x0][0x1f0] ;  /* 0x00007c000d0e7625 */ /* 0x000fc600078e000e */
[----:B------:R-:W-:Y:S01]  /*0720*/  IADD3 R13, R12, 0x57b3a6f, RZ ;  /* 0x057b3a6f0c0d7810 */ /* 0x000fe20007ffe0ff */
[----:B------:R-:W-:-:S03]  /*0730*/  IMAD.IADD R15, R15, 0x1, R11 ;  /* 0x000000010f0f7824 */ /* 0x000fc600078e020b */
[----:B------:R-:W-:Y:S02]  /*0740*/  LEA.HI R18, R13, 0x4, RZ, 0x4 ;  /* 0x000000040d127811 */ /* 0x000fe400078f20ff */
[----:B------:R1:W5:Y:S01]  /*0750*/  LDG.E R11, [R14.64] ;  /* 0x000000080e0b7981 */ /* 0x000362000c1e1900 */
[----:B------:R-:W-:Y:S01]  /*0760*/  BSSY B1, `(.L_x_1159) ;  /* 0x0000069000017945 */ /* 0x000fe20003800000 */
[----:B------:R-:W-:-:S04]  /*0770*/  SHF.R.U32.HI R18, RZ, R18, R13 ;  /* 0x00000012ff127219 */ /* 0x000fc8000001160d */
[----:B------:R-:W-:Y:S02]  /*0780*/  LOP3.LUT R18, R18, R13, RZ, 0x3c, !PT ;  /* 0x0000000d12127212 */ /* 0x000fe400078e3cff */
[----:B-1----:R-:W-:-:S03]  /*0790*/  IADD3 R15, R12, 0x320db224, RZ ;  /* 0x320db2240c0f7810 */ /* 0x002fc60007ffe0ff */
[----:B------:R-:W-:-:S05]  /*07a0*/  IMAD R18, R18, 0x108ef2d9, RZ ;  /* 0x108ef2d912127824 */ /* 0x000fca00078e02ff */
[----:B------:R-:W-:-:S04]  /*07b0*/  SHF.R.U32.HI R13, RZ, 0x16, R18 ;  /* 0x00000016ff0d7819 */ /* 0x000fc80000011612 */
[----:B------:R-:W-:Y:S02]  /*07c0*/  LOP3.LUT R13, R13, R18, RZ, 0x3c, !PT ;  /* 0x000000120d0d7212 */ /* 0x000fe400078e3cff */
[----:B------:R-:W-:Y:S02]  /*07d0*/  LEA.HI R18, R15, 0x4, RZ, 0x4 ;  /* 0x000000040f127811 */ /* 0x000fe400078f20ff */
[----:B0-----:R-:W-:Y:S02]  /*07e0*/  SHF.R.U32.HI R16, RZ, 0x8, R13 ;  /* 0x00000008ff107819 */ /* 0x001fe4000001160d */
[----:B------:R-:W-:Y:S02]  /*07f0*/  IADD3 R13, R12, -0x27173d46, RZ ;  /* 0xd8e8c2ba0c0d7810 */ /* 0x000fe40007ffe0ff */
[----:B------:R-:W-:Y:S02]  /*0800*/  I2FP.F32.U32 R16, R16 ;  /* 0x0000001000107245 */ /* 0x000fe40000201000 */
[----:B------:R-:W-:-:S02]  /*0810*/  LEA.HI R12, R13, 0x4, RZ, 0x4 ;  /* 0x000000040d0c7811 */ /* 0x000fc400078f20ff */
[----:B------:R-:W-:Y:S01]  /*0820*/  SHF.R.U32.HI R18, RZ, R18, R15 ;  /* 0x00000012ff127219 */ /* 0x000fe2000001160f */
[----:B------:R-:W-:Y:S01]  /*0830*/  FMUL R16, R16, 5.9604644775390625e-08 ;  /* 0x3380000010107820 */ /* 0x000fe20000400000 */
[----:B------:R-:W-:Y:S02]  /*0840*/  SHF.R.U32.HI R14, RZ, R12, R13 ;  /* 0x0000000cff0e7219 */ /* 0x000fe4000001160d */
[----:B------:R-:W-:Y:S01]  /*0850*/  LOP3.LUT R18, R18, R15, RZ, 0x3c, !PT ;  /* 0x0000000f12127212 */ /* 0x000fe200078e3cff */
[----:B------:R-:W-:Y:S01]  /*0860*/  FMUL R12, R16, 3.1400001049041748047 ;  /* 0x4048f5c3100c7820 */ /* 0x000fe20000400000 */
[----:B------:R-:W-:-:S03]  /*0870*/  LOP3.LUT R14, R14, R13, RZ, 0x3c, !PT ;  /* 0x0000000d0e0e7212 */ /* 0x000fc600078e3cff */
[----:B------:R-:W-:Y:S01]  /*0880*/  FMUL R20, R12, 0.63661974668502807617 ;  /* 0x3f22f9830c147820 */ /* 0x000fe20000400000 */
[----:B------:R-:W-:Y:S01]  /*0890*/  IMAD R18, R18, 0x108ef2d9, RZ ;  /* 0x108ef2d912127824 */ /* 0x000fe200078e02ff */
[----:B------:R-:W-:Y:S01]  /*08a0*/  FSETP.GE.AND P1, PT, |R12|, 105615, PT ;  /* 0x47ce47800c00780b */ /* 0x000fe20003f26200 */
[----:B------:R-:W-:-:S03]  /*08b0*/  IMAD R14, R14, 0x108ef2d9, RZ ;  /* 0x108ef2d90e0e7824 */ /* 0x000fc600078e02ff */
[----:B------:R-:W0:Y:S01]  /*08c0*/  F2I.NTZ R20, R20 ;  /* 0x0000001400147305 */ /* 0x000e220000203100 */
[----:B------:R-:W-:Y:S02]  /*08d0*/  SHF.R.U32.HI R15, RZ, 0x16, R18 ;  /* 0x00000016ff0f7819 */ /* 0x000fe40000011612 */
[----:B------:R-:W-:Y:S02]  /*08e0*/  SHF.R.U32.HI R13, RZ, 0x16, R14 ;  /* 0x00000016ff0d7819 */ /* 0x000fe4000001160e */
[----:B------:R-:W-:Y:S02]  /*08f0*/  LOP3.LUT R15, R15, R18, RZ, 0x3c, !PT ;  /* 0x000000120f0f7212 */ /* 0x000fe400078e3cff */
[----:B------:R-:W-:Y:S02]  /*0900*/  LOP3.LUT R13, R13, R14, RZ, 0x3c, !PT ;  /* 0x0000000e0d0d7212 */ /* 0x000fe400078e3cff */
[----:B------:R-:W-:Y:S02]  /*0910*/  SHF.R.U32.HI R15, RZ, 0x8, R15 ;  /* 0x00000008ff0f7819 */ /* 0x000fe4000001160f */
[----:B------:R-:W-:-:S02]  /*0920*/  SHF.R.U32.HI R13, RZ, 0x8, R13 ;  /* 0x00000008ff0d7819 */ /* 0x000fc4000001160d */
[----:B------:R-:W-:Y:S02]  /*0930*/  I2FP.F32.U32 R15, R15 ;  /* 0x0000000f000f7245 */ /* 0x000fe40000201000 */
[----:B------:R-:W-:Y:S01]  /*0940*/  I2FP.F32.U32 R13, R13 ;  /* 0x0000000d000d7245 */ /* 0x000fe20000201000 */
[----:B0-----:R-:W-:Y:S01]  /*0950*/  IMAD.MOV.U32 R22, RZ, RZ, R20 ;  /* 0x000000ffff167224 */ /* 0x001fe200078e0014 */
[----:B------:R-:W-:-:S03]  /*0960*/  I2FP.F32.S32 R17, R20 ;  /* 0x0000001400117245 */ /* 0x000fc60000201400 */
[----:B------:R-:W-:Y:S02]  /*0970*/  FMUL R13, R13, 5.9604644775390625e-08 ;  /* 0x338000000d0d7820 */ /* 0x000fe40000400000 */
[----:B------:R-:W-:-:S04]  /*0980*/  FFMA R14, R17, -1.5707962512969970703, R12 ;  /* 0xbfc90fda110e7823 */ /* 0x000fc8000000000c */
[----:B------:R-:W-:Y:S01]  /*0990*/  FFMA R16, R17, -7.5497894158615963534e-08, R14 ;  /* 0xb3a2216811107823 */ /* 0x000fe2000000000e */
[----:B------:R-:W-:-:S04]  /*09a0*/  FMUL R14, R15, 5.9604644775390625e-08 ;  /* 0x338000000f0e7820 */ /* 0x000fc80000400000 */
[----:B------:R-:W-:Y:S01]  /*09b0*/  FMUL R14, R14, 6.2800002098083496094 ;  /* 0x40c8f5c30e0e7820 */ /* 0x000fe20000400000 */
[----:B--2---:R-:W-:Y:S01]  /*09c0*/  FMUL R15, R13, R10 ;  /* 0x0000000a0d0f7220 */ /* 0x004fe20000400000 */
[----:B------:R-:W-:-:S03]  /*09d0*/  FFMA R13, R17, -5.3903029534742383927e-15, R16 ;  /* 0xa7c234c5110d7823 */ /* 0x000fc60000000010 */
[----:B------:R-:W-:Y:S01]  /*09e0*/  FMUL R15, R15, c[0x0][0x26c] ;  /* 0x00009b000f0f7a20 */ /* 0x000fe20000400000 */
[----:B------:R-:W-:Y:S01]  /*09f0*/  IMAD.MOV.U32 R25, RZ, RZ, R13 ;  /* 0x000000ffff197224 */ /* 0x000fe200078e000d */
[----:B------:R-:W-:Y:S05]  /*0a00*/  @!P1 BRA `(.L_x_1160) ;  /* 0x000003e000009947 */ /* 0x000fea0003800000 */
[----:B------:R-:W-:-:S13]  /*0a10*/  FSETP.NEU.AND P2, PT, |R12|, +INF , PT ;  /* 0x7f8000000c00780b */ /* 0x000fda0003f4d200 */
[----:B------:R-:W-:Y:S05]  /*0a20*/  @!P2 BRA `(.L_x_1161) ;  /* 0x000003a00000a947 */ /* 0x000fea0003800000 */
[----:B------:R-:W-:Y:S01]  /*0a30*/  SHF.R.U32.HI R16, RZ, 0x17, R12 ;  /* 0x00000017ff107819 */ /* 0x000fe2000001160c */
[----:B------:R-:W-:Y:S01]  /*0a40*/  IMAD.SHL.U32 R17, R12, 0x100, RZ ;  /* 0x000001000c117824 */ /* 0x000fe200078e00ff */
[----:B------:R-:W-:Y:S01]  /*0a50*/  MOV R21, RZ ;  /* 0x000000ff00157202 */ /* 0x000fe20000000f00 */
[----:B------:R-:W-:Y:S01]  /*0a60*/  IMAD.MOV.U32 R23, RZ, RZ, RZ ;  /* 0x000000ffff177224 */ /* 0x000fe200078e00ff */
[----:B------:R-:W-:Y:S01]  /*0a70*/  LOP3.LUT R16, R16, 0xff, RZ, 0xc0, !PT ;  /* 0x000000ff10107812 */ /* 0x000fe200078ec0ff */
[----:B------:R-:W-:Y:S01]  /*0a80*/  IMAD.MOV.U32 R20, RZ, RZ, R1 ;  /* 0x000000ffff147224 */ /* 0x000fe200078e0001 */
[----:B------:R-:W-:Y:S01]  /*0a90*/  LOP3.LUT R27, R17, 0x80000000, RZ, 0xfc, !PT ;  /* 0x80000000111b7812 */ /* 0x000fe200078efcff */
[----:B------:R-:W-:Y:S01]  /*0aa0*/  UMOV UR4, URZ ;  /* 0x0000003f00047c82 */ /* 0x000fe20008000000 */
[----:B------:R-:W-:Y:S01]  /*0ab0*/  IADD3 R24, R16, -0x80, RZ ;  /* 0xffffff8010187810 */ /* 0x000fe20007ffe0ff */
[----:B------:R-:W-:Y:S02]  /*0ac0*/  ULDC.64 UR6, c[0x4][0x88] ;  /* 0x0100220000067ab9 */ /* 0x000fe40000000a00 */
.L_x_1162:
[----:B------:R-:W-:Y:S02]  /*0ad0*/  IMAD.U32 R16, RZ, RZ, UR6 ;  /* 0x00000006ff107e24 */ /* 0x000fe4000f8e00ff */
[----:B------:R-:W-:-:S05]  /*0ae0*/  IMAD.U32 R17, RZ, RZ, UR7 ;  /* 0x00000007ff117e24 */ /* 0x000fca000f8e00ff */
[----:B------:R-:W2:Y:S01]  /*0af0*/  LDG.E.CONSTANT R16, [R16.64] ;  /* 0x0000000810107981 */ /* 0x000ea2000c1e9900 */
[----:B------:R-:W-:Y:S01]  /*0b00*/  IADD3 R21, R21, 0x1, RZ ;  /* 0x0000000115157810 */ /* 0x000fe20007ffe0ff */
[----:B------:R-:W-:-:S03]  /*0b10*/  UIADD3 UR6, UP0, UR6, 0x4, URZ ;  /* 0x0000000406067890 */ /* 0x000fc6000ff1e03f */
[----:B------:R-:W-:Y:S01]  /*0b20*/  ISETP.NE.AND P2, PT, R21, 0x6, PT ;  /* 0x000000061500780c */ /* 0x000fe20003f45270 */
[----:B------:R-:W-:Y:S01]  /*0b30*/  UIADD3.X UR7, URZ, UR7, URZ, UP0, !UPT ;  /* 0x000000073f077290 */ /* 0x000fe200087fe43f */
[----:B--2---:R-:W-:-:S05]  /*0b40*/  IMAD.WIDE.U32 R18, R16, R27, RZ ;  /* 0x0000001b10127225 */ /* 0x004fca00078e00ff */
[----:B------:R-:W-:-:S04]  /*0b50*/  IADD3 R25, P3, R18, R23, RZ ;  /* 0x0000001712197210 */ /* 0x000fc80007f7e0ff */
[----:B------:R-:W-:Y:S01]  /*0b60*/  IADD3.X R23, R19, UR4, RZ, P3, !PT ;  /* 0x0000000413177c10 */ /* 0x000fe20009ffe4ff */
[----:B------:R0:W-:Y:S02]  /*0b70*/  STL [R20], R25 ;  /* 0x0000001914007387 */ /* 0x0001e40000100800 */
[----:B0-----:R-:W-:Y:S01]  /*0b80*/  IADD3 R20, R20, 0x4, RZ ;  /* 0x0000000414147810 */ /* 0x001fe20007ffe0ff */
[----:B------:R-:W-:Y:S05]  /*0b90*/  @P2 BRA `(.L_x_1162) ;  /* 0xffffff3000002947 */ /* 0x000fea000383ffff */
[----:B------:R-:W-:Y:S01]  /*0ba0*/  LOP3.LUT P2, R21, R24, 0x1f, RZ, 0xc0, !PT ;  /* 0x0000001f18157812 */ /* 0x000fe2000784c0ff */
[----:B------:R0:W-:Y:S01]  /*0bb0*/  STL [R1+0x18], R23 ;  /* 0x0000181701007387 */ /* 0x0001e20000100800 */
[----:B------:R-:W-:-:S04]  /*0bc0*/  SHF.R.U32.HI R16, RZ, 0x5, R24 ;  /* 0x00000005ff107819 */ /* 0x000fc80000011618 */
[C---:B------:R-:W-:Y:S02]  /*0bd0*/  IADD3 R18, -R16.reuse, 0x4, RZ ;  /* 0x0000000410127810 */ /* 0x040fe40007ffe1ff */
[----:B------:R-:W-:-:S05]  /*0be0*/  IADD3 R16, -R16, 0x6, RZ ;  /* 0x0000000610107810 */ /* 0x000fca0007ffe1ff */
[--C-:B------:R-:W-:Y:S02]  /*0bf0*/  @P2 IMAD R25, R18, 0x4, R1.reuse ;  /* 0x0000000412192824 */ /* 0x100fe400078e0201 */
[----:B------:R-:W-:-:S03]  /*0c00*/  IMAD R24, R16, 0x4, R1 ;  /* 0x0000000410187824 */ /* 0x000fc600078e0201 */
[----:B------:R-:W2:Y:S04]  /*0c10*/  @P2 LDL R19, [R25] ;  /* 0x0000000019132983 */ /* 0x000ea80000100800 */
[----:B------:R-:W3:Y:S04]  /*0c20*/  LDL R20, [R24] ;  /* 0x0000000018147983 */ /* 0x000ee80000100800 */
[----:B------:R-:W4:Y:S01]  /*0c30*/  LDL R17, [R24+-0x4] ;  /* 0xfffffc0018117983 */ /* 0x000f220000100800 */
[----:B------:R-:W-:-:S04]  /*0c40*/  @P2 IADD3 R16, -R21, 0x20, RZ ;  /* 0x0000002015102810 */ /* 0x000fc80007ffe1ff */
[-C--:B--2---:R-:W-:Y:S02]  /*0c50*/  @P2 SHF.R.U32.HI R18, RZ, R16.reuse, R19 ;  /* 0x00000010ff122219 */ /* 0x084fe40000011613 */
[-C--:B---3--:R-:W-:Y:S02]  /*0c60*/  @P2 SHF.L.U32 R19, R20, R21.reuse, RZ ;  /* 0x0000001514132219 */ /* 0x088fe400000006ff */
[----:B----4-:R-:W-:Y:S02]  /*0c70*/  @P2 SHF.R.U32.HI R16, RZ, R16, R17 ;  /* 0x00000010ff102219 */ /* 0x010fe40000011611 */
[----:B------:R-:W-:-:S03]  /*0c80*/  @P2 SHF.L.U32 R21, R17, R21, RZ ;  /* 0x0000001511152219 */ /* 0x000fc600000006ff */
[----:B------:R-:W-:Y:S02]  /*0c90*/  @P2 IMAD.IADD R20, R16, 0x1, R19 ;  /* 0x0000000110142824 */ /* 0x000fe400078e0213 */
[----:B------:R-:W-:Y:S01]  /*0ca0*/  @P2 IMAD.IADD R17, R18, 0x1, R21 ;  /* 0x0000000112112824 */ /* 0x000fe200078e0215 */
[----:B------:R-:W-:-:S03]  /*0cb0*/  LOP3.LUT P3, R21, R12, 0x80000000, RZ, 0xc0, !PT ;  /* 0x800000000c157812 */ /* 0x000fc6000786c0ff */
[C---:B------:R-:W-:Y:S01]  /*0cc0*/  IMAD.SHL.U32 R16, R17.reuse, 0x4, RZ ;  /* 0x0000000411107824 */ /* 0x040fe200078e00ff */
[----:B------:R-:W-:-:S04]  /*0cd0*/  SHF.L.U32.HI R18, R17, 0x2, R20 ;  /* 0x0000000211127819 */ /* 0x000fc80000010614 */
[----:B0-----:R-:W-:-:S04]  /*0ce0*/  SHF.R.U32.HI R23, RZ, 0x1f, R18 ;  /* 0x0000001fff177819 */ /* 0x001fc80000011612 */
[----:B------:R-:W-:Y:S02]  /*0cf0*/  ISETP.NE.AND P2, PT, R23, RZ, PT ;  /* 0x000000ff1700720c */ /* 0x000fe40003f45270 */
[----:B------:R-:W-:-:S11]  /*0d00*/  LEA.HI R20, R20, R23, RZ, 0x2 ;  /* 0x0000001714147211 */ /* 0x000fd600078f10ff */
[----:B------:R-:W-:Y:S02]  /*0d10*/  @P2 LOP3.LUT R18, RZ, R18, RZ, 0x33, !PT ;  /* 0x00000012ff122212 */ /* 0x000fe400078e33ff */
[----:B------:R-:W-:Y:S02]  /*0d20*/  @P2 LOP3.LUT R16, RZ, R16, RZ, 0x33, !PT ;  /* 0x00000010ff102212 */ /* 0x000fe400078e33ff */
[----:B------:R-:W-:Y:S01]  /*0d30*/  @P2 LOP3.LUT R21, R21, 0x80000000, RZ, 0x3c, !PT ;  /* 0x8000000015152812 */ /* 0x000fe200078e3cff */
[----:B------:R-:W-:-:S03]  /*0d40*/  IMAD.MOV.U32 R17, RZ, RZ, R18 ;  /* 0x000000ffff117224 */ /* 0x000fc600078e0012 */
[----:B------:R-:W-:Y:S01]  /*0d50*/  ISETP.NE.AND P2, PT, R21, RZ, PT ;  /* 0x000000ff1500720c */ /* 0x000fe20003f45270 */
[----:B------:R-:W-:Y:S02]  /*0d60*/  IMAD.MOV R21, RZ, RZ, -R20 ;  /* 0x000000ffff157224 */ /* 0x000fe400078e0a14 */
[----:B------:R-:W0:Y:S02]  /*0d70*/  I2F.F64.S64 R16, R16 ;  /* 0x0000001000107312 */ /* 0x000e240000301c00 */
[----:B------:R-:W-:Y:S01]  /*0d80*/  @P3 IMAD.MOV.U32 R20, RZ, RZ, R21 ;  /* 0x000000ffff143224 */ /* 0x000fe200078e0015 */
[----:B0-----:R-:W0:-:S10]  /*0d90*/  DMUL R18, R16, c[0x2][0x0] ;  /* 0x0080000010127a28 */ /* 0x001e140000000000 */
[----:B0-----:R-:W0:Y:S02]  /*0da0*/  F2F.F32.F64 R18, R18 ;  /* 0x0000001200127310 */ /* 0x001e240000301000 */
[----:B0-----:R-:W-:Y:S01]  /*0db0*/  FSEL R25, R18, -R18, !P2 ;  /* 0x8000001212197208 */ /* 0x001fe20005000000 */
[----:B------:R-:W-:Y:S05]  /*0dc0*/  BRA `(.L_x_1160) ;  /* 0x0000002000007947 */ /* 0x000fea0003800000 */
.L_x_1161:
[----:B------:R-:W-:Y:S01]  /*0dd0*/  FMUL R25, RZ, R12 ;  /* 0x0000000cff197220 */ /* 0x000fe20000400000 */
[----:B------:R-:W-:Y:S02]  /*0de0*/  IMAD.MOV.U32 R20, RZ, RZ, RZ ;  /* 0x000000ffff147224 */ /* 0x000fe400078e00ff */
.L_x_1160:
[----:B------:R-:W-:Y:S05]  /*0df0*/  BSYNC B1 ;  /* 0x0000000000017941 */ /* 0x000fea0003800000 */
.L_x_1159:
[----:B------:R-:W-:Y:S01]  /*0e00*/  FMUL R21, R14, 0.63661974668502807617 ;  /* 0x3f22f9830e157820 */ /* 0x000fe20000400000 */
[----:B------:R-:W-:Y:S01]  /*0e10*/  LOP3.LUT P2, RZ, R20, 0x1, RZ, 0xc0, !PT ;  /* 0x0000000114ff7812 */ /* 0x000fe2000784c0ff */
[----:B------:R-:W-:Y:S01]  /*0e20*/  IMAD.MOV.U32 R23, RZ, RZ, 0x3c0885e4 ;  /* 0x3c0885e4ff177424 */ /* 0x000fe200078e00ff */
[C---:B------:R-:W-:Y:S01]  /*0e30*/  FMUL R26, R25.reuse, R25 ;  /* 0x00000019191a7220 */ /* 0x040fe20000400000 */
[----:B------:R-:W-:Y:S01]  /*0e40*/  IMAD.MOV.U32 R24, RZ, RZ, 0x3e2aaaa8 ;  /* 0x3e2aaaa8ff187424 */ /* 0x000fe200078e00ff */
[----:B------:R-:W-:Y:S01]  /*0e50*/  FSEL R28, R25, 1, !P2 ;  /* 0x3f800000191c7808 */ /* 0x000fe20005000000 */
[----:B------:R-:W0:Y:S01]  /*0e60*/  F2I.NTZ R21, R21 ;  /* 0x0000001500157305 */ /* 0x000e220000203100 */
[----:B------:R-:W-:Y:S01]  /*0e70*/  IMAD.MOV.U32 R16, RZ, RZ, -0x46b2bead ;  /* 0xb94d4153ff107424 */ /* 0x000fe200078e00ff */
[----:B------:R-:W-:Y:S01]  /*0e80*/  FSEL R17, R23, 0.041666727513074874878, !P2 ;  /* 0x3d2aaabb17117808 */ /* 0x000fe20005000000 */
[----:B------:R-:W-:Y:S01]  /*0e90*/  BSSY B1, `(.L_x_1163) ;  /* 0x000004f000017945 */ /* 0x000fe20003800000 */
[----:B------:R-:W-:-:S02]  /*0ea0*/  FSEL R19, -R24, -0.4999999701976776123, !P2 ;  /* 0xbeffffff18137808 */ /* 0x000fc40005000100 */
[----:B------:R-:W-:Y:S02]  /*0eb0*/  LOP3.LUT P3, RZ, R20, 0x2, RZ, 0xc0, !PT ;  /* 0x0000000214ff7812 */ /* 0x000fe4000786c0ff */
[----:B------:R-:W-:-:S04]  /*0ec0*/  @P2 IMAD.MOV.U32 R18, RZ, RZ, 0x37cbac00 ;  /* 0x37cbac00ff122424 */ /* 0x000fc800078e00ff */
[----:B------:R-:W-:Y:S01]  /*0ed0*/  @P2 FFMA R16, R26, R18, -0.0013887860113754868507 ;  /* 0xbab607ed1a102423 */ /* 0x000fe20000000012 */
[----:B------:R-:W-:Y:S02]  /*0ee0*/  FSETP.GE.AND P2, PT, |R14|, 105615, PT ;  /* 0x47ce47800e00780b */ /* 0x000fe40003f46200 */
[----:B0-----:R-:W-:Y:S01]  /*0ef0*/  I2FP.F32.S32 R27, R21 ;  /* 0x00000015001b7245 */ /* 0x001fe20000201400 */
[----:B------:R-:W-:-:S04]  /*0f00*/  FFMA R16, R26, R16, R17 ;  /* 0x000000101a107223 */ /* 0x000fc80000000011 */
[C---:B------:R-:W-:Y:S01]  /*0f10*/  FFMA R18, R27.reuse, -1.5707962512969970703, R14 ;  /* 0xbfc90fda1b127823 */ /* 0x040fe2000000000e */
[----:B------:R-:W-:Y:S01]  /*0f20*/  FFMA R19, R26, R16, R19 ;  /* 0x000000101a137223 */ /* 0x000fe20000000013 */
[----:B------:R-:W-:Y:S01]  /*0f30*/  FFMA R16, R28, R26, RZ ;  /* 0x0000001a1c107223 */ /* 0x000fe200000000ff */
[----:B------:R-:W-:Y:S01]  /*0f40*/  IMAD.MOV.U32 R26, RZ, RZ, R21 ;  /* 0x000000ffff1a7224 */ /* 0x000fe200078e0015 */
[----:B------:R-:W-:Y:S02]  /*0f50*/  FFMA R18, R27, -7.5497894158615963534e-08, R18 ;  /* 0xb3a221681b127823 */ /* 0x000fe40000000012 */
[----:B------:R-:W-:Y:S02]  /*0f60*/  FFMA R28, R19, R16, R28 ;  /* 0x00000010131c7223 */ /* 0x000fe4000000001c */
[----:B------:R-:W-:Y:S02]  /*0f70*/  FFMA R25, R27, -5.3903029534742383927e-15, R18 ;  /* 0xa7c234c51b197823 */ /* 0x000fe40000000012 */
[----:B------:R-:W-:-:S02]  /*0f80*/  @P3 FFMA R28, R28, -1, RZ ;  /* 0xbf8000001c1c3823 */ /* 0x000fc400000000ff */
[----:B------:R-:W-:Y:S01]  /*0f90*/  IMAD.MOV.U32 R20, RZ, RZ, R25 ;  /* 0x000000ffff147224 */ /* 0x000fe200078e0019 */
[----:B------:R-:W-:Y:S05]  /*0fa0*/  @!P2 BRA `(.L_x_1164) ;  /* 0x000003d00000a947 */ /* 0x000fea0003800000 */
[----:B------:R-:W-:-:S13]  /*0fb0*/  FSETP.NEU.AND P3, PT, |R14|, +INF , PT ;  /* 0x7f8000000e00780b */ /* 0x000fda0003f6d200 */
[----:B------:R-:W-:Y:S05]  /*0fc0*/  @!P3 BRA `(.L_x_1165) ;  /* 0x000003900000b947 */ /* 0x000fea0003800000 */
[----:B------:R-:W-:Y:S01]  /*0fd0*/  SHF.R.U32.HI R16, RZ, 0x17, R14 ;  /* 0x00000017ff107819 */ /* 0x000fe2000001160e */
[----:B------:R-:W-:Y:S01]  /*0fe0*/  IMAD.SHL.U32 R32, R14, 0x100, RZ ;  /* 0x000001000e207824 */ /* 0x000fe200078e00ff */
[----:B------:R-:W-:Y:S01]  /*0ff0*/  MOV R27, RZ ;  /* 0x000000ff001b7202 */ /* 0x000fe20000000f00 */
[----:B------:R-:W-:Y:S01]  /*1000*/  UMOV UR4, URZ ;  /* 0x0000003f00047c82 */ /* 0x000fe20008000000 */
[----:B------:R-:W-:Y:S02]  /*1010*/  LOP3.LUT R16, R16, 0xff, RZ, 0xc0, !PT ;  /* 0x000000ff10107812 */ /* 0x000fe400078ec0ff */
[----:B------:R-:W-:Y:S02]  /*1020*/  LOP3.LUT R32, R32, 0x80000000, RZ, 0xfc, !PT ;  /* 0x8000000020207812 */ /* 0x000fe400078efcff */
[----:B------:R-:W-:Y:S02]  /*1030*/  IADD3 R29, R16, -0x80, RZ ;  /* 0xffffff80101d7810 */ /* 0x000fe40007ffe0ff */
[----:B------:R-:W-:-:S02]  /*1040*/  CS2R R16, SRZ ;  /* 0x0000000000107805 */ /* 0x000fc4000001ff00 */
[----:B------:R-:W-:-:S04]  /*1050*/  SHF.R.U32.HI R31, RZ, 0x5, R29 ;  /* 0x00000005ff1f7819 */ /* 0x000fc8000001161d */
.L_x_1166:
[C---:B0-----:R-:W-:Y:S01]  /*1060*/  IMAD.SHL.U32 R30, R16.reuse, 0x4, RZ ;  /* 0x00000004101e7824 */ /* 0x041fe200078e00ff */
[----:B------:R-:W-:-:S04]  /*1070*/  SHF.L.U64.HI R17, R16, 0x2, R17 ;  /* 0x0000000210117819 */ /* 0x000fc80000010211 */
[----:B------:R-:W-:-:S04]  /*1080*/  IADD3 R18, P3, R30, c[0x4][0x88], RZ ;  /* 0x010022001e127a10 */ /* 0x000fc80007f7e0ff */
[----:B------:R-:W-:-:S06]  /*1090*/  IADD3.X R19, R17, c[0x4][0x8c], RZ, P3, !PT ;  /* 0x0100230011137a10 */ /* 0x000fcc0001ffe4ff */
[----:B------:R-:W2:Y:S01]  /*10a0*/  LDG.E.CONSTANT R19, [R18.64] ;  /* 0x0000000812137981 */ /* 0x000ea2000c1e9900 */
[----:B------:R-:W-:Y:S01]  /*10b0*/  IMAD.IADD R30, R1, 0x1, R30 ;  /* 0x00000001011e7824 */ /* 0x000fe200078e021e */
[----:B------:R-:W-:-:S04]  /*10c0*/  IADD3 R16, R16, 0x1, RZ ;  /* 0x0000000110107810 */ /* 0x000fc80007ffe0ff */
[----:B------:R-:W-:Y:S02]  /*10d0*/  ISETP.NE.AND P3, PT, R16, 0x6, PT ;  /* 0x000000061000780c */ /* 0x000fe40003f65270 */
[----:B------:R-:W-:Y:S01]  /*10e0*/  SHF.R.S32.HI R17, RZ, 0x1f, R16 ;  /* 0x0000001fff117819 */ /* 0x000fe20000011410 */
[----:B--2---:R-:W-:-:S05]  /*10f0*/  IMAD.WIDE.U32 R20, R19, R32, RZ ;  /* 0x0000002013147225 */ /* 0x004fca00078e00ff */
[----:B------:R-:W-:-:S04]  /*1100*/  IADD3 R33, P4, R20, R27, RZ ;  /* 0x0000001b14217210 */ /* 0x000fc80007f9e0ff */
[----:B------:R-:W-:Y:S01]  /*1110*/  IADD3.X R27, R21, UR4, RZ, P4, !PT ;  /* 0x00000004151b7c10 */ /* 0x000fe2000a7fe4ff */
[----:B------:R0:W-:Y:S01]  /*1120*/  STL [R30], R33 ;  /* 0x000000211e007387 */ /* 0x0001e20000100800 */
[----:B------:R-:W-:Y:S05]  /*1130*/  @P3 BRA `(.L_x_1166) ;  /* 0xffffff2000003947 */ /* 0x000fea000383ffff */
[----:B------:R-:W-:Y:S01]  /*1140*/  LOP3.LUT P3, R21, R29, 0x1f, RZ, 0xc0, !PT ;  /* 0x0000001f1d157812 */ /* 0x000fe2000786c0ff */
[----:B------:R1:W-:Y:S01]  /*1150*/  STL [R1+0x18], R27 ;  /* 0x0000181b01007387 */ /* 0x0003e20000100800 */
[C---:B0-----:R-:W-:Y:S02]  /*1160*/  IADD3 R30, -R31.reuse, 0x4, RZ ;  /* 0x000000041f1e7810 */ /* 0x041fe40007ffe1ff */
[----:B------:R-:W-:-:S05]  /*1170*/  IADD3 R16, -R31, 0x6, RZ ;  /* 0x000000061f107810 */ /* 0x000fca0007ffe1ff */
[----:B------:R-:W-:-:S04]  /*1180*/  IMAD R29, R16, 0x4, R1 ;  /* 0x00000004101d7824 */ /* 0x000fc800078e0201 */
[----:B------:R-:W-:Y:S01]  /*1190*/  @P3 IMAD R30, R30, 0x4, R1 ;  /* 0x000000041e1e3824 */ /* 0x000fe200078e0201 */
[----:B------:R-:W2:Y:S04]  /*11a0*/  LDL R20, [R29] ;  /* 0x000000001d147983 */ /* 0x000ea80000100800 */
[----:B------:R-:W3:Y:S04]  /*11b0*/  @P3 LDL R19, [R30] ;  /* 0x000000001e133983 */ /* 0x000ee80000100800 */
[----:B------:R-:W4:Y:S01]  /*11c0*/  LDL R17, [R29+-0x4] ;  /* 0xfffffc001d117983 */ /* 0x000f220000100800 */
[----:B------:R-:W-:-:S04]  /*11d0*/  @P3 IADD3 R16, -R21, 0x20, RZ ;  /* 0x0000002015103810 */ /* 0x000fc80007ffe1ff */
[-C--:B---3--:R-:W-:Y:S02]  /*11e0*/  @P3 SHF.R.U32.HI R18, RZ, R16.reuse, R19 ;  /* 0x00000010ff123219 */ /* 0x088fe40000011613 */
[-C--:B--2---:R-:W-:Y:S02]  /*11f0*/  @P3 SHF.L.U32 R19, R20, R21.reuse, RZ ;  /* 0x0000001514133219 */ /* 0x084fe400000006ff */
[----:B----4-:R-:W-:Y:S02]  /*1200*/  @P3 SHF.R.U32.HI R16, RZ, R16, R17 ;  /* 0x00000010ff103219 */ /* 0x010fe40000011611 */
[----:B------:R-:W-:-:S03]  /*1210*/  @P3 SHF.L.U32 R21, R17, R21, RZ ;  /* 0x0000001511153219 */ /* 0x000fc600000006ff */
[----:B------:R-:W-:Y:S02]  /*1220*/  @P3 IMAD.IADD R20, R16, 0x1, R19 ;  /* 0x0000000110143824 */ /* 0x000fe400078e0213 */
[----:B------:R-:W-:-:S05]  /*1230*/  @P3 IMAD.IADD R17, R18, 0x1, R21 ;  /* 0x0000000112113824 */ /* 0x000fca00078e0215 */
[----:B------:R-:W-:-:S04]  /*1240*/  SHF.L.U32.HI R18, R17, 0x2, R20 ;  /* 0x0000000211127819 */ /* 0x000fc80000010614 */
[----:B------:R-:W-:-:S04]  /*1250*/  SHF.R.U32.HI R21, RZ, 0x1f, R18 ;  /* 0x0000001fff157819 */ /* 0x000fc80000011612 */
[----:B------:R-:W-:Y:S01]  /*1260*/  ISETP.NE.AND P4, PT, R21, RZ, PT ;  /* 0x000000ff1500720c */ /* 0x000fe20003f85270 */
[----:B------:R-:W-:-:S12]  /*1270*/  IMAD.SHL.U32 R16, R17, 0x4, RZ ;  /* 0x0000000411107824 */ /* 0x000fd800078e00ff */
[----:B------:R-:W-:Y:S02]  /*1280*/  @P4 LOP3.LUT R18, RZ, R18, RZ, 0x33, !PT ;  /* 0x00000012ff124212 */ /* 0x000fe400078e33ff */
[----:B------:R-:W-:-:S03]  /*1290*/  @P4 LOP3.LUT R16, RZ, R16, RZ, 0x33, !PT ;  /* 0x00000010ff104212 */ /* 0x000fc600078e33ff */
[----:B------:R-:W-:-:S06]  /*12a0*/  IMAD.MOV.U32 R17, RZ, RZ, R18 ;  /* 0x000000ffff117224 */ /* 0x000fcc00078e0012 */
[----:B------:R-:W0:Y:S01]  /*12b0*/  I2F.F64.S64 R16, R16 ;  /* 0x0000001000107312 */ /* 0x000e220000301c00 */
[----:B-1----:R-:W-:Y:S01]  /*12c0*/  LOP3.LUT P3, R27, R14, 0x80000000, RZ, 0xc0, !PT ;  /* 0x800000000e1b7812 */ /* 0x002fe2000786c0ff */
[----:B0-----:R-:W0:Y:S01]  /*12d0*/  DMUL R18, R16, c[0x2][0x0] ;  /* 0x0080000010127a28 */ /* 0x001e220000000000 */
[----:B------:R-:W-:-:S09]  /*12e0*/  LEA.HI R21, R20, R21, RZ, 0x2 ;  /* 0x0000001514157211 */ /* 0x000fd200078f10ff */
[----:B0-----:R-:W0:Y:S01]  /*12f0*/  F2F.F32.F64 R18, R18 ;  /* 0x0000001200127310 */ /* 0x001e220000301000 */
[----:B------:R-:W-:Y:S01]  /*1300*/  @P4 LOP3.LUT R27, R27, 0x80000000, RZ, 0x3c, !PT ;  /* 0x800000001b1b4812 */ /* 0x000fe200078e3cff */
[----:B------:R-:W-:-:S03]  /*1310*/  IMAD.MOV R20, RZ, RZ, -R21 ;  /* 0x000000ffff147224 */ /* 0x000fc600078e0a15 */
[----:B------:R-:W-:Y:S01]  /*1320*/  ISETP.NE.AND P4, PT, R27, RZ, PT ;  /* 0x000000ff1b00720c */ /* 0x000fe20003f85270 */
[----:B------:R-:W-:-:S03]  /*1330*/  @P3 IMAD.MOV.U32 R21, RZ, RZ, R20 ;  /* 0x000000ffff153224 */ /* 0x000fc600078e0014 */
[----:B0-----:R-:W-:Y:S01]  /*1340*/  FSEL R20, R18, -R18, !P4 ;  /* 0x8000001212147208 */ /* 0x001fe20006000000 */
[----:B------:R-:W-:Y:S05]  /*1350*/  BRA `(.L_x_1164) ;  /* 0x0000002000007947 */ /* 0x000fea0003800000 */
.L_x_1165:
[----:B------:R-:W-:Y:S01]  /*1360*/  FMUL R20, RZ, R14 ;  /* 0x0000000eff147220 */ /* 0x000fe20000400000 */
[----:B------:R-:W-:Y:S02]  /*1370*/  IMAD.MOV.U32 R21, RZ, RZ, RZ ;  /* 0x000000ffff157224 */ /* 0x000fe400078e00ff */
.L_x_1164:
[----:B------:R-:W-:Y:S05]  /*1380*/  BSYNC B1 ;  /* 0x0000000000017941 */ /* 0x000fea0003800000 */
.L_x_1163:
[----:B------:R-:W-:Y:S01]  /*1390*/  IADD3 R21, R21, 0x1, RZ ;  /* 0x0000000115157810 */ /* 0x000fe20007ffe0ff */
[----:B------:R-:W-:Y:S01]  /*13a0*/  FMUL R18, R20, R20 ;  /* 0x0000001414127220 */ /* 0x000fe20000400000 */
[----:B------:R-:W-:Y:S01]  /*13b0*/  IMAD.MOV.U32 R16, RZ, RZ, -0x46b2bead ;  /* 0xb94d4153ff107424 */ /* 0x000fe200078e00ff */
[----:B------:R-:W-:Y:S01]  /*13c0*/  FMUL R28, R15, R28 ;  /* 0x0000001c0f1c7220 */ /* 0x000fe20000400000 */
[C---:B------:R-:W-:Y:S01]  /*13d0*/  LOP3.LUT P4, RZ, R21.reuse, 0x1, RZ, 0xc0, !PT ;  /* 0x0000000115ff7812 */ /* 0x040fe2000788c0ff */
[----:B------:R-:W-:Y:S01]  /*13e0*/  BSSY B1, `(.L_x_1167) ;  /* 0x000004d000017945 */ /* 0x000fe20003800000 */
[----:B------:R-:W-:Y:S01]  /*13f0*/  LOP3.LUT P3, RZ, R21, 0x2, RZ, 0xc0, !PT ;  /* 0x0000000215ff7812 */ /* 0x000fe2000786c0ff */
[----:B------:R-:W-:Y:S01]  /*1400*/  IMAD.MOV.U32 R21, RZ, RZ, R13 ;  /* 0x000000ffff157224 */ /* 0x000fe200078e000d */
[----:B------:R-:W-:-:S02]  /*1410*/  FSEL R17, R23, 0.041666727513074874878, !P4 ;  /* 0x3d2aaabb17117808 */ /* 0x000fc40006000000 */
[----:B------:R-:W-:Y:S01]  /*1420*/  FSEL R27, R20, 1, !P4 ;  /* 0x3f800000141b7808 */ /* 0x000fe20006000000 */
[----:B------:R-:W-:-:S06]  /*1430*/  IMAD.MOV.U32 R20, RZ, RZ, R22 ;  /* 0x000000ffff147224 */ /* 0x000fcc00078e0016 */
[----:B------:R-:W-:-:S04]  /*1440*/  @P4 IMAD.MOV.U32 R19, RZ, RZ, 0x37cbac00 ;  /* 0x37cbac00ff134424 */ /* 0x000fc800078e00ff */
[----:B------:R-:W-:Y:S01]  /*1450*/  @P4 FFMA R16, R18, R19, -0.0013887860113754868507 ;  /* 0xbab607ed12104423 */ /* 0x000fe20000000013 */
[----:B------:R-:W-:-:S03]  /*1460*/  FSEL R19, -R24, -0.4999999701976776123, !P4 ;  /* 0xbeffffff18137808 */ /* 0x000fc60006000100 */
[----:B------:R-:W-:Y:S01]  /*1470*/  FFMA R16, R18, R16, R17 ;  /* 0x0000001012107223 */ /* 0x000fe20000000011 */
[----:B------:R-:W-:-:S03]  /*1480*/  FFMA R17, R27, R18, RZ ;  /* 0x000000121b117223 */ /* 0x000fc600000000ff */
[----:B------:R-:W-:-:S04]  /*1490*/  FFMA R16, R18, R16, R19 ;  /* 0x0000001012107223 */ /* 0x000fc80000000013 */
[----:B------:R-:W-:-:S04]  /*14a0*/  FFMA R27, R16, R17, R27 ;  /* 0x00000011101b7223 */ /* 0x000fc8000000001b */
[----:B------:R-:W-:-:S04]  /*14b0*/  @P3 FFMA R27, R27, -1, RZ ;  /* 0xbf8000001b1b3823 */ /* 0x000fc800000000ff */
[----:B------:R-:W-:Y:S01]  /*14c0*/  FMUL R27, R28, R27 ;  /* 0x0000001b1c1b7220 */ /* 0x000fe20000400000 */
[----:B------:R-:W-:Y:S05]  /*14d0*/  @!P1 BRA `(.L_x_1168) ;  /* 0x000003d000009947 */ /* 0x000fea0003800000 */
[----:B------:R-:W-:-:S13]  /*14e0*/  FSETP.NEU.AND P3, PT, |R12|, +INF , PT ;  /* 0x7f8000000c00780b */ /* 0x000fda0003f6d200 */
[----:B------:R-:W-:Y:S05]  /*14f0*/  @!P3 BRA `(.L_x_1169) ;  /* 0x000003900000b947 */ /* 0x000fea0003800000 */
[----:B------:R-:W-:Y:S01]  /*1500*/  SHF.R.U32.HI R16, RZ, 0x17, R12 ;  /* 0x00000017ff107819 */ /* 0x000fe2000001160c */
[----:B------:R-:W-:Y:S01]  /*1510*/  IMAD.SHL.U32 R32, R12, 0x100, RZ ;  /* 0x000001000c207824 */ /* 0x000fe200078e00ff */
[----:B------:R-:W-:Y:S01]  /*1520*/  UMOV UR4, URZ ;  /* 0x0000003f00047c82 */ /* 0x000fe20008000000 */
[----:B------:R-:W-:Y:S01]  /*1530*/  IMAD.MOV.U32 R28, RZ, RZ, RZ ;  /* 0x000000ffff1c7224 */ /* 0x000fe200078e00ff */
[----:B------:R-:W-:Y:S02]  /*1540*/  LOP3.LUT R16, R16, 0xff, RZ, 0xc0, !PT ;  /* 0x000000ff10107812 */ /* 0x000fe400078ec0ff */
[----:B------:R-:W-:Y:S02]  /*1550*/  LOP3.LUT R32, R32, 0x80000000, RZ, 0xfc, !PT ;  /* 0x8000000020207812 */ /* 0x000fe400078efcff */
[----:B------:R-:W-:Y:S02]  /*1560*/  IADD3 R29, R16, -0x80, RZ ;  /* 0xffffff80101d7810 */ /* 0x000fe40007ffe0ff */
[----:B------:R-:W-:-:S02]  /*1570*/  CS2R R16, SRZ ;  /* 0x0000000000107805 */ /* 0x000fc4000001ff00 */
[----:B------:R-:W-:-:S04]  /*1580*/  SHF.R.U32.HI R31, RZ, 0x5, R29 ;  /* 0x00000005ff1f7819 */ /* 0x000fc8000001161d */
.L_x_1170:
        /* <DEDUP_REMOVED lines=19> */
[----:B------:R-:W-:Y:S01]  /*16c0*/  @P3 LEA R30, R30, R1, 0x2 ;  /* 0x000000011e1e3211 */ /* 0x000fe200078e10ff */
        /* <DEDUP_REMOVED lines=28> */
.L_x_1169:
[----:B------:R-:W-:Y:S01]  /*1890*/  FMUL R21, RZ, R12 ;  /* 0x0000000cff157220 */ /* 0x000fe20000400000 */
[----:B------:R-:W-:Y:S02]  /*18a0*/  IMAD.MOV.U32 R20, RZ, RZ, RZ ;  /* 0x000000ffff147224 */ /* 0x000fe400078e00ff */
.L_x_1168:
[----:B------:R-:W-:Y:S05]  /*18b0*/  BSYNC B1 ;  /* 0x0000000000017941 */ /* 0x000fea0003800000 */
.L_x_1167:
[C---:B------:R-:W-:Y:S01]  /*18c0*/  LOP3.LUT P4, RZ, R20.reuse, 0x1, RZ, 0xc0, !PT ;  /* 0x0000000114ff7812 */ /* 0x040fe2000788c0ff */
[----:B------:R-:W-:Y:S01]  /*18d0*/  FMUL R18, R21, R21 ;  /* 0x0000001515127220 */ /* 0x000fe20000400000 */
[----:B------:R-:W-:Y:S01]  /*18e0*/  IMAD.MOV.U32 R16, RZ, RZ, -0x46b2bead ;  /* 0xb94d4153ff107424 */ /* 0x000fe200078e00ff */
[----:B------:R-:W-:Y:S01]  /*18f0*/  LOP3.LUT P3, RZ, R20, 0x2, RZ, 0xc0, !PT ;  /* 0x0000000214ff7812 */ /* 0x000fe2000786c0ff */
[----:B------:R-:W-:Y:S01]  /*1900*/  BSSY B1, `(.L_x_1171) ;  /* 0x0000049000017945 */ /* 0x000fe20003800000 */
[----:B------:R-:W-:Y:S02]  /*1910*/  FSEL R17, R23, 0.041666727513074874878, !P4 ;  /* 0x3d2aaabb17117808 */ /* 0x000fe40006000000 */
[----:B------:R-:W-:-:S06]  /*1920*/  FSEL R28, R21, 1, !P4 ;  /* 0x3f800000151c7808 */ /* 0x000fcc0006000000 */
[----:B------:R-:W-:-:S04]  /*1930*/  @P4 IMAD.MOV.U32 R19, RZ, RZ, 0x37cbac00 ;  /* 0x37cbac00ff134424 */ /* 0x000fc800078e00ff */
[----:B------:R-:W-:Y:S01]  /*1940*/  @P4 FFMA R16, R18, R19, -0.0013887860113754868507 ;  /* 0xbab607ed12104423 */ /* 0x000fe20000000013 */
[----:B------:R-:W-:-:S03]  /*1950*/  FSEL R19, -R24, -0.4999999701976776123, !P4 ;  /* 0xbeffffff18137808 */ /* 0x000fc60006000100 */
[----:B------:R-:W-:Y:S01]  /*1960*/  FFMA R16, R18, R16, R17 ;  /* 0x0000001012107223 */ /* 0x000fe20000000011 */
[----:B------:R-:W-:-:S03]  /*1970*/  FFMA R17, R28, R18, RZ ;  /* 0x000000121c117223 */ /* 0x000fc600000000ff */
[----:B------:R-:W-:-:S04]  /*1980*/  FFMA R19, R18, R16, R19 ;  /* 0x0000001012137223 */ /* 0x000fc80000000013 */
[----:B------:R-:W-:-:S04]  /*1990*/  FFMA R28, R19, R17, R28 ;  /* 0x00000011131c7223 */ /* 0x000fc8000000001c */
[----:B------:R-:W-:Y:S01]  /*19a0*/  @P3 FFMA R28, R28, -1, RZ ;  /* 0xbf8000001c1c3823 */ /* 0x000fe200000000ff */
[----:B------:R-:W-:Y:S05]  /*19b0*/  @!P2 BRA `(.L_x_1172) ;  /* 0x000003d00000a947 */ /* 0x000fea0003800000 */
[----:B------:R-:W-:-:S13]  /*19c0*/  FSETP.NEU.AND P2, PT, |R14|, +INF , PT ;  /* 0x7f8000000e00780b */ /* 0x000fda0003f4d200 */
[----:B------:R-:W-:Y:S05]  /*19d0*/  @!P2 BRA `(.L_x_1173) ;  /* 0x000003900000a947 */ /* 0x000fea0003800000 */
[----:B------:R-:W-:Y:S01]  /*19e0*/  SHF.R.U32.HI R16, RZ, 0x17, R14 ;  /* 0x00000017ff107819 */ /* 0x000fe2000001160e */
[----:B------:R-:W-:Y:S01]  /*19f0*/  IMAD.SHL.U32 R31, R14, 0x100, RZ ;  /* 0x000001000e1f7824 */ /* 0x000fe200078e00ff */
[----:B------:R-:W-:Y:S01]  /*1a00*/  CS2R R18, SRZ ;  /* 0x0000000000127805 */ /* 0x000fe2000001ff00 */
[----:B------:R-:W-:Y:S01]  /*1a10*/  IMAD.MOV.U32 R25, RZ, RZ, RZ ;  /* 0x000000ffff197224 */ /* 0x000fe200078e00ff */
[----:B------:R-:W-:Y:S01]  /*1a20*/  LOP3.LUT R16, R16, 0xff, RZ, 0xc0, !PT ;  /* 0x000000ff10107812 */ /* 0x000fe200078ec0ff */
[----:B------:R-:W-:Y:S01]  /*1a30*/  UMOV UR4, URZ ;  /* 0x0000003f00047c82 */ /* 0x000fe20008000000 */
[----:B------:R-:W-:Y:S02]  /*1a40*/  LOP3.LUT R31, R31, 0x80000000, RZ, 0xfc, !PT ;  /* 0x800000001f1f7812 */ /* 0x000fe400078efcff */
[----:B------:R-:W-:-:S04]  /*1a50*/  IADD3 R30, R16, -0x80, RZ ;  /* 0xffffff80101e7810 */ /* 0x000fc80007ffe0ff */
[----:B------:R-:W-:Y:S02]  /*1a60*/  SHF.R.U32.HI R29, RZ, 0x5, R30 ;  /* 0x00000005ff1d7819 */ /* 0x000fe4000001161e */
.L_x_1174:
[C---:B0-----:R-:W-:Y:S01]  /*1a70*/  IMAD.SHL.U32 R26, R18.reuse, 0x4, RZ ;  /* 0x00000004121a7824 */ /* 0x041fe200078e00ff */
[----:B------:R-:W-:-:S04]  /*1a80*/  SHF.L.U64.HI R17, R18, 0x2, R19 ;  /* 0x0000000212117819 */ /* 0x000fc80000010213 */
[----:B------:R-:W-:-:S04]  /*1a90*/  IADD3 R16, P2, R26, c[0x4][0x88], RZ ;  /* 0x010022001a107a10 */ /* 0x000fc80007f5e0ff */
[----:B------:R-:W-:-:S05]  /*1aa0*/  IADD3.X R17, R17, c[0x4][0x8c], RZ, P2, !PT ;  /* 0x0100230011117a10 */ /* 0x000fca00017fe4ff */
        /* <DEDUP_REMOVED lines=12> */
[C---:B------:R-:W-:Y:S02]  /*1b70*/  IADD3 R18, -R29.reuse, 0x4, RZ ;  /* 0x000000041d127810 */ /* 0x040fe40007ffe1ff */
[----:B------:R-:W-:-:S05]  /*1b80*/  IADD3 R16, -R29, 0x6, RZ ;  /* 0x000000061d107810 */ /* 0x000fca0007ffe1ff */
[----:B------:R-:W-:-:S04]  /*1b90*/  IMAD R20, R16, 0x4, R1 ;  /* 0x0000000410147824 */ /* 0x000fc800078e0201 */
[----:B------:R-:W-:Y:S01]  /*1ba0*/  @P2 IMAD R29, R18, 0x4, R1 ;  /* 0x00000004121d2824 */ /* 0x000fe200078e0201 */
[----:B0-----:R-:W2:Y:S04]  /*1bb0*/  LDL R26, [R20] ;  /* 0x00000000141a7983 */ /* 0x001ea80000100800 */
[----:B------:R-:W3:Y:S04]  /*1bc0*/  @P2 LDL R19, [R29] ;  /* 0x000000001d132983 */ /* 0x000ee80000100800 */
[----:B------:R-:W4:Y:S01]  /*1bd0*/  LDL R17, [R20+-0x4] ;  /* 0xfffffc0014117983 */ /* 0x000f220000100800 */
[----:B------:R-:W-:-:S02]  /*1be0*/  @P2 IADD3 R16, -R21, 0x20, RZ ;  /* 0x0000002015102810 */ /* 0x000fc40007ffe1ff */
[----:B------:R-:W-:Y:S02]  /*1bf0*/  LOP3.LUT P3, R14, R14, 0x80000000, RZ, 0xc0, !PT ;  /* 0x800000000e0e7812 */ /* 0x000fe4000786c0ff */
        /* <DEDUP_REMOVED lines=11> */
[----:B------:R-:W-:Y:S02]  /*1cb0*/  @P2 LOP3.LUT R16, RZ, R16, RZ, 0x33, !PT ;  /* 0x00000010ff102212 */ /* 0x000fe400078e33ff */
[----:B------:R-:W-:-:S06]  /*1cc0*/  MOV R17, R18 ;  /* 0x0000001200117202 */ /* 0x000fcc0000000f00 */
[----:B------:R-:W0:Y:S02]  /*1cd0*/  I2F.F64.S64 R16, R16 ;  /* 0x0000001000107312 */ /* 0x000e240000301c00 */
[----:B0-----:R-:W0:Y:S01]  /*1ce0*/  DMUL R18, R16, c[0x2][0x0] ;  /* 0x0080000010127a28 */ /* 0x001e220000000000 */
[----:B------:R-:W-:Y:S02]  /*1cf0*/  @P2 LOP3.LUT R14, R14, 0x80000000, RZ, 0x3c, !PT ;  /* 0x800000000e0e2812 */ /* 0x000fe400078e3cff */
[----:B------:R-:W-:-:S07]  /*1d00*/  LEA.HI R26, R26, R21, RZ, 0x2 ;  /* 0x000000151a1a7211 */ /* 0x000fce00078f10ff */
[----:B0-----:R-:W1:Y:S01]  /*1d10*/  F2F.F32.F64 R18, R18 ;  /* 0x0000001200127310 */ /* 0x001e620000301000 */
[----:B------:R-:W-:Y:S01]  /*1d20*/  ISETP.NE.AND P2, PT, R14, RZ, PT ;  /* 0x000000ff0e00720c */ /* 0x000fe20003f45270 */
[----:B------:R-:W-:-:S04]  /*1d30*/  IMAD.MOV R14, RZ, RZ, -R26 ;  /* 0x000000ffff0e7224 */ /* 0x000fc800078e0a1a */
[----:B------:R-:W-:Y:S01]  /*1d40*/  @P3 IMAD.MOV.U32 R26, RZ, RZ, R14 ;  /* 0x000000ffff1a3224 */ /* 0x000fe200078e000e */
[----:B-1----:R-:W-:Y:S01]  /*1d50*/  FSEL R25, R18, -R18, !P2 ;  /* 0x8000001212197208 */ /* 0x002fe20005000000 */
[----:B------:R-:W-:Y:S05]  /*1d60*/  BRA `(.L_x_1172) ;  /* 0x0000002000007947 */ /* 0x000fea0003800000 */
.L_x_1173:
[----:B------:R-:W-:Y:S01]  /*1d70*/  FMUL R25, RZ, R14 ;  /* 0x0000000eff197220 */ /* 0x000fe20000400000 */
[----:B------:R-:W-:Y:S02]  /*1d80*/  IMAD.MOV.U32 R26, RZ, RZ, RZ ;  /* 0x000000ffff1a7224 */ /* 0x000fe400078e00ff */
.L_x_1172:
[----:B------:R-:W-:Y:S05]  /*1d90*/  BSYNC B1 ;  /* 0x0000000000017941 */ /* 0x000fea0003800000 */
.L_x_1171:
[C---:B------:R-:W-:Y:S01]  /*1da0*/  LOP3.LUT P3, RZ, R26.reuse, 0x1, RZ, 0xc0, !PT ;  /* 0x000000011aff7812 */ /* 0x040fe2000786c0ff */
[----:B------:R-:W-:Y:S01]  /*1db0*/  FMUL R18, R25, R25 ;  /* 0x0000001919127220 */ /* 0x000fe20000400000 */
[----:B------:R-:W-:Y:S01]  /*1dc0*/  IMAD.MOV.U32 R16, RZ, RZ, -0x46b2bead ;  /* 0xb94d4153ff107424 */ /* 0x000fe200078e00ff */
[----:B------:R-:W-:Y:S01]  /*1dd0*/  LOP3.LUT P2, RZ, R26, 0x2, RZ, 0xc0, !PT ;  /* 0x000000021aff7812 */ /* 0x000fe2000784c0ff */
[----:B------:R-:W-:Y:S01]  /*1de0*/  BSSY B1, `(.L_x_1175) ;  /* 0x000004b000017945 */ /* 0x000fe20003800000 */
[----:B------:R-:W-:Y:S02]  /*1df0*/  FSEL R17, R23, 0.041666727513074874878, !P3 ;  /* 0x3d2aaabb17117808 */ /* 0x000fe40005800000 */
[----:B------:R-:W-:Y:S01]  /*1e00*/  FSEL R14, R25, 1, !P3 ;  /* 0x3f800000190e7808 */ /* 0x000fe20005800000 */
[----:B------:R-:W-:-:S05]  /*1e10*/  FMUL R25, R15, R28 ;  /* 0x0000001c0f197220 */ /* 0x000fca0000400000 */
        /* <DEDUP_REMOVED lines=14> */
[----:B------:R-:W-:Y:S01]  /*1f00*/  CS2R R18, SRZ ;  /* 0x0000000000127805 */ /* 0x000fe2000001ff00 */
[----:B------:R-:W-:Y:S01]  /*1f10*/  UMOV UR4, URZ ;  /* 0x0000003f00047c82 */ /* 0x000fe20008000000 */
[----:B------:R-:W-:Y:S01]  /*1f20*/  LOP3.LUT R14, R13, 0xff, RZ, 0xc0, !PT ;  /* 0x000000ff0d0e7812 */ /* 0x000fe200078ec0ff */
[----:B------:R-:W-:Y:S01]  /*1f30*/  IMAD.MOV.U32 R13, RZ, RZ, RZ ;  /* 0x000000ffff0d7224 */ /* 0x000fe200078e00ff */
[----:B------:R-:W-:Y:S02]  /*1f40*/  LOP3.LUT R31, R16, 0x80000000, RZ, 0xfc, !PT ;  /* 0x80000000101f7812 */ /* 0x000fe400078efcff */
[----:B------:R-:W-:Y:S02]  /*1f50*/  IADD3 R22, R14, -0x80, RZ ;  /* 0xffffff800e167810 */ /* 0x000fe40007ffe0ff */
.L_x_1178:
        /* <DEDUP_REMOVED lines=16> */
[----:B0-----:R-:W-:-:S04]  /*2060*/  SHF.R.U32.HI R14, RZ, 0x5, R22 ;  /* 0x00000005ff0e7819 */ /* 0x001fc80000011616 */
[C---:B------:R-:W-:Y:S02]  /*2070*/  IADD3 R20, -R14.reuse, 0x4, RZ ;  /* 0x000000040e147810 */ /* 0x040fe40007ffe1ff */
[----:B------:R-:W-:-:S05]  /*2080*/  IADD3 R14, -R14, 0x6, RZ ;  /* 0x000000060e0e7810 */ /* 0x000fca0007ffe1ff */
[--C-:B------:R-:W-:Y:S02]  /*2090*/  @P1 IMAD R20, R20, 0x4, R1.reuse ;  /* 0x0000000414141824 */ /* 0x100fe400078e0201 */
[----:B------:R-:W-:-:S03]  /*20a0*/  IMAD R18, R14, 0x4, R1 ;  /* 0x000000040e127824 */ /* 0x000fc600078e0201 */
[----:B------:R-:W2:Y:S04]  /*20b0*/  @P1 LDL R19, [R20] ;  /* 0x0000000014131983 */ /* 0x000ea80000100800 */
[----:B------:R-:W3:Y:S04]  /*20c0*/  LDL R22, [R18] ;  /* 0x0000000012167983 */ /* 0x000ee80000100800 */
[----:B------:R-:W4:Y:S01]  /*20d0*/  LDL R17, [R18+-0x4] ;  /* 0xfffffc0012117983 */ /* 0x000f220000100800 */
[----:B------:R-:W-:Y:S02]  /*20e0*/  @P1 IADD3 R14, -R21, 0x20, RZ ;  /* 0x00000020150e1810 */ /* 0x000fe40007ffe1ff */
[----:B------:R-:W-:-:S02]  /*20f0*/  LOP3.LUT P2, R12, R12, 0x80000000, RZ, 0xc0, !PT ;  /* 0x800000000c0c7812 */ /* 0x000fc4000784c0ff */
[-C--:B--2---:R-:W-:Y:S02]  /*2100*/  @P1 SHF.R.U32.HI R16, RZ, R14.reuse, R19 ;  /* 0x0000000eff101219 */ /* 0x084fe40000011613 */
[-C--:B---3--:R-:W-:Y:S02]  /*2110*/  @P1 SHF.L.U32 R19, R22, R21.reuse, RZ ;  /* 0x0000001516131219 */ /* 0x088fe400000006ff */
[----:B----4-:R-:W-:Y:S02]  /*2120*/  @P1 SHF.R.U32.HI R14, RZ, R14, R17 ;  /* 0x0000000eff0e1219 */ /* 0x010fe40000011611 */
[----:B------:R-:W-:-:S03]  /*2130*/  @P1 SHF.L.U32 R21, R17, R21, RZ ;  /* 0x0000001511151219 */ /* 0x000fc600000006ff */
[----:B------:R-:W-:Y:S02]  /*2140*/  @P1 IMAD.IADD R22, R14, 0x1, R19 ;  /* 0x000000010e161824 */ /* 0x000fe400078e0213 */
[----:B------:R-:W-:-:S04]  /*2150*/  @P1 IMAD.IADD R17, R16, 0x1, R21 ;  /* 0x0000000110111824 */ /* 0x000fc800078e0215 */
[C---:B------:R-:W-:Y:S01]  /*2160*/  IMAD.SHL.U32 R16, R17.reuse, 0x4, RZ ;  /* 0x0000000411107824 */ /* 0x040fe200078e00ff */
[----:B-1----:R-:W-:-:S04]  /*2170*/  SHF.L.U32.HI R13, R17, 0x2, R22 ;  /* 0x00000002110d7819 */ /* 0x002fc80000010616 */
[----:B------:R-:W-:-:S04]  /*2180*/  SHF.R.U32.HI R21, RZ, 0x1f, R13 ;  /* 0x0000001fff157819 */ /* 0x000fc8000001160d */
        /* <DEDUP_REMOVED lines=14> */
.L_x_1177:
[----:B------:R-:W-:Y:S01]  /*2270*/  FMUL R13, RZ, R12 ;  /* 0x0000000cff0d7220 */ /* 0x000fe20000400000 */
[----:B------:R-:W-:Y:S02]  /*2280*/  IMAD.MOV.U32 R22, RZ, RZ, RZ ;  /* 0x000000ffff167224 */ /* 0x000fe400078e00ff */
.L_x_1176:
[----:B------:R-:W-:Y:S05]  /*2290*/  BSYNC B1 ;  /* 0x0000000000017941 */ /* 0x000fea0003800000 */
.L_x_1175:
[----:B------:R-:W-:Y:S01]  /*22a0*/  IADD3 R22, R22, 0x1, RZ ;  /* 0x0000000116167810 */ /* 0x000fe20007ffe0ff */
[----:B------:R-:W-:Y:S01]  /*22b0*/  IMAD.MOV.U32 R12, RZ, RZ, c[0x0][0x274] ;  /* 0x00009d00ff0c7624 */ /* 0x000fe200078e00ff */
[----:B------:R-:W-:Y:S01]  /*22c0*/  FMUL R7, R7, c[0x0][0x274] ;  /* 0x00009d0007077a20 */ /* 0x000fe20000400000 */
[----:B------:R-:W-:Y:S01]  /*22d0*/  FMUL R5, R5, c[0x0][0x274] ;  /* 0x00009d0005057a20 */ /* 0x000fe20000400000 */
[----:B------:R-:W-:Y:S01]  /*22e0*/  LOP3.LUT P2, RZ, R22, 0x1, RZ, 0xc0, !PT ;  /* 0x0000000116ff7812 */ /* 0x000fe2000784c0ff */
[----:B------:R-:W-:Y:S01]  /*22f0*/  FADD R14, -R12, 1 ;  /* 0x3f8000000c0e7421 */ /* 0x000fe20000000100 */
[----:B------:R-:W-:Y:S01]  /*2300*/  FMUL R19, R13, R13 ;  /* 0x0000000d0d137220 */ /* 0x000fe20000400000 */
[----:B------:R-:W-:Y:S01]  /*2310*/  LOP3.LUT P1, RZ, R22, 0x2, RZ, 0xc0, !PT ;  /* 0x0000000216ff7812 */ /* 0x000fe2000782c0ff */
[----:B------:R-:W-:Y:S01]  /*2320*/  ULDC UR4, c[0x0][0x1a0] ;  /* 0x0000680000047ab9 */ /* 0x000fe20000000800 */
[C---:B------:R-:W-:Y:S01]  /*2330*/  FFMA R12, R14.reuse, R6, R7 ;  /* 0x000000060e0c7223 */ /* 0x040fe20000000007 */
[----:B------:R-:W-:Y:S01]  /*2340*/  FFMA R16, R14, R2, R5 ;  /* 0x000000020e107223 */ /* 0x000fe20000000005 */
[----:B------:R-:W-:Y:S01]  /*2350*/  MOV R6, 0xb94d4153 ;  /* 0xb94d415300067802 */ /* 0x000fe20000000f00 */
[----:B------:R-:W-:Y:S01]  /*2360*/  FMUL R9, R9, c[0x0][0x274] ;  /* 0x00009d0009097a20 */ /* 0x000fe20000400000 */
[----:B------:R-:W-:Y:S01]  /*2370*/  FSEL R2, R23, 0.041666727513074874878, !P2 ;  /* 0x3d2aaabb17027808 */ /* 0x000fe20005000000 */
[----:B------:R-:W-:Y:S01]  /*2380*/  ULDC UR7, c[0x0][0x1d8] ;  /* 0x0000760000077ab9 */ /* 0x000fe20000000800 */
[----:B------:R-:W-:Y:S01]  /*2390*/  FSEL R24, -R24, -0.4999999701976776123, !P2 ;  /* 0xbeffffff18187808 */ /* 0x000fe20005000100 */
[----:B------:R-:W-:Y:S01]  /*23a0*/  USHF.R.S32.HI UR4, URZ, 0x1f, UR4 ;  /* 0x0000001f3f047899 */ /* 0x000fe20008011404 */
[----:B------:R-:W-:Y:S01]  /*23b0*/  @P2 IMAD.MOV.U32 R18, RZ, RZ, 0x37cbac00 ;  /* 0x37cbac00ff122424 */ /* 0x000fe200078e00ff */
[----:B------:R-:W-:Y:S01]  /*23c0*/  SHF.R.S32.HI R29, RZ, 0x1f, R4 ;  /* 0x0000001fff1d7819 */ /* 0x000fe20000011404 */
[----:B------:R-:W-:Y:S01]  /*23d0*/  ULDC UR5, c[0x0][0x210] ;  /* 0x0000840000057ab9 */ /* 0x000fe20000000800 */
[----:B------:R-:W-:Y:S01]  /*23e0*/  IMAD.MOV.U32 R17, RZ, RZ, c[0x0][0x1a0] ;  /* 0x00006800ff117624 */ /* 0x000fe200078e00ff */
[----:B------:R-:W-:Y:S01]  /*23f0*/  @P2 FFMA R6, R19, R18, -0.0013887860113754868507 ;  /* 0xbab607ed13062423 */ /* 0x000fe20000000012 */
[----:B------:R-:W-:Y:S01]  /*2400*/  ULDC UR6, c[0x0][0x248] ;  /* 0x0000920000067ab9 */ /* 0x000fe20000000800 */
[----:B------:R-:W-:Y:S01]  /*2410*/  IMAD R33, R29, c[0x0][0x1a0], RZ ;  /* 0x000068001d217a24 */ /* 0x000fe200078e02ff */
[----:B------:R-:W-:Y:S01]  /*2420*/  USHF.R.S32.HI UR7, URZ, 0x1f, UR7 ;  /* 0x0000001f3f077899 */ /* 0x000fe20008011407 */
[C---:B------:R-:W-:Y:S01]  /*2430*/  FFMA R2, R19.reuse, R6, R2 ;  /* 0x0000000613027223 */ /* 0x040fe20000000002 */
[----:B------:R-:W-:Y:S01]  /*2440*/  FFMA R14, R14, R8, R9 ;  /* 0x000000080e0e7223 */ /* 0x000fe20000000009 */
[----:B------:R-:W-:Y:S01]  /*2450*/  USHF.R.S32.HI UR5, URZ, 0x1f, UR5 ;  /* 0x0000001f3f057899 */ /* 0x000fe20008011405 */
[----:B------:R-:W-:Y:S01]  /*2460*/  IMAD.MOV.U32 R9, RZ, RZ, c[0x0][0x1d8] ;  /* 0x00007600ff097624 */ /* 0x000fe200078e00ff */
[----:B------:R-:W-:Y:S01]  /*2470*/  FFMA R21, R19, R2, R24 ;  /* 0x0000000213157223 */ /* 0x000fe20000000018 */
[----:B------:R-:W-:Y:S01]  /*2480*/  FSEL R2, R13, 1, !P2 ;  /* 0x3f8000000d027808 */ /* 0x000fe20005000000 */
[----:B------:R-:W-:Y:S01]  /*2490*/  USHF.R.S32.HI UR6, URZ, 0x1f, UR6 ;  /* 0x0000001f3f067899 */ /* 0x000fe20008011406 */
[----:B------:R-:W-:Y:S01]  /*24a0*/  IMAD R23, R29, c[0x0][0x1d8], RZ ;  /* 0x000076001d177a24 */ /* 0x000fe200078e02ff */
[----:B------:R-:W-:Y:S01]  /*24b0*/  FADD R25, R25, R16 ;  /* 0x0000001019197221 */ /* 0x000fe20000000000 */
[----:B------:R-:W-:Y:S01]  /*24c0*/  IMAD.MOV.U32 R7, RZ, RZ, c[0x0][0x210] ;  /* 0x00008400ff077624 */ /* 0x000fe200078e00ff */
[----:B------:R-:W-:Y:S01]  /*24d0*/  FFMA R19, R2, R19, RZ ;  /* 0x0000001302137223 */ /* 0x000fe200000000ff */
[----:B------:R-:W-:Y:S01]  /*24e0*/  IMAD R5, R29, c[0x0][0x210], RZ ;  /* 0x000084001d057a24 */ /* 0x000fe200078e02ff */
[----:B------:R-:W-:Y:S01]  /*24f0*/  FADD R27, R27, R12 ;  /* 0x0000000c1b1b7221 */ /* 0x000fe20000000000 */
[----:B------:R-:W-:Y:S01]  /*2500*/  IMAD.MOV.U32 R31, RZ, RZ, c[0x0][0x248] ;  /* 0x00009200ff1f7624 */ /* 0x000fe200078e00ff */
[----:B------:R-:W-:Y:S01]  /*2510*/  FFMA R2, R21, R19, R2 ;  /* 0x0000001315027223 */ /* 0x000fe20000000002 */
[----:B------:R-:W-:Y:S01]  /*2520*/  IMAD R29, R29, c[0x0][0x248], RZ ;  /* 0x000092001d1d7a24 */ /* 0x000fe200078e02ff */
[----:B-----5:R-:W-:Y:S01]  /*2530*/  FMUL R11, R11, 10000 ;  /* 0x461c40000b0b7820 */ /* 0x020fe20000400000 */
[----:B------:R-:W-:Y:S01]  /*2540*/  IMAD.WIDE.U32 R16, R4, R17, c[0x0][0x180] ;  /* 0x0000600004107625 */ /* 0x000fe200078e0011 */
[----:B------:R-:W-:-:S03]  /*2550*/  @P1 FFMA R2, R2, -1, RZ ;  /* 0xbf80000002021823 */ /* 0x000fc600000000ff */
[C---:B------:R-:W-:Y:S01]  /*2560*/  IMAD R35, R4.reuse, UR4, R33 ;  /* 0x0000000404237c24 */ /* 0x040fe2000f8e0221 */
[----:B------:R-:W-:Y:S01]  /*2570*/  FFMA R15, R15, R2, R14 ;  /* 0x000000020f0f7223 */ /* 0x000fe2000000000e */
[----:B------:R-:W-:-:S04]  /*2580*/  IMAD.WIDE.U32 R8, R4, R9, c[0x0][0x1b8] ;  /* 0x00006e0004087625 */ /* 0x000fc800078e0009 */
[C---:B------:R-:W-:Y:S02]  /*2590*/  IMAD R33, R4.reuse, UR7, R23 ;  /* 0x0000000704217c24 */ /* 0x040fe4000f8e0217 */
[----:B------:R-:W-:-:S04]  /*25a0*/  IMAD.WIDE.U32 R6, R4, R7, c[0x0][0x1f0] ;  /* 0x00007c0004067625 */ /* 0x000fc800078e0007 */
[C---:B------:R-:W-:Y:S02]  /*25b0*/  IMAD R23, R4.reuse, UR5, R5 ;  /* 0x0000000504177c24 */ /* 0x040fe4000f8e0205 */
[----:B------:R-:W-:Y:S02]  /*25c0*/  IMAD.IADD R5, R17, 0x1, R35 ;  /* 0x0000000111057824 */ /* 0x000fe400078e0223 */
[C---:B------:R-:W-:Y:S02]  /*25d0*/  IMAD R29, R4.reuse, UR6, R29 ;  /* 0x00000006041d7c24 */ /* 0x040fe4000f8e021d */
[----:B------:R-:W-:-:S04]  /*25e0*/  IMAD.WIDE.U32 R12, R4, R31, c[0x0][0x228] ;  /* 0x00008a00040c7625 */ /* 0x000fc800078e001f */
[----:B------:R-:W-:Y:S02]  /*25f0*/  IMAD.MOV.U32 R4, RZ, RZ, R16 ;  /* 0x000000ffff047224 */ /* 0x000fe400078e0010 */
[----:B------:R-:W-:Y:S02]  /*2600*/  IMAD.MOV.U32 R17, RZ, RZ, 0x1 ;  /* 0x00000001ff117424 */ /* 0x000fe400078e00ff */
[----:B------:R-:W-:Y:S02]  /*2610*/  IMAD.IADD R9, R9, 0x1, R33 ;  /* 0x0000000109097824 */ /* 0x000fe400078e0221 */
[----:B------:R-:W-:Y:S01]  /*2620*/  IMAD.IADD R7, R7, 0x1, R23 ;  /* 0x0000000107077824 */ /* 0x000fe200078e0217 */
[----:B------:R0:W-:Y:S01]  /*2630*/  STG.E [R4.64], R17 ;  /* 0x0000001104007986 */ /* 0x0001e2000c101908 */
[----:B------:R-:W-:-:S03]  /*2640*/  IMAD.IADD R13, R13, 0x1, R29 ;  /* 0x000000010d0d7824 */ /* 0x000fc600078e021d */
[----:B------:R0:W-:Y:S04]  /*2650*/  STG.E [R8.64], R27 ;  /* 0x0000001b08007986 */ /* 0x0001e8000c101908 */
[----:B------:R0:W-:Y:S04]  /*2660*/  STG.E [R8.64+0x4], R25 ;  /* 0x0000041908007986 */ /* 0x0001e8000c101908 */
[----:B------:R0:W-:Y:S04]  /*2670*/  STG.E [R8.64+0x8], R15 ;  /* 0x0000080f08007986 */ /* 0x0001e8000c101908 */
[----:B------:R0:W-:Y:S04]  /*2680*/  STG.E [R6.64], R11 ;  /* 0x0000000b06007986 */ /* 0x0001e8000c101908 */
[----:B------:R0:W-:Y:S02]  /*2690*/  STG.E [R12.64], R10 ;  /* 0x0000000a0c007986 */ /* 0x0001e4000c101908 */
.L_x_1155:
[----:B------:R-:W-:Y:S05]  /*26a0*/  BSYNC B0 ;  /* 0x0000000000007941 */ /* 0x000fea0003800000 */
.L_x_1154:
[----:B------:R-:W-:Y:S01]  /*26b0*/  @P0 CALL.REL.NOINC `(.L_x_1179) ;  /* 0x0000001000000944 */ /* 0x000fe20003c00000 */
[----:B------:R-:W-:Y:S05]  /*26c0*/  BRA `(.L_x_1180) ;  /* 0xffffd9e000007947 */ /* 0x000fea000383ffff */
.L_x_1179:
[----:B------:R-:W-:Y:S05]  /*26d0*/  EXIT ;  /* 0x000000000000794d */ /* 0x000fea0003800000 */
        .weak           $__internal_37_$__cuda_sm20_sqrt_rn_f32_slowpath
        .type           $__internal_37_$__cuda_sm20_sqrt_rn_f32_slowpath,@function
        .size           $__internal_37_$__cuda_sm20_sqrt_rn_f32_slowpath,(.L_x_1278 - $__internal_37_$__cuda_sm20_sqrt_rn_f32_slowpath)
$__internal_37_$__cuda_sm20_sqrt_rn_f32_slowpath:
        /* <DEDUP_REMOVED lines=20> */
.L_x_1181:
[----:B------:R-:W-:Y:S02]  /*2820*/  IMAD.MOV.U32 R14, RZ, RZ, R11 ;  /* 0x000000ffff0e7224 */ /* 0x000fe400078e000b */
[----:B------:R-:W-:Y:S02]  /*2830*/  IMAD.MOV.U32 R10, RZ, RZ, R18 ;  /* 0x000000ffff0a7224 */ /* 0x000fe400078e0012 */
[----:B------:R-:W-:-:S04]  /*2840*/  IMAD.MOV.U32 R11, RZ, RZ, 0x0 ;  /* 0x00000000ff0b7424 */ /* 0x000fc800078e00ff */
[----:B------:R-:W-:Y:S05]  /*2850*/  RET.REL.NODEC R10 `(swellParticles_cuda_kernel_forward) ;  /* 0xffffd7a00a007950 */ /* 0x000fea0003c3ffff */
.L_x_1182:
        /* <DEDUP_REMOVED lines=10> */
.L_x_1278:


//--------------------- .text.sleepParticles_cuda_kernel_backward --------------------------
	.section	.text.sleepParticles_cuda_kernel_backward,"ax",@progbits
	.sectioninfo	@"SHI_REGISTERS=30"
	.align	128
        .global         sleepParticles_cuda_kernel_backward
        .type           sleepParticles_cuda_kernel_backward,@function
        .size           sleepParticles_cuda_kernel_backward,(.L_x_1280 - sleepParticles_cuda_kernel_backward)
        .other          sleepParticles_cuda_kernel_backward,@"STO_CUDA_ENTRY STV_DEFAULT"
sleepParticles_cuda_kernel_backward:
.text.sleepParticles_cuda_kernel_backward:
        /* <DEDUP_REMOVED lines=9> */
[----:B------:R-:W-:-:S07]  /*0090*/  MOV R3, c[0x0][0x268] ;  /* 0x00009a0000037a02 */ /* 0x000fce0000000f00 */
[----:B------:R-:W1:Y:S01]  /*00a0*/  FCHK P0, RZ, c[0x0][0x268] ;  /* 0x00009a00ff007b02 */ /* 0x000e620000000000 */
[----:B0-----:R-:W-:-:S04]  /*00b0*/  FFMA R3, R0, -R3, 1 ;  /* 0x3f80000000037423 */ /* 0x001fc80000000803 */
[----:B------:R-:W-:-:S04]  /*00c0*/  FFMA R3, R0, R3, R0 ;  /* 0x0000000300037223 */ /* 0x000fc80000000000 */
[----:B------:R-:W-:-:S04]  /*00d0*/  FFMA R0, RZ, R3, RZ ;  /* 0x00000003ff007223 */ /* 0x000fc800000000ff */
[----:B------:R-:W-:-:S04]  /*00e0*/  FFMA R2, R0, -c[0x0][0x268], RZ ;  /* 0x80009a0000027a23 */ /* 0x000fc800000000ff */
[----:B------:R-:W-:Y:S01]  /*00f0*/  FFMA R0, R3, R2, R0 ;  /* 0x0000000203007223 */ /* 0x000fe20000000000 */
[----:B-1----:R-:W-:Y:S05]  /*0100*/  @!P0 BRA `(.L_x_1183) ;  /* 0x0000005000008947 */ /* 0x002fea0003800000 */
[----:B------:R-:W-:Y:S01]  /*0110*/  IMAD.MOV.U32 R6, RZ, RZ, RZ ;  /* 0x000000ffff067224 */ /* 0x000fe200078e00ff */
[----:B------:R-:W-:Y:S01]  /*0120*/  MOV R18, 0x150 ;  /* 0x0000015000127802 */ /* 0x000fe20000000f00 */
[----:B------:R-:W-:Y:S02]  /*0130*/  IMAD.MOV.U32 R7, RZ, RZ, c[0x0][0x268] ;  /* 0x00009a00ff077624 */ /* 0x000fe400078e00ff */
[----:B------:R-:W-:Y:S05]  /*0140*/  CALL.REL.NOINC `($__internal_39_$__cuda_sm3x_div_rn_noftz_f32_slowpath) ;  /* 0x000010e000007944 */ /* 0x000fea0003c00000 */
[----:B------:R-:W-:-:S04]  /*0150*/  MOV R0, R20 ;  /* 0x0000001400007202 */ /* 0x000fc80000000f00 */
.L_x_1183:
[----:B------:R-:W-:Y:S01]  /*0160*/  ULDC UR6, c[0x0][0x0] ;  /* 0x0000000000067ab9 */ /* 0x000fe20000000800 */
[----:B------:R-:W-:Y:S01]  /*0170*/  FADD R0, RZ, R0 ;  /* 0x00000000ff007221 */ /* 0x000fe20000000000 */
[----:B------:R-:W-:Y:S02]  /*0180*/  ULDC UR7, c[0x0][0xc] ;  /* 0x0000030000077ab9 */ /* 0x000fe40000000800 */
[----:B------:R-:W-:Y:S02]  /*0190*/  UIMAD.WIDE.U32 UR6, UR6, UR7, URZ ;  /* 0x00000007060672a5 */ /* 0x000fe4000f8e003f */
        /* <DEDUP_REMOVED lines=11> */
[----:B------:R-:W-:Y:S02]  /*0250*/  UIADD3 UR4, UR7, UR4, URZ ;  /* 0x0000000407047290 */ /* 0x000fe4000fffe03f */
[----:B------:R-:W-:Y:S02]  /*0260*/  ULDC.64 UR12, c[0x0][0x118] ;  /* 0x00004600000c7ab9 */ /* 0x000fe40000000a00 */
.L_x_1208:
[----:B------:R-:W-:Y:S01]  /*0270*/  SHF.R.S32.HI R14, RZ, 0x1f, R12 ;  /* 0x0000001fff0e7819 */ /* 0x000fe2000001140c */
[----:B01----:R-:W-:-:S04]  /*0280*/  IMAD.MOV.U32 R3, RZ, RZ, c[0x0][0x1a8] ;  /* 0x00006a00ff037624 */ /* 0x003fc800078e00ff */
[----:B------:R-:W-:Y:S02]  /*0290*/  IMAD R5, R14, c[0x0][0x1a8], RZ ;  /* 0x00006a000e057a24 */ /* 0x000fe400078e02ff */
[----:B------:R-:W-:-:S04]  /*02a0*/  IMAD.WIDE.U32 R2, R12, R3, c[0x0][0x188] ;  /* 0x000062000c027625 */ /* 0x000fc800078e0003 */
[----:B------:R-:W-:-:S04]  /*02b0*/  IMAD R5, R12, UR9, R5 ;  /* 0x000000090c057c24 */ /* 0x000fc8000f8e0205 */
[----:B------:R-:W-:-:S05]  /*02c0*/  IMAD.IADD R3, R3, 0x1, R5 ;  /* 0x0000000103037824 */ /* 0x000fca00078e0205 */
[----:B------:R-:W2:Y:S01]  /*02d0*/  LDG.E R2, [R2.64] ;  /* 0x0000000c02027981 */ /* 0x000ea2000c1e1900 */
[----:B------:R-:W-:Y:S01]  /*02e0*/  MOV R15, R12 ;  /* 0x0000000c000f7202 */ /* 0x000fe20000000f00 */
[----:B------:R-:W-:Y:S01]  /*02f0*/  YIELD ;  /* 0x0000000000007946 */ /* 0x000fe20003800000 */
[----:B------:R-:W-:Y:S01]  /*0300*/  IADD3 R12, P0, R12, UR6, RZ ;  /* 0x000000060c0c7c10 */ /* 0x000fe2000ff1e0ff */
[----:B------:R-:W-:Y:S03]  /*0310*/  BSSY B0, `(.L_x_1184) ;  /* 0x00000d6000007945 */ /* 0x000fe60003800000 */
[----:B------:R-:W-:Y:S02]  /*0320*/  IADD3.X R13, R13, UR4, RZ, P0, !PT ;  /* 0x000000040d0d7c10 */ /* 0x000fe400087fe4ff */
[----:B------:R-:W-:-:S04]  /*0330*/  ISETP.GE.U32.AND P0, PT, R12, c[0x0][0x178], PT ;  /* 0x00005e000c007a0c */ /* 0x000fc80003f06070 */
[----:B------:R-:W-:Y:S02]  /*0340*/  ISETP.GE.U32.AND.EX P0, PT, R13, c[0x0][0x17c], PT, P0 ;  /* 0x00005f000d007a0c */ /* 0x000fe40003f06100 */
[----:B--2---:R-:W-:-:S04]  /*0350*/  LOP3.LUT R4, R2, 0x1, RZ, 0xc0, !PT ;  /* 0x0000000102047812 */ /* 0x004fc800078ec0ff */
[----:B------:R-:W-:-:S13]  /*0360*/  ISETP.NE.U32.AND P1, PT, R4, 0x1, PT ;  /* 0x000000010400780c */ /* 0x000fda0003f25070 */
[----:B------:R-:W-:Y:S05]  /*0370*/  @P1 BRA `(.L_x_1185) ;  /* 0x00000cf000001947 */ /* 0x000fea0003800000 */
[C---:B------:R-:W-:Y:S02]  /*0380*/  IMAD R2, R14.reuse, c[0x0][0x218], RZ ;  /* 0x000086000e027a24 */ /* 0x040fe400078e02ff */
[----:B------:R-:W-:Y:S02]  /*0390*/  IMAD R4, R14, c[0x0][0x1e0], RZ ;  /* 0x000078000e047a24 */ /* 0x000fe400078e02ff */
[----:B------:R-:W-:-:S04]  /*03a0*/  IMAD.WIDE.U32 R10, R15, c[0x0][0x218], RZ ;  /* 0x000086000f0a7a25 */ /* 0x000fc800078e00ff */
[----:B------:R-:W-:Y:S01]  /*03b0*/  IMAD.WIDE.U32 R8, R15, c[0x0][0x1e0], RZ ;  /* 0x000078000f087a25 */ /* 0x000fe200078e00ff */
[----:B------:R-:W-:-:S03]  /*03c0*/  IADD3 R6, P1, R10, c[0x0][0x1f8], RZ ;  /* 0x00007e000a067a10 */ /* 0x000fc60007f3e0ff */
[C---:B------:R-:W-:Y:S01]  /*03d0*/  IMAD R3, R15.reuse, UR10, R2 ;  /* 0x0000000a0f037c24 */ /* 0x040fe2000f8e0202 */
[----:B------:R-:W-:Y:S01]  /*03e0*/  IADD3 R18, P2, R8, c[0x0][0x1c0], RZ ;  /* 0x0000700008127a10 */ /* 0x000fe20007f5e0ff */
[----:B------:R-:W-:Y:S02]  /*03f0*/  IMAD R17, R15, UR11, R4 ;  /* 0x0000000b0f117c24 */ /* 0x000fe4000f8e0204 */
[----:B------:R-:W-:Y:S02]  /*0400*/  IMAD.IADD R16, R11, 0x1, R3 ;  /* 0x000000010b107824 */ /* 0x000fe400078e0203 */
[----:B------:R-:W-:-:S03]  /*0410*/  IMAD.IADD R17, R9, 0x1, R17 ;  /* 0x0000000109117824 */ /* 0x000fc600078e0211 */
[----:B------:R-:W-:Y:S02]  /*0420*/  IADD3.X R7, R16, c[0x0][0x1fc], RZ, P1, !PT ;  /* 0x00007f0010077a10 */ /* 0x000fe40000ffe4ff */
[----:B------:R-:W-:-:S03]  /*0430*/  IADD3.X R19, R17, c[0x0][0x1c4], RZ, P2, !PT ;  /* 0x0000710011137a10 */ /* 0x000fc600017fe4ff */
[----:B------:R-:W2:Y:S04]  /*0440*/  LDG.E R2, [R6.64+0x4] ;  /* 0x0000040c06027981 */ /* 0x000ea8000c1e1900 */
[----:B------:R-:W2:Y:S04]  /*0450*/  LDG.E R3, [R18.64+0x4] ;  /* 0x0000040c12037981 */ /* 0x000ea8000c1e1900 */
[----:B------:R-:W3:Y:S04]  /*0460*/  LDG.E R4, [R18.64] ;  /* 0x0000000c12047981 */ /* 0x000ee8000c1e1900 */
[----:B------:R-:W3:Y:S04]  /*0470*/  LDG.E R5, [R6.64] ;  /* 0x0000000c06057981 */ /* 0x000ee8000c1e1900 */
[----:B------:R-:W4:Y:S04]  /*0480*/  LDG.E R20, [R18.64+0x8] ;  /* 0x0000080c12147981 */ /* 0x000f28000c1e1900 */
[----:B------:R-:W4:Y:S01]  /*0490*/  LDG.E R21, [R6.64+0x8] ;  /* 0x0000080c06157981 */ /* 0x000f22000c1e1900 */
[----:B------:R-:W-:Y:S01]  /*04a0*/  BSSY B1, `(.L_x_1186) ;  /* 0x0000012000017945 */ /* 0x000fe20003800000 */
[----:B--2---:R-:W-:Y:S01]  /*04b0*/  FADD R3, -R3, R2 ;  /* 0x0000000203037221 */ /* 0x004fe20000000100 */
[----:B---3--:R-:W-:-:S03]  /*04c0*/  FADD R4, -R4, R5 ;  /* 0x0000000504047221 */ /* 0x008fc60000000100 */
[----:B------:R-:W-:-:S04]  /*04d0*/  FMUL R5, R3, R3 ;  /* 0x0000000303057220 */ /* 0x000fc80000400000 */
[----:B------:R-:W-:Y:S01]  /*04e0*/  FFMA R5, R4, R4, R5 ;  /* 0x0000000404057223 */ /* 0x000fe20000000005 */
[----:B----4-:R-:W-:-:S04]  /*04f0*/  FADD R2, -R20, R21 ;  /* 0x0000001514027221 */ /* 0x010fc80000000100 */
[----:B------:R-:W-:-:S05]  /*0500*/  FFMA R20, R2, R2, R5 ;  /* 0x0000000202147223 */ /* 0x000fca0000000005 */
[----:B------:R-:W-:Y:S01]  /*0510*/  IADD3 R5, R20, -0xd000000, RZ ;  /* 0xf300000014057810 */ /* 0x000fe20007ffe0ff */
[----:B------:R0:W1:Y:S03]  /*0520*/  MUFU.RSQ R21, R20 ;  /* 0x0000001400157308 */ /* 0x0000660000001400 */
[----:B------:R-:W-:-:S13]  /*0530*/  ISETP.GT.U32.AND P1, PT, R5, 0x727fffff, PT ;  /* 0x727fffff0500780c */ /* 0x000fda0003f24070 */
[----:B------:R-:W-:Y:S05]  /*0540*/  @!P1 BRA `(.L_x_1187) ;  /* 0x0000003000009947 */ /* 0x000fea0003800000 */
[----:B01----:R-:W-:Y:S02]  /*0550*/  MOV R21, 0x570 ;  /* 0x0000057000157802 */ /* 0x003fe40000000f00 */
[----:B------:R-:W-:Y:S05]  /*0560*/  CALL.REL.NOINC `($__internal_38_$__cuda_sm20_sqrt_rn_f32_slowpath) ;  /* 0x00000b4000007944 */ /* 0x000fea0003c00000 */
[----:B------:R-:W-:Y:S05]  /*0570*/  BRA `(.L_x_1188) ;  /* 0x0000004000007947 */ /* 0x000fea0003800000 */
.L_x_1187:
[----:B01----:R-:W-:Y:S01]  /*0580*/  FMUL.FTZ R19, R20, R21 ;  /* 0x0000001514137220 */ /* 0x003fe20000410000 */
[----:B------:R-:W-:-:S03]  /*0590*/  FMUL.FTZ R5, R21, 0.5 ;  /* 0x3f00000015057820 */ /* 0x000fc60000410000 */
[----:B------:R-:W-:-:S04]  /*05a0*/  FFMA R6, -R19, R19, R20 ;  /* 0x0000001313067223 */ /* 0x000fc80000000114 */
[----:B------:R-:W-:Y:S02]  /*05b0*/  FFMA R19, R6, R5, R19 ;  /* 0x0000000506137223 */ /* 0x000fe40000000013 */
.L_x_1188:
[----:B------:R-:W-:Y:S05]  /*05c0*/  BSYNC B1 ;  /* 0x0000000000017941 */ /* 0x000fea0003800000 */
.L_x_1186:
        /* <DEDUP_REMOVED lines=11> */
[----:B------:R-:W-:Y:S01]  /*0680*/  MOV R18, 0x6b0 ;  /* 0x000006b000127802 */ /* 0x000fe20000000f00 */
[----:B------:R-:W-:Y:S02]  /*0690*/  IMAD.MOV.U32 R7, RZ, RZ, c[0x0][0x268] ;  /* 0x00009a00ff077624 */ /* 0x000fe400078e00ff */
[----:B------:R-:W-:Y:S05]  /*06a0*/  CALL.REL.NOINC `($__internal_39_$__cuda_sm3x_div_rn_noftz_f32_slowpath) ;  /* 0x00000b8000007944 */ /* 0x000fea0003c00000 */
[----:B------:R-:W-:Y:S02]  /*06b0*/  MOV R5, R20 ;  /* 0x0000001400057202 */ /* 0x000fe40000000f00 */
.L_x_1190:
[----:B------:R-:W-:Y:S05]  /*06c0*/  BSYNC B1 ;  /* 0x0000000000017941 */ /* 0x000fea0003800000 */
.L_x_1189:
[----:B------:R-:W-:Y:S01]  /*06d0*/  FSETP.GEU.AND P1, PT, R5, c[0x0][0x180], PT ;  /* 0x0000600005007a0b */ /* 0x000fe20003f2e000 */
[----:B------:R-:W-:-:S12]  /*06e0*/  BSSY B1, `(.L_x_1191) ;  /* 0x0000033000017945 */ /* 0x000fd80003800000 */
[----:B------:R-:W-:Y:S05]  /*06f0*/  @P1 BRA `(.L_x_1192) ;  /* 0x0000031000001947 */ /* 0x000fea0003800000 */
[----:B------:R-:W-:-:S04]  /*0700*/  ISETP.NE.U32.AND P1, PT, RZ, c[0x0][0x2e0], PT ;  /* 0x0000b800ff007a0c */ /* 0x000fc80003f25070 */
[----:B------:R-:W-:-:S13]  /*0710*/  ISETP.NE.AND.EX P1, PT, RZ, c[0x0][0x2e4], PT, P1 ;  /* 0x0000b900ff007a0c */ /* 0x000fda0003f25310 */
[----:B------:R-:W-:Y:S05]  /*0720*/  @!P1 BRA `(.L_x_1193) ;  /* 0x000000c000009947 */ /* 0x000fea0003800000 */
[----:B------:R-:W-:Y:S02]  /*0730*/  IMAD R6, R14, c[0x0][0x300], RZ ;  /* 0x0000c0000e067a24 */ /* 0x000fe400078e02ff */
[----:B------:R-:W-:Y:S02]  /*0740*/  IMAD.MOV.U32 R18, RZ, RZ, c[0x0][0x300] ;  /* 0x0000c000ff127624 */ /* 0x000fe400078e00ff */
[C---:B------:R-:W-:Y:S02]  /*0750*/  IMAD R5, R15.reuse, UR5, R6 ;  /* 0x000000050f057c24 */ /* 0x040fe4000f8e0206 */
[----:B------:R-:W-:-:S04]  /*0760*/  IMAD.WIDE.U32 R6, R15, R18, c[0x0][0x2e0] ;  /* 0x0000b8000f067625 */ /* 0x000fc800078e0012 */
        /* <DEDUP_REMOVED lines=8> */
.L_x_1193:
[----:B------:R-:W-:Y:S01]  /*07f0*/  ISETP.NE.U32.AND P1, PT, RZ, c[0x0][0x200], PT ;  /* 0x00008000ff007a0c */ /* 0x000fe20003f25070 */
[----:B------:R-:W-:Y:S01]  /*0800*/  IMAD.MOV.U32 R21, RZ, RZ, RZ ;  /* 0x000000ffff157224 */ /* 0x000fe200078e00ff */
[----:B------:R-:W-:Y:S01]  /*0810*/  MOV R23, RZ ;  /* 0x000000ff00177202 */ /* 0x000fe20000000f00 */
[----:B------:R-:W-:Y:S01]  /*0820*/  IMAD.MOV.U32 R5, RZ, RZ, RZ ;  /* 0x000000ffff057224 */ /* 0x000fe200078e00ff */
[----:B------:R-:W-:-:S13]  /*0830*/  ISETP.NE.AND.EX P1, PT, RZ, c[0x0][0x204], PT, P1 ;  /* 0x00008100ff007a0c */ /* 0x000fda0003f25310 */
[----:B------:R-:W-:Y:S05]  /*0840*/  @!P1 BRA `(.L_x_1194) ;  /* 0x0000008000009947 */ /* 0x000fea0003800000 */
[----:B------:R-:W-:-:S04]  /*0850*/  IADD3 R6, P1, R10, c[0x0][0x200], RZ ;  /* 0x000080000a067a10 */ /* 0x000fc80007f3e0ff */
[----:B------:R-:W-:-:S05]  /*0860*/  IADD3.X R7, R16, c[0x0][0x204], RZ, P1, !PT ;  /* 0x0000810010077a10 */ /* 0x000fca0000ffe4ff */
[----:B------:R-:W2:Y:S04]  /*0870*/  LDG.E R5, [R6.64] ;  /* 0x0000000c06057981 */ /* 0x000ea8000c1e1900 */
[----:B------:R-:W3:Y:S04]  /*0880*/  LDG.E R21, [R6.64+0x4] ;  /* 0x0000040c06157981 */ /* 0x000ee8000c1e1900 */
[----:B------:R-:W4:Y:S01]  /*0890*/  LDG.E R23, [R6.64+0x8] ;  /* 0x0000080c06177981 */ /* 0x000f22000c1e1900 */
[----:B--2---:R-:W-:Y:S01]  /*08a0*/  FADD R5, RZ, R5 ;  /* 0x00000005ff057221 */ /* 0x004fe20000000000 */
[----:B---3--:R-:W-:Y:S01]  /*08b0*/  FADD R21, RZ, R21 ;  /* 0x00000015ff157221 */ /* 0x008fe20000000000 */
[----:B----4-:R-:W-:Y:S01]  /*08c0*/  FADD R23, RZ, R23 ;  /* 0x00000017ff177221 */ /* 0x010fe20000000000 */
.L_x_1194:
[----:B------:R-:W-:-:S04]  /*08d0*/  ISETP.NE.U32.AND P1, PT, RZ, c[0x0][0x2a8], PT ;  /* 0x0000aa00ff007a0c */ /* 0x000fc80003f25070 */
[----:B------:R-:W-:-:S13]  /*08e0*/  ISETP.NE.AND.EX P1, PT, RZ, c[0x0][0x2ac], PT, P1 ;  /* 0x0000ab00ff007a0c */ /* 0x000fda0003f25310 */
[----:B------:R-:W-:Y:S05]  /*08f0*/  @!P1 BRA `(.L_x_1195) ;  /* 0x0000009000009947 */ /* 0x000fea0003800000 */
[----:B------:R-:W-:Y:S01]  /*0900*/  IMAD R6, R14, c[0x0][0x2c8], RZ ;  /* 0x0000b2000e067a24 */ /* 0x000fe200078e02ff */
[----:B------:R-:W-:-:S03]  /*0910*/  MOV R18, c[0x0][0x2c8] ;  /* 0x0000b20000127a02 */ /* 0x000fc60000000f00 */
[C---:B------:R-:W-:Y:S02]  /*0920*/  IMAD R25, R15.reuse, UR8, R6 ;  /* 0x000000080f197c24 */ /* 0x040fe4000f8e0206 */
[----:B------:R-:W-:-:S04]  /*0930*/  IMAD.WIDE.U32 R6, R15, R18, c[0x0][0x2a8] ;  /* 0x0000aa000f067625 */ /* 0x000fc800078e0012 */
[----:B------:R-:W-:-:S05]  /*0940*/  IMAD.IADD R7, R7, 0x1, R25 ;  /* 0x0000000107077824 */ /* 0x000fca00078e0219 */
[----:B------:R0:W-:Y:S04]  /*0950*/  RED.E.ADD.F32.FTZ.RN.STRONG.GPU [R6.64], R5 ;  /* 0x000000050600798e */ /* 0x0001e8000c10e78c */
[----:B------:R0:W-:Y:S04]  /*0960*/  RED.E.ADD.F32.FTZ.RN.STRONG.GPU [R6.64+0x4], R21 ;  /* 0x000004150600798e */ /* 0x0001e8000c10e78c */
[----:B------:R0:W-:Y:S01]  /*0970*/  RED.E.ADD.F32.FTZ.RN.STRONG.GPU [R6.64+0x8], R23 ;  /* 0x000008170600798e */ /* 0x0001e2000c10e78c */
[----:B------:R-:W-:Y:S05]  /*0980*/  BRA `(.L_x_1192) ;  /* 0x0000008000007947 */ /* 0x000fea0003800000 */
.L_x_1195:
        /* <DEDUP_REMOVED lines=8> */
.L_x_1192:
[----:B------:R-:W-:Y:S05]  /*0a10*/  BSYNC B1 ;  /* 0x0000000000017941 */ /* 0x000fea0003800000 */
.L_x_1191:
[----:B------:R-:W-:Y:S01]  /*0a20*/  FSETP.GT.AND P1, PT, R19, RZ, PT ;  /* 0x000000ff1300720b */ /* 0x000fe20003f24000 */
[----:B------:R-:W-:Y:S01]  /*0a30*/  BSSY B1, `(.L_x_1196) ;  /* 0x0000035000017945 */ /* 0x000fe20003800000 */
[----:B0-----:R-:W-:Y:S01]  /*0a40*/  MOV R5, RZ ;  /* 0x000000ff00057202 */ /* 0x001fe20000000f00 */
        /* <DEDUP_REMOVED lines=15> */
[----:B------:R-:W-:Y:S05]  /*0b40*/  CALL.REL.NOINC `($__internal_39_$__cuda_sm3x_div_rn_noftz_f32_slowpath) ;  /* 0x000006e000007944 */ /* 0x000fea0003c00000 */
[----:B------:R-:W-:Y:S02]  /*0b50*/  IMAD.MOV.U32 R21, RZ, RZ, R20 ;  /* 0x000000ffff157224 */ /* 0x000fe400078e0014 */
.L_x_1199:
[----:B------:R-:W-:Y:S05]  /*0b60*/  BSYNC B2 ;  /* 0x0000000000027941 */ /* 0x000fea0003800000 */
.L_x_1198:
        /* <DEDUP_REMOVED lines=12> */
[----:B------:R-:W-:Y:S05]  /*0c30*/  CALL.REL.NOINC `($__internal_39_$__cuda_sm3x_div_rn_noftz_f32_slowpath) ;  /* 0x000005f000007944 */ /* 0x000fea0003c00000 */
[----:B------:R-:W-:Y:S02]  /*0c40*/  MOV R5, R20 ;  /* 0x0000001400057202 */ /* 0x000fe40000000f00 */
.L_x_1201:
[----:B------:R-:W-:Y:S05]  /*0c50*/  BSYNC B2 ;  /* 0x0000000000027941 */ /* 0x000fea0003800000 */
.L_x_1200:
        /* <DEDUP_REMOVED lines=14> */
.L_x_1203:
[----:B------:R-:W-:Y:S05]  /*0d40*/  BSYNC B2 ;  /* 0x0000000000027941 */ /* 0x000fea0003800000 */
.L_x_1202:
[C---:B------:R-:W-:Y:S01]  /*0d50*/  FFMA R6, R0.reuse, R5, RZ ;  /* 0x0000000500067223 */ /* 0x040fe200000000ff */
[C---:B------:R-:W-:Y:S01]  /*0d60*/  FFMA R21, R0.reuse, R21, RZ ;  /* 0x0000001500157223 */ /* 0x040fe200000000ff */
[----:B------:R-:W-:Y:S02]  /*0d70*/  FFMA R5, R0, R3, RZ ;  /* 0x0000000300057223 */ /* 0x000fe400000000ff */
.L_x_1197:
[----:B------:R-:W-:Y:S05]  /*0d80*/  BSYNC B1 ;  /* 0x0000000000017941 */ /* 0x000fea0003800000 */
.L_x_1196:
[----:B------:R-:W-:Y:S01]  /*0d90*/  ISETP.NE.U32.AND P1, PT, RZ, c[0x0][0x2a8], PT ;  /* 0x0000aa00ff007a0c */ /* 0x000fe20003f25070 */
[--C-:B------:R-:W-:Y:S01]  /*0da0*/  FADD R2, RZ, R21.reuse ;  /* 0x00000015ff027221 */ /* 0x100fe20000000000 */
[----:B------:R-:W-:Y:S01]  /*0db0*/  FADD R21, RZ, -R21 ;  /* 0x80000015ff157221 */ /* 0x000fe20000000000 */
[--C-:B------:R-:W-:Y:S01]  /*0dc0*/  FADD R3, RZ, R6.reuse ;  /* 0x00000006ff037221 */ /* 0x100fe20000000000 */
[----:B------:R-:W-:Y:S01]  /*0dd0*/  ISETP.NE.AND.EX P1, PT, RZ, c[0x0][0x2ac], PT, P1 ;  /* 0x0000ab00ff007a0c */ /* 0x000fe20003f25310 */
[----:B------:R-:W-:Y:S01]  /*0de0*/  FADD R19, RZ, -R6 ;  /* 0x80000006ff137221 */ /* 0x000fe20000000000 */
[--C-:B------:R-:W-:Y:S01]  /*0df0*/  FADD R7, RZ, R5.reuse ;  /* 0x00000005ff077221 */ /* 0x100fe20000000000 */
[----:B------:R-:W-:-:S10]  /*0e00*/  FADD R23, RZ, -R5 ;  /* 0x80000005ff177221 */ /* 0x000fd40000000000 */
        /* <DEDUP_REMOVED lines=8> */
[----:B------:R0:W-:Y:S01]  /*0e90*/  RED.E.ADD.F32.FTZ.RN.STRONG.GPU [R4.64+0x8], R23 ;  /* 0x000008170400798e */ /* 0x0001e2000c10e78c */
[----:B------:R-:W-:Y:S05]  /*0ea0*/  BRA `(.L_x_1205) ;  /* 0x0000008000007947 */ /* 0x000fea0003800000 */
.L_x_1204:
        /* <DEDUP_REMOVED lines=8> */
.L_x_1205:
[----:B------:R-:W-:-:S04]  /*0f30*/  ISETP.NE.U32.AND P1, PT, RZ, c[0x0][0x2e0], PT ;  /* 0x0000b800ff007a0c */ /* 0x000fc80003f25070 */
[----:B------:R-:W-:-:S13]  /*0f40*/  ISETP.NE.AND.EX P1, PT, RZ, c[0x0][0x2e4], PT, P1 ;  /* 0x0000b900ff007a0c */ /* 0x000fda0003f25310 */
[----:B------:R-:W-:Y:S05]  /*0f50*/  @!P1 BRA `(.L_x_1206) ;  /* 0x0000009000009947 */ /* 0x000fea0003800000 */
[----:B0-----:R-:W-:Y:S01]  /*0f60*/  MOV R4, c[0x0][0x300] ;  /* 0x0000c00000047a02 */ /* 0x001fe20000000f00 */
        /* <DEDUP_REMOVED lines=8> */
.L_x_1206:
        /* <DEDUP_REMOVED lines=8> */
.L_x_1185:
[----:B------:R-:W-:Y:S05]  /*1070*/  BSYNC B0 ;  /* 0x0000000000007941 */ /* 0x000fea0003800000 */
.L_x_1184:
[----:B------:R-:W-:Y:S01]  /*1080*/  @P0 CALL.REL.NOINC `(.L_x_1207) ;  /* 0x0000001000000944 */ /* 0x000fe20003c00000 */
[----:B------:R-:W-:Y:S05]  /*1090*/  BRA `(.L_x_1208) ;  /* 0xfffff1d000007947 */ /* 0x000fea000383ffff */
.L_x_1207:
[----:B------:R-:W-:Y:S05]  /*10a0*/  EXIT ;  /* 0x000000000000794d */ /* 0x000fea0003800000 */
        .weak           $__internal_38_$__cuda_sm20_sqrt_rn_f32_slowpath
        .type           $__internal_38_$__cuda_sm20_sqrt_rn_f32_slowpath,@function
        .size           $__internal_38_$__cuda_sm20_sqrt_rn_f32_slowpath,($__internal_39_$__cuda_sm3x_div_rn_noftz_f32_slowpath - $__internal_38_$__cuda_sm20_sqrt_rn_f32_slowpath)
$__internal_38_$__cuda_sm20_sqrt_rn_f32_slowpath:
        /* <DEDUP_REMOVED lines=20> */
.L_x_1209:
[----:B------:R-:W-:Y:S01]  /*11f0*/  MOV R19, R6 ;  /* 0x0000000600137202 */ /* 0x000fe20000000f00 */
[----:B------:R-:W-:Y:S01]  /*1200*/  IMAD.MOV.U32 R6, RZ, RZ, R21 ;  /* 0x000000ffff067224 */ /* 0x000fe200078e0015 */
[----:B------:R-:W-:-:S04]  /*1210*/  MOV R7, 0x0 ;  /* 0x0000000000077802 */ /* 0x000fc80000000f00 */
[----:B------:R-:W-:Y:S05]  /*1220*/  RET.REL.NODEC R6 `(sleepParticles_cuda_kernel_backward) ;  /* 0xffffedd006007950 */ /* 0x000fea0003c3ffff */
        .weak           $__internal_39_$__cuda_sm3x_div_rn_noftz_f32_slowpath
        .type           $__internal_39_$__cuda_sm3x_div_rn_noftz_f32_slowpath,@function
        .size           $__internal_39_$__cuda_sm3x_div_rn_noftz_f32_slowpath,(.L_x_1280 - $__internal_39_$__cuda_sm3x_div_rn_noftz_f32_slowpath)
$__internal_39_$__cuda_sm3x_div_rn_noftz_f32_slowpath:
        /* <DEDUP_REMOVED lines=34> */
.L_x_1211:
[----:B------:R-:W-:Y:S01]  /*1450*/  LEA R24, R22, 0xc0800000, 0x17 ;  /* 0xc080000016187811 */ /* 0x000fe200078eb8ff */
[----:B------:R-:W-:Y:S01]  /*1460*/  BSSY B4, `(.L_x_1216) ;  /* 0x0000036000047945 */ /* 0x000fe20003800000 */
[----:B------:R-:W-:Y:S02]  /*1470*/  IADD3 R23, R23, -0x7f, RZ ;  /* 0xffffff8117177810 */ /* 0x000fe40007ffe0ff */
[----:B------:R-:W-:-:S03]  /*1480*/  IADD3 R24, -R24, R7, RZ ;  /* 0x0000000718187210 */ /* 0x000fc60007ffe1ff */
[C---:B------:R-:W-:Y:S01]  /*1490*/  IMAD R6, R23.reuse, -0x800000, R6 ;  /* 0xff80000017067824 */ /* 0x040fe200078e0206 */
[----:B------:R-:W0:Y:S01]  /*14a0*/  MUFU.RCP R7, R24 ;  /* 0x0000001800077308 */ /* 0x000e220000001000 */
[----:B------:R-:W-:Y:S01]  /*14b0*/  FADD.FTZ R25, -R24, -RZ ;  /* 0x800000ff18197221 */ /* 0x000fe20000010100 */
[----:B------:R-:W-:-:S05]  /*14c0*/  IADD3 R23, R23, 0x7f, -R22 ;  /* 0x0000007f17177810 */ /* 0x000fca0007ffe816 */
        /* <DEDUP_REMOVED lines=22> */
[C---:B------:R-:W-:Y:S02]  /*1630*/  IADD3 R23, R24.reuse, 0x20, RZ ;  /* 0x0000002018177810 */ /* 0x040fe40007ffe0ff */
[----:B------:R-:W-:Y:S02]  /*1640*/  ISETP.NE.AND P3, PT, R24, RZ, PT ;  /* 0x000000ff1800720c */ /* 0x000fe40003f65270 */
[----:B------:R-:W-:Y:S01]  /*1650*/  LOP3.LUT R22, R20, 0x7fffff, RZ, 0xc0, !PT ;  /* 0x007fffff14167812 */ /* 0x000fe200078ec0ff */
[CCC-:B------:R-:W-:Y:S01]  /*1660*/  FFMA.RP R20, R7.reuse, R25.reuse, R26.reuse ;  /* 0x0000001907147223 */ /* 0x1c0fe2000000801a */
[----:B------:R-:W-:Y:S01]  /*1670*/  FFMA.RM R7, R7, R25, R26 ;  /* 0x0000001907077223 */ /* 0x000fe2000000401a */
        /* <DEDUP_REMOVED lines=16> */
.L_x_1218:
[----:B------:R-:W-:-:S04]  /*1780*/  LOP3.LUT R6, R6, 0x80000000, RZ, 0xc0, !PT ;  /* 0x8000000006067812 */ /* 0x000fc800078ec0ff */
[----:B------:R-:W-:Y:S01]  /*1790*/  LOP3.LUT R6, R6, 0x7f800000, RZ, 0xfc, !PT ;  /* 0x7f80000006067812 */ /* 0x000fe200078efcff */
[----:B------:R-:W-:Y:S05]  /*17a0*/  BRA `(.L_x_1219) ;  /* 0x0000001000007947 */ /* 0x000fea0003800000 */
.L_x_1217:
[----:B------:R-:W-:Y:S02]  /*17b0*/  IMAD R6, R23, 0x800000, R6 ;  /* 0x0080000017067824 */ /* 0x000fe400078e0206 */
.L_x_1219:
[----:B------:R-:W-:Y:S05]  /*17c0*/  BSYNC B4 ;  /* 0x0000000000047941 */ /* 0x000fea0003800000 */
.L_x_1216:
[----:B------:R-:W-:Y:S05]  /*17d0*/  BRA `(.L_x_1220) ;  /* 0x0000008000007947 */ /* 0x000fea0003800000 */
.L_x_1215:
[----:B------:R-:W-:-:S04]  /*17e0*/  LOP3.LUT R6, R7, 0x80000000, R6, 0x48, !PT ;  /* 0x8000000007067812 */ /* 0x000fc800078e4806 */
[----:B------:R-:W-:Y:S01]  /*17f0*/  LOP3.LUT R6, R6, 0x7f800000, RZ, 0xfc, !PT ;  /* 0x7f80000006067812 */ /* 0x000fe200078efcff */
[----:B------:R-:W-:Y:S05]  /*1800*/  BRA `(.L_x_1220) ;  /* 0x0000005000007947 */ /* 0x000fea0003800000 */
.L_x_1214:
[----:B------:R-:W-:Y:S01]  /*1810*/  LOP3.LUT R6, R7, 0x80000000, R6, 0x48, !PT ;  /* 0x8000000007067812 */ /* 0x000fe200078e4806 */
[----:B------:R-:W-:Y:S05]  /*1820*/  BRA `(.L_x_1220) ;  /* 0x0000003000007947 */ /* 0x000fea0003800000 */
.L_x_1213:
[----:B------:R-:W0:Y:S01]  /*1830*/  MUFU.RSQ R6, -QNAN ;  /* 0xffc0000000067908 */ /* 0x000e220000001400 */
[----:B------:R-:W-:Y:S05]  /*1840*/  BRA `(.L_x_1220) ;  /* 0x0000001000007947 */ /* 0x000fea0003800000 */
.L_x_1212:
[----:B------:R-:W-:Y:S02]  /*1850*/  FADD.FTZ R6, R6, R7 ;  /* 0x0000000706067221 */ /* 0x000fe40000010000 */
.L_x_1220:
[----:B------:R-:W-:Y:S05]  /*1860*/  BSYNC B3 ;  /* 0x0000000000037941 */ /* 0x000fea0003800000 */
.L_x_1210:
[----:B0-----:R-:W-:Y:S01]  /*1870*/  MOV R20, R6 ;  /* 0x0000000600147202 */ /* 0x001fe20000000f00 */
[----:B------:R-:W-:Y:S01]  /*1880*/  IMAD.MOV.U32 R6, RZ, RZ, R18 ;  /* 0x000000ffff067224 */ /* 0x000fe200078e0012 */
[----:B------:R-:W-:-:S04]  /*1890*/  MOV R7, 0x0 ;  /* 0x0000000000077802 */ /* 0x000fc80000000f00 */
[----:B------:R-:W-:Y:S05]  /*18a0*/  RET.REL.NODEC R6 `(sleepParticles_cuda_kernel_backward) ;  /* 0xffffe75006007950 */ /* 0x000fea0003c3ffff */
.L_x_1221:
        /* <DEDUP_REMOVED lines=13> */
.L_x_1280:


//--------------------- .text.sleepParticles_cuda_kernel_forward --------------------------
	.section	.text.sleepParticles_cuda_kernel_forward,"ax",@progbits
	.sectioninfo	@"SHI_REGISTERS=22"
	.align	128
        .global         sleepParticles_cuda_kernel_forward
        .type           sleepParticles_cuda_kernel_forward,@function
        .size           sleepParticles_cuda_kernel_forward,(.L_x_1282 - sleepParticles_cuda_kernel_forward)
        .other          sleepParticles_cuda_kernel_forward,@"STO_CUDA_ENTRY STV_DEFAULT"
sleepParticles_cuda_kernel_forward:
.text.sleepParticles_cuda_kernel_forward:
        /* <DEDUP_REMOVED lines=15> */
[----:B------:R-:W-:Y:S02]  /*00f0*/  UMOV UR4, URZ ;  /* 0x0000003f00047c82 */ /* 0x000fe40008000000 */
[----:B------:R-:W-:Y:S02]  /*0100*/  USHF.R.S32.HI UR5, URZ, 0x1f, UR5 ;  /* 0x0000001f3f057899 */ /* 0x000fe40008011405 */
[----:B------:R-:W-:Y:S02]  /*0110*/  USHF.R.S32.HI UR8, URZ, 0x1f, UR8 ;  /* 0x0000001f3f087899 */ /* 0x000fe40008011408 */
[----:B------:R-:W-:Y:S02]  /*0120*/  USHF.R.S32.HI UR9, URZ, 0x1f, UR9 ;  /* 0x0000001f3f097899 */ /* 0x000fe40008011409 */
[----:B------:R-:W-:Y:S02]  /*0130*/  UIADD3 UR4, UR7, UR4, URZ ;  /* 0x0000000407047290 */ /* 0x000fe4000fffe03f */
[----:B------:R-:W-:-:S02]  /*0140*/  ULDC.64 UR10, c[0x0][0x118] ;  /* 0x00004600000a7ab9 */ /* 0x000fc40000000a00 */
.L_x_1227:
[----:B0-----:R-:W-:Y:S01]  /*0150*/  SHF.R.S32.HI R4, RZ, 0x1f, R6 ;  /* 0x0000001fff047819 */ /* 0x001fe20000011406 */
[----:B------:R-:W-:-:S04]  /*0160*/  IMAD.MOV.U32 R3, RZ, RZ, c[0x0][0x1a8] ;  /* 0x00006a00ff037624 */ /* 0x000fc800078e00ff */
[----:B------:R-:W-:Y:S02]  /*0170*/  IMAD R5, R4, c[0x0][0x1a8], RZ ;  /* 0x00006a0004057a24 */ /* 0x000fe400078e02ff */
[----:B------:R-:W-:-:S04]  /*0180*/  IMAD.WIDE.U32 R2, R6, R3, c[0x0][0x188] ;  /* 0x0000620006027625 */ /* 0x000fc800078e0003 */
[----:B------:R-:W-:-:S04]  /*0190*/  IMAD R5, R6, UR5, R5 ;  /* 0x0000000506057c24 */ /* 0x000fc8000f8e0205 */
[----:B------:R-:W-:-:S05]  /*01a0*/  IMAD.IADD R3, R3, 0x1, R5 ;  /* 0x0000000103037824 */ /* 0x000fca00078e0205 */
[----:B------:R-:W2:Y:S01]  /*01b0*/  LDG.E R2, [R2.64] ;  /* 0x0000000a02027981 */ /* 0x000ea2000c1e1900 */
[----:B------:R-:W-:-:S04]  /*01c0*/  IADD3 R8, P1, R6, UR6, RZ ;  /* 0x0000000606087c10 */ /* 0x000fc8000ff3e0ff */
[----:B------:R-:W-:Y:S02]  /*01d0*/  IADD3.X R12, R11, UR4, RZ, P1, !PT ;  /* 0x000000040b0c7c10 */ /* 0x000fe40008ffe4ff */
[----:B--2---:R-:W-:-:S04]  /*01e0*/  LOP3.LUT R0, R2, 0x1, RZ, 0xc0, !PT ;  /* 0x0000000102007812 */ /* 0x004fc800078ec0ff */
[----:B------:R-:W-:-:S13]  /*01f0*/  ISETP.NE.U32.AND P0, PT, R0, 0x1, PT ;  /* 0x000000010000780c */ /* 0x000fda0003f05070 */
[----:B------:R-:W-:Y:S05]  /*0200*/  @P0 EXIT ;  /* 0x000000000000094d */ /* 0x000fea0003800000 */
[----:B------:R-:W-:Y:S01]  /*0210*/  MOV R5, c[0x0][0x218] ;  /* 0x0000860000057a02 */ /* 0x000fe20000000f00 */
[C---:B------:R-:W-:Y:S02]  /*0220*/  IMAD R0, R4.reuse, c[0x0][0x218], RZ ;  /* 0x0000860004007a24 */ /* 0x040fe400078e02ff */
[----:B------:R-:W-:Y:S02]  /*0230*/  IMAD R2, R4, c[0x0][0x1e0], RZ ;  /* 0x0000780004027a24 */ /* 0x000fe400078e02ff */
[----:B------:R-:W-:Y:S02]  /*0240*/  IMAD.MOV.U32 R11, RZ, RZ, c[0x0][0x1e0] ;  /* 0x00007800ff0b7624 */ /* 0x000fe400078e00ff */
[C---:B------:R-:W-:Y:S02]  /*0250*/  IMAD R3, R6.reuse, UR8, R0 ;  /* 0x0000000806037c24 */ /* 0x040fe4000f8e0200 */
[C---:B------:R-:W-:Y:S02]  /*0260*/  IMAD R7, R6.reuse, UR9, R2 ;  /* 0x0000000906077c24 */ /* 0x040fe4000f8e0202 */
[----:B------:R-:W-:-:S04]  /*0270*/  IMAD.WIDE.U32 R4, R6, R5, c[0x0][0x1f8] ;  /* 0x00007e0006047625 */ /* 0x000fc800078e0005 */
[----:B------:R-:W-:-:S04]  /*0280*/  IMAD.WIDE.U32 R10, R6, R11, c[0x0][0x1c0] ;  /* 0x00007000060a7625 */ /* 0x000fc800078e000b */
[----:B------:R-:W-:Y:S02]  /*0290*/  IMAD.IADD R5, R5, 0x1, R3 ;  /* 0x0000000105057824 */ /* 0x000fe400078e0203 */
[----:B------:R-:W-:-:S03]  /*02a0*/  IMAD.IADD R11, R11, 0x1, R7 ;  /* 0x000000010b0b7824 */ /* 0x000fc600078e0207 */
[----:B------:R-:W2:Y:S04]  /*02b0*/  LDG.E R2, [R4.64+0x4] ;  /* 0x0000040a04027981 */ /* 0x000ea8000c1e1900 */
[----:B------:R0:W2:Y:S04]  /*02c0*/  LDG.E R7, [R10.64+0x4] ;  /* 0x0000040a0a077981 */ /* 0x0000a8000c1e1900 */
[----:B------:R0:W3:Y:S04]  /*02d0*/  LDG.E R3, [R10.64] ;  /* 0x0000000a0a037981 */ /* 0x0000e8000c1e1900 */
[----:B------:R-:W3:Y:S04]  /*02e0*/  LDG.E R0, [R4.64] ;  /* 0x0000000a04007981 */ /* 0x000ee8000c1e1900 */
[----:B------:R0:W4:Y:S04]  /*02f0*/  LDG.E R9, [R10.64+0x8] ;  /* 0x0000080a0a097981 */ /* 0x000128000c1e1900 */
[----:B------:R-:W4:Y:S01]  /*0300*/  LDG.E R6, [R4.64+0x8] ;  /* 0x0000080a04067981 */ /* 0x000f22000c1e1900 */
[----:B------:R-:W-:Y:S01]  /*0310*/  ISETP.GE.U32.AND P0, PT, R8, c[0x0][0x178], PT ;  /* 0x00005e0008007a0c */ /* 0x000fe20003f06070 */
[----:B------:R-:W-:Y:S03]  /*0320*/  BSSY B0, `(.L_x_1222) ;  /* 0x0000016000007945 */ /* 0x000fe60003800000 */
[----:B------:R-:W-:-:S02]  /*0330*/  ISETP.GE.U32.AND.EX P0, PT, R12, c[0x0][0x17c], PT, P0 ;  /* 0x00005f000c007a0c */ /* 0x000fc40003f06100 */
[----:B0-----:R-:W-:Y:S01]  /*0340*/  MOV R11, R12 ;  /* 0x0000000c000b7202 */ /* 0x001fe20000000f00 */
[----:B--2---:R-:W-:-:S04]  /*0350*/  FADD R2, -R7, R2 ;  /* 0x0000000207027221 */ /* 0x004fc80000000100 */
[----:B------:R-:W-:Y:S01]  /*0360*/  FMUL R13, R2, R2 ;  /* 0x00000002020d7220 */ /* 0x000fe20000400000 */
[----:B---3--:R-:W-:-:S04]  /*0370*/  FADD R0, -R3, R0 ;  /* 0x0000000003007221 */ /* 0x008fc80000000100 */
[----:B------:R-:W-:Y:S01]  /*0380*/  FFMA R13, R0, R0, R13 ;  /* 0x00000000000d7223 */ /* 0x000fe2000000000d */
[----:B----4-:R-:W-:-:S04]  /*0390*/  FADD R6, -R9, R6 ;  /* 0x0000000609067221 */ /* 0x010fc80000000100 */
[----:B------:R-:W-:-:S05]  /*03a0*/  FFMA R14, R6, R6, R13 ;  /* 0x00000006060e7223 */ /* 0x000fca000000000d */
[----:B------:R-:W-:Y:S01]  /*03b0*/  IADD3 R0, R14, -0xd000000, RZ ;  /* 0xf30000000e007810 */ /* 0x000fe20007ffe0ff */
[----:B------:R0:W1:Y:S03]  /*03c0*/  MUFU.RSQ R15, R14 ;  /* 0x0000000e000f7308 */ /* 0x0000660000001400 */
[----:B------:R-:W-:Y:S01]  /*03d0*/  ISETP.GT.U32.AND P1, PT, R0, 0x727fffff, PT ;  /* 0x727fffff0000780c */ /* 0x000fe20003f24070 */
[----:B------:R-:W-:-:S12]  /*03e0*/  IMAD.MOV.U32 R6, RZ, RZ, R8 ;  /* 0x000000ffff067224 */ /* 0x000fd800078e0008 */
[----:B------:R-:W-:Y:S05]  /*03f0*/  @!P1 BRA `(.L_x_1223) ;  /* 0x0000004000009947 */ /* 0x000fea0003800000 */
[----:B01----:R-:W-:Y:S02]  /*0400*/  MOV R12, 0x420 ;  /* 0x00000420000c7802 */ /* 0x003fe40000000f00 */
[----:B------:R-:W-:Y:S05]  /*0410*/  CALL.REL.NOINC `($__internal_40_$__cuda_sm20_sqrt_rn_f32_slowpath) ;  /* 0x000001c000007944 */ /* 0x000fea0003c00000 */
[----:B------:R-:W-:Y:S01]  /*0420*/  IMAD.MOV.U32 R13, RZ, RZ, R2 ;  /* 0x000000ffff0d7224 */ /* 0x000fe200078e0002 */
[----:B------:R-:W-:Y:S05]  /*0430*/  BRA `(.L_x_1224) ;  /* 0x0000004000007947 */ /* 0x000fea0003800000 */
.L_x_1223:
[----:B01----:R-:W-:Y:S01]  /*0440*/  FMUL.FTZ R13, R14, R15 ;  /* 0x0000000f0e0d7220 */ /* 0x003fe20000410000 */
[----:B------:R-:W-:-:S03]  /*0450*/  FMUL.FTZ R2, R15, 0.5 ;  /* 0x3f0000000f027820 */ /* 0x000fc60000410000 */
[----:B------:R-:W-:-:S04]  /*0460*/  FFMA R0, -R13, R13, R14 ;  /* 0x0000000d0d007223 */ /* 0x000fc8000000010e */
[----:B------:R-:W-:Y:S02]  /*0470*/  FFMA R13, R0, R2, R13 ;  /* 0x00000002000d7223 */ /* 0x000fe4000000000d */
.L_x_1224:
[----:B------:R-:W-:Y:S05]  /*0480*/  BSYNC B0 ;  /* 0x0000000000007941 */ /* 0x000fea0003800000 */
.L_x_1222:
        /* <DEDUP_REMOVED lines=11> */
[----:B------:R-:W-:Y:S02]  /*0540*/  MOV R8, 0x560 ;  /* 0x0000056000087802 */ /* 0x000fe40000000f00 */
[----:B------:R-:W-:Y:S05]  /*0550*/  CALL.REL.NOINC `($__internal_41_$__cuda_sm3x_div_rn_noftz_f32_slowpath) ;  /* 0x000001e000007944 */ /* 0x000fea0003c00000 */
[----:B0-----:R-:W-:Y:S02]  /*0560*/  IMAD.MOV.U32 R0, RZ, RZ, R14 ;  /* 0x000000ffff007224 */ /* 0x001fe400078e000e */
.L_x_1226:
[----:B------:R-:W-:Y:S05]  /*0570*/  BSYNC B0 ;  /* 0x0000000000007941 */ /* 0x000fea0003800000 */
.L_x_1225:
[----:B------:R-:W-:-:S13]  /*0580*/  FSETP.GEU.AND P1, PT, R0, c[0x0][0x180], PT ;  /* 0x0000600000007a0b */ /* 0x000fda0003f2e000 */
[----:B------:R0:W-:Y:S04]  /*0590*/  @!P1 STG.E [R4.64], R3 ;  /* 0x0000000304009986 */ /* 0x0001e8000c10190a */
[----:B------:R0:W-:Y:S04]  /*05a0*/  @!P1 STG.E [R4.64+0x4], R7 ;  /* 0x0000040704009986 */ /* 0x0001e8000c10190a */
[----:B------:R0:W-:Y:S01]  /*05b0*/  @!P1 STG.E [R4.64+0x8], R9 ;  /* 0x0000080904009986 */ /* 0x0001e2000c10190a */
[----:B------:R-:W-:Y:S05]  /*05c0*/  @!P0 BRA `(.L_x_1227) ;  /* 0xfffffb8000008947 */ /* 0x000fea000383ffff */
[----:B------:R-:W-:Y:S05]  /*05d0*/  EXIT ;  /* 0x000000000000794d */ /* 0x000fea0003800000 */
        .weak           $__internal_40_$__cuda_sm20_sqrt_rn_f32_slowpath
        .type           $__internal_40_$__cuda_sm20_sqrt_rn_f32_slowpath,@function
        .size           $__internal_40_$__cuda_sm20_sqrt_rn_f32_slowpath,($__internal_41_$__cuda_sm3x_div_rn_noftz_f32_slowpath - $__internal_40_$__cuda_sm20_sqrt_rn_f32_slowpath)
$__internal_40_$__cuda_sm20_sqrt_rn_f32_slowpath:
[----:B------:R-:W-:-:S13]  /*05e0*/  LOP3.LUT P1, RZ, R14, 0x7fffffff, RZ, 0xc0, !PT ;  /* 0x7fffffff0eff7812 */ /* 0x000fda000782c0ff */
[----:B------:R-:W-:Y:S01]  /*05f0*/  @!P1 MOV R2, R14 ;  /* 0x0000000e00029202 */ /* 0x000fe20000000f00 */
        /* <DEDUP_REMOVED lines=18> */
.L_x_1228:
[----:B------:R-:W-:-:S04]  /*0720*/  IMAD.MOV.U32 R13, RZ, RZ, 0x0 ;  /* 0x00000000ff0d7424 */ /* 0x000fc800078e00ff */
[----:B------:R-:W-:Y:S05]  /*0730*/  RET.REL.NODEC R12 `(sleepParticles_cuda_kernel_forward) ;  /* 0xfffff8c00c007950 */ /* 0x000fea0003c3ffff */
        .weak           $__internal_41_$__cuda_sm3x_div_rn_noftz_f32_slowpath
        .type           $__internal_41_$__cuda_sm3x_div_rn_noftz_f32_slowpath,@function
        .size           $__internal_41_$__cuda_sm3x_div_rn_noftz_f32_slowpath,(.L_x_1282 - $__internal_41_$__cuda_sm3x_div_rn_noftz_f32_slowpath)
$__internal_41_$__cuda_sm3x_div_rn_noftz_f32_slowpath:
[----:B------:R-:W-:Y:S01]  /*0740*/  MOV R2, c[0x0][0x268] ;  /* 0x00009a0000027a02 */ /* 0x000fe20000000f00 */
[----:B------:R-:W-:Y:S01]  /*0750*/  BSSY B1, `(.L_x_1229) ;  /* 0x0000064000017945 */ /* 0x000fe20003800000 */
[----:B------:R-:W-:Y:S01]  /*0760*/  SHF.R.U32.HI R10, RZ, 0x17, R0 ;  /* 0x00000017ff0a7819 */ /* 0x000fe20000011600 */
[----:B------:R-:W-:Y:S01]  /*0770*/  IMAD.MOV.U32 R13, RZ, RZ, c[0x0][0x268] ;  /* 0x00009a00ff0d7624 */ /* 0x000fe200078e00ff */
[----:B------:R-:W-:Y:S02]  /*0780*/  SHF.R.U32.HI R12, RZ, 0x17, R2 ;  /* 0x00000017ff0c7819 */ /* 0x000fe40000011602 */
[----:B------:R-:W-:Y:S02]  /*0790*/  LOP3.LUT R16, R10, 0xff, RZ, 0xc0, !PT ;  /* 0x000000ff0a107812 */ /* 0x000fe400078ec0ff */
[----:B------:R-:W-:Y:S02]  /*07a0*/  LOP3.LUT R12, R12, 0xff, RZ, 0xc0, !PT ;  /* 0x000000ff0c0c7812 */ /* 0x000fe400078ec0ff */
[----:B------:R-:W-:-:S02]  /*07b0*/  IADD3 R15, R16, -0x1, RZ ;  /* 0xffffffff100f7810 */ /* 0x000fc40007ffe0ff */
[----:B------:R-:W-:-:S04]  /*07c0*/  IADD3 R14, R12, -0x1, RZ ;  /* 0xffffffff0c0e7810 */ /* 0x000fc80007ffe0ff */
        /* <DEDUP_REMOVED lines=27> */
.L_x_1230:
[----:B------:R-:W-:Y:S01]  /*0980*/  LEA R2, R12, 0xc0800000, 0x17 ;  /* 0xc08000000c027811 */ /* 0x000fe200078eb8ff */
[----:B------:R-:W-:Y:S03]  /*0990*/  BSSY B2, `(.L_x_1235) ;  /* 0x0000036000027945 */ /* 0x000fe60003800000 */
[----:B------:R-:W-:Y:S02]  /*09a0*/  IADD3 R2, -R2, R13, RZ ;  /* 0x0000000d02027210 */ /* 0x000fe40007ffe1ff */
[----:B------:R-:W-:Y:S02]  /*09b0*/  IADD3 R13, R16, -0x7f, RZ ;  /* 0xffffff81100d7810 */ /* 0x000fe40007ffe0ff */
[----:B------:R-:W0:Y:S01]  /*09c0*/  MUFU.RCP R14, R2 ;  /* 0x00000002000e7308 */ /* 0x000e220000001000 */
[----:B------:R-:W-:Y:S02]  /*09d0*/  FADD.FTZ R15, -R2, -RZ ;  /* 0x800000ff020f7221 */ /* 0x000fe40000010100 */
[C---:B------:R-:W-:Y:S01]  /*09e0*/  IMAD R0, R13.reuse, -0x800000, R0 ;  /* 0xff8000000d007824 */ /* 0x040fe200078e0200 */
        /* <DEDUP_REMOVED lines=23> */
[CCC-:B------:R-:W-:Y:S01]  /*0b60*/  FFMA.RM R13, R19.reuse, R15.reuse, R16.reuse ;  /* 0x0000000f130d7223 */ /* 0x1c0fe20000004010 */
[C---:B------:R-:W-:Y:S02]  /*0b70*/  ISETP.NE.AND P3, PT, R10.reuse, RZ, PT ;  /* 0x000000ff0a00720c */ /* 0x040fe40003f65270 */
[----:B------:R-:W-:Y:S02]  /*0b80*/  ISETP.NE.AND P2, PT, R10, RZ, PT ;  /* 0x000000ff0a00720c */ /* 0x000fe40003f45270 */
[----:B------:R-:W-:Y:S01]  /*0b90*/  LOP3.LUT R2, R0, 0x7fffff, RZ, 0xc0, !PT ;  /* 0x007fffff00027812 */ /* 0x000fe200078ec0ff */
[----:B------:R-:W-:Y:S01]  /*0ba0*/  FFMA.RP R0, R19, R15, R16 ;  /* 0x0000000f13007223 */ /* 0x000fe20000008010 */
        /* <DEDUP_REMOVED lines=16> */
.L_x_1237:
[----:B------:R-:W-:-:S04]  /*0cb0*/  LOP3.LUT R14, R14, 0x80000000, RZ, 0xc0, !PT ;  /* 0x800000000e0e7812 */ /* 0x000fc800078ec0ff */
[----:B------:R-:W-:Y:S01]  /*0cc0*/  LOP3.LUT R14, R14, 0x7f800000, RZ, 0xfc, !PT ;  /* 0x7f8000000e0e7812 */ /* 0x000fe200078efcff */
[----:B------:R-:W-:Y:S05]  /*0cd0*/  BRA `(.L_x_1238) ;  /* 0x0000001000007947 */ /* 0x000fea0003800000 */
.L_x_1236:
[----:B------:R-:W-:Y:S02]  /*0ce0*/  LEA R14, R13, R14, 0x17 ;  /* 0x0000000e0d0e7211 */ /* 0x000fe400078eb8ff */
.L_x_1238:
[----:B------:R-:W-:Y:S05]  /*0cf0*/  BSYNC B2 ;  /* 0x0000000000027941 */ /* 0x000fea0003800000 */
.L_x_1235:
[----:B------:R-:W-:Y:S05]  /*0d00*/  BRA `(.L_x_1239) ;  /* 0x0000008000007947 */ /* 0x000fea0003800000 */
.L_x_1234:
[----:B------:R-:W-:-:S04]  /*0d10*/  LOP3.LUT R0, R13, 0x80000000, R0, 0x48, !PT ;  /* 0x800000000d007812 */ /* 0x000fc800078e4800 */
[----:B------:R-:W-:Y:S01]  /*0d20*/  LOP3.LUT R14, R0, 0x7f800000, RZ, 0xfc, !PT ;  /* 0x7f800000000e7812 */ /* 0x000fe200078efcff */
[----:B------:R-:W-:Y:S05]  /*0d30*/  BRA `(.L_x_1239) ;  /* 0x0000005000007947 */ /* 0x000fea0003800000 */
.L_x_1233:
[----:B------:R-:W-:Y:S01]  /*0d40*/  LOP3.LUT R14, R13, 0x80000000, R0, 0x48, !PT ;  /* 0x800000000d0e7812 */ /* 0x000fe200078e4800 */
[----:B------:R-:W-:Y:S05]  /*0d50*/  BRA `(.L_x_1239) ;  /* 0x0000003000007947 */ /* 0x000fea0003800000 */
.L_x_1232:
[----:B------:R-:W0:Y:S01]  /*0d60*/  MUFU.RSQ R14, -QNAN ;  /* 0xffc00000000e7908 */ /* 0x000e220000001400 */
[----:B------:R-:W-:Y:S05]  /*0d70*/  BRA `(.L_x_1239) ;  /* 0x0000001000007947 */ /* 0x000fea0003800000 */
.L_x_1231:
[----:B------:R-:W-:Y:S02]  /*0d80*/  FADD.FTZ R14, R0, c[0x0][0x268] ;  /* 0x00009a00000e7621 */ /* 0x000fe40000010000 */
.L_x_1239:
[----:B------:R-:W-:Y:S05]  /*0d90*/  BSYNC B1 ;  /* 0x0000000000017941 */ /* 0x000fea0003800000 */
.L_x_1229:
[----:B------:R-:W-:Y:S02]  /*0da0*/  IMAD.MOV.U32 R12, RZ, RZ, R8 ;  /* 0x000000ffff0c7224 */ /* 0x000fe400078e0008 */
[----:B------:R-:W-:-:S04]  /*0db0*/  IMAD.MOV.U32 R13, RZ, RZ, 0x0 ;  /* 0x00000000ff0d7424 */ /* 0x000fc800078e00ff */
[----:B------:R-:W-:Y:S05]  /*0dc0*/  RET.REL.NODEC R12 `(sleepParticles_cuda_kernel_forward) ;  /* 0xfffff2300c007950 */ /* 0x000fea0003c3ffff */
.L_x_1240:
        /* <DEDUP_REMOVED lines=11> */
.L_x_1282:


//--------------------- .nv.global.init           --------------------------
	.section	.nv.global.init,"aw",@progbits
	.align	4
.nv.global.init:
	.type		_ZN46_INTERNAL_00000000_15_default_program_953a223e2wp15LAUNCH_MAX_DIMSE,@object
	.size		_ZN46_INTERNAL_00000000_15_default_program_953a223e2wp15LAUNCH_MAX_DIMSE,(_ZN2wp6volume12pnano_traitsIjE9GRID_TYPEE - _ZN46_INTERNAL_00000000_15_default_program_953a223e2wp15LAUNCH_MAX_DIMSE)
_ZN46_INTERNAL_00000000_15_default_program_953a223e2wp15LAUNCH_MAX_DIMSE:
        /*0000*/ 	.byte	0x04, 0x00, 0x00, 0x00
	.type		_ZN2wp6volume12pnano_traitsIjE9GRID_TYPEE,@object
	.size		_ZN2wp6volume12pnano_traitsIjE9GRID_TYPEE,(_ZN46_INTERNAL_00000000_15_default_program_953a223e2wp25ARRAY_TYPE_FABRIC_INDEXEDE - _ZN2wp6volume12pnano_traitsIjE9GRID_TYPEE)
_ZN2wp6volume12pnano_traitsIjE9GRID_TYPEE:
        /*0004*/ 	.byte	0x0a, 0x00, 0x00, 0x00
	.type		_ZN46_INTERNAL_00000000_15_default_program_953a223e2wp25ARRAY_TYPE_FABRIC_INDEXEDE,@object
	.size		_ZN46_INTERNAL_00000000_15_default_program_953a223e2wp25ARRAY_TYPE_FABRIC_INDEXEDE,(_ZN2wp6volume12pnano_traitsINS_5vec_tILj3EdEEE9GRID_TYPEE - _ZN46_INTERNAL_00000000_15_default_program_953a223e2wp25ARRAY_TYPE_FABRIC_INDEXEDE)
_ZN46_INTERNAL_00000000_15_default_program_953a223e2wp25ARRAY_TYPE_FABRIC_INDEXEDE:
        /*0008*/ 	.byte	0x03, 0x00, 0x00, 0x00
	.type		_ZN2wp6volume12pnano_traitsINS_5vec_tILj3EdEEE9GRID_TYPEE,@object
	.size		_ZN2wp6volume12pnano_traitsINS_5vec_tILj3EdEEE9GRID_TYPEE,(_ZN2wp6volume12pnano_traitsINS_5vec_tILj4EdEEE9GRID_TYPEE - _ZN2wp6volume12pnano_traitsINS_5vec_tILj3EdEEE9GRID_TYPEE)
_ZN2wp6volume12pnano_traitsINS_5vec_tILj3EdEEE9GRID_TYPEE:
        /*000c*/ 	.byte	0x07, 0x00, 0x00, 0x00
	.type		_ZN2wp6volume12pnano_traitsINS_5vec_tILj4EdEEE9GRID_TYPEE,@object
	.size		_ZN2wp6volume12pnano_traitsINS_5vec_tILj4EdEEE9GRID_TYPEE,(_ZN2wp6volume12pnano_traitsIiE9GRID_TYPEE - _ZN2wp6volume12pnano_traitsINS_5vec_tILj4EdEEE9GRID_TYPEE)
_ZN2wp6volume12pnano_traitsINS_5vec_tILj4EdEEE9GRID_TYPEE:
        /*0010*/ 	.byte	0x12, 0x00, 0x00, 0x00
	.type		_ZN2wp6volume12pnano_traitsIiE9GRID_TYPEE,@object
	.size		_ZN2wp6volume12pnano_traitsIiE9GRID_TYPEE,(_ZN46_INTERNAL_00000000_15_default_program_953a223e2wp18ARRAY_TYPE_INDEXEDE - _ZN2wp6volume12pnano_traitsIiE9GRID_TYPEE)
_ZN2wp6volume12pnano_traitsIiE9GRID_TYPEE:
        /*0014*/ 	.byte	0x04, 0x00, 0x00, 0x00
	.type		_ZN46_INTERNAL_00000000_15_default_program_953a223e2wp18ARRAY_TYPE_INDEXEDE,@object
	.size		_ZN46_INTERNAL_00000000_15_default_program_953a223e2wp18ARRAY_TYPE_INDEXEDE,(_ZN2wp6volume12pnano_traitsIdE9GRID_TYPEE - _ZN46_INTERNAL_00000000_15_default_program_953a223e2wp18ARRAY_TYPE_INDEXEDE)
_ZN46_INTERNAL_00000000_15_default_program_953a223e2wp18ARRAY_TYPE_INDEXEDE:
        /*0018*/ 	.byte	0x01, 0x00, 0x00, 0x00
	.type		_ZN2wp6volume12pnano_traitsIdE9GRID_TYPEE,@object
	.size		_ZN2wp6volume12pnano_traitsIdE9GRID_TYPEE,(_ZN46_INTERNAL_00000000_15_default_program_953a223e2wp14ARRAY_MAX_DIMSE - _ZN2wp6volume12pnano_traitsIdE9GRID_TYPEE)
_ZN2wp6volume12pnano_traitsIdE9GRID_TYPEE:
        /*001c*/ 	.byte	0x02, 0x00, 0x00, 0x00
	.type		_ZN46_INTERNAL_00000000_15_default_program_953a223e2wp14ARRAY_MAX_DIMSE,@object
	.size		_ZN46_INTERNAL_00000000_15_default_program_953a223e2wp14ARRAY_MAX_DIMSE,(_ZN2wp6volume12pnano_traitsIfE9GRID_TYPEE - _ZN46_INTERNAL_00000000_15_default_program_953a223e2wp14ARRAY_MAX_DIMSE)
_ZN46_INTERNAL_00000000_15_default_program_953a223e2wp14ARRAY_MAX_DIMSE:
        /*0020*/ 	.byte	0x04, 0x00, 0x00, 0x00
	.type		_ZN2wp6volume12pnano_traitsIfE9GRID_TYPEE,@object
	.size		_ZN2wp6volume12pnano_traitsIfE9GRID_TYPEE,(_ZN2wp6volume12pnano_traitsINS_5vec_tILj4EfEEE9GRID_TYPEE - _ZN2wp6volume12pnano_traitsIfE9GRID_TYPEE)
_ZN2wp6volume12pnano_traitsIfE9GRID_TYPEE:
        /*0024*/ 	.byte	0x01, 0x00, 0x00, 0x00
	.type		_ZN2wp6volume12pnano_traitsINS_5vec_tILj4EfEEE9GRID_TYPEE,@object
	.size		_ZN2wp6volume12pnano_traitsINS_5vec_tILj4EfEEE9GRID_TYPEE,(_ZN46_INTERNAL_00000000_15_default_program_953a223e2wp6volume6LINEARE - _ZN2wp6volume12pnano_traitsINS_5vec_tILj4EfEEE9GRID_TYPEE)
_ZN2wp6volume12pnano_traitsINS_5vec_tILj4EfEEE9GRID_TYPEE:
        /*0028*/ 	.byte	0x11, 0x00, 0x00, 0x00
	.type		_ZN46_INTERNAL_00000000_15_default_program_953a223e2wp6volume6LINEARE,@object
	.size		_ZN46_INTERNAL_00000000_15_default_program_953a223e2wp6volume6LINEARE,(_ZN2wp6volume12pnano_traitsIxE9GRID_TYPEE - _ZN46_INTERNAL_00000000_15_default_program_953a223e2wp6volume6LINEARE)
_ZN46_INTERNAL_00000000_15_default_program_953a223e2wp6volume6LINEARE:
        /*002c*/ 	.byte	0x01, 0x00, 0x00, 0x00
	.type		_ZN2wp6volume12pnano_traitsIxE9GRID_TYPEE,@object
	.size		_ZN2wp6volume12pnano_traitsIxE9GRID_TYPEE,(_ZN46_INTERNAL_00000000_15_default_program_953a223e2wp17ARRAY_TYPE_FABRICE - _ZN2wp6volume12pnano_traitsIxE9GRID_TYPEE)
_ZN2wp6volume12pnano_traitsIxE9GRID_TYPEE:
        /*0030*/ 	.byte	0x05, 0x00, 0x00, 0x00
	.type		_ZN46_INTERNAL_00000000_15_default_program_953a223e2wp17ARRAY_TYPE_FABRICE,@object
	.size		_ZN46_INTERNAL_00000000_15_default_program_953a223e2wp17ARRAY_TYPE_FABRICE,(_ZN2wp6volume12pnano_traitsINS_5vec_tILj3EfEEE9GRID_TYPEE - _ZN46_INTERNAL_00000000_15_default_program_953a223e2wp17ARRAY_TYPE_FABRICE)
_ZN46_INTERNAL_00000000_15_default_program_953a223e2wp17ARRAY_TYPE_FABRICE:
        /*0034*/ 	.byte	0x02, 0x00, 0x00, 0x00
	.type		_ZN2wp6volume12pnano_traitsINS_5vec_tILj3EfEEE9GRID_TYPEE,@object
	.size		_ZN2wp6volume12pnano_traitsINS_5vec_tILj3EfEEE9GRID_TYPEE,(__cudart_i2opi_f - _ZN2wp6volume12pnano_traitsINS_5vec_tILj3EfEEE9GRID_TYPEE)
_ZN2wp6volume12pnano_traitsINS_5vec_tILj3EfEEE9GRID_TYPEE:
        /*0038*/ 	.byte	0x06, 0x00, 0x00, 0x00
	.type		__cudart_i2opi_f,@object
	.size		__cudart_i2opi_f,(.L_25 - __cudart_i2opi_f)
__cudart_i2opi_f:
        /*003c*/ 	.byte	0x41, 0x90, 0x43, 0x3c, 0x99, 0x95, 0x62, 0xdb, 0xc0, 0xdd, 0x34, 0xf5, 0xd1, 0x57, 0x27, 0xfc
        /*004c*/ 	.byte	0x29, 0x15, 0x44, 0x4e, 0x6e, 0x83, 0xf9, 0xa2
.L_25:


//--------------------- .nv.global                --------------------------
	.section	.nv.global,"aw",@nobits
	.align	4
.nv.global:
	.type		_ZN46_INTERNAL_00000000_15_default_program_953a223e2wp6volume7CLOSESTE,@object
	.size		_ZN46_INTERNAL_00000000_15_default_program_953a223e2wp6volume7CLOSESTE,(_ZN46_INTERNAL_00000000_15_default_program_953a223e2wp18ARRAY_TYPE_REGULARE - _ZN46_INTERNAL_00000000_15_default_program_953a223e2wp6volume7CLOSESTE)
_ZN46_INTERNAL_00000000_15_default_program_953a223e2wp6volume7CLOSESTE:
	.zero		4
	.type		_ZN46_INTERNAL_00000000_15_default_program_953a223e2wp18ARRAY_TYPE_REGULARE,@object
	.size		_ZN46_INTERNAL_00000000_15_default_program_953a223e2wp18ARRAY_TYPE_REGULARE,(.L_21 - _ZN46_INTERNAL_00000000_15_default_program_953a223e2wp18ARRAY_TYPE_REGULARE)
_ZN46_INTERNAL_00000000_15_default_program_953a223e2wp18ARRAY_TYPE_REGULARE:
	.zero		4
.L_21:
